def matmul_kernel(
    a_ptr,
    b_ptr,
    c_ptr,
    M,
    N,
    K,
    stride_am,
    stride_ak,
    stride_bk,
    stride_bn,
    stride_cm,
    stride_cn,
    BLOCK_M: tl.constexpr,
    BLOCK_N: tl.constexpr,
    BLOCK_K: tl.constexpr,
    GROUP_M: tl.constexpr,
):
    pid = tl.program_id(axis=0)
    num_pid_m = tl.cdiv(M, BLOCK_M)
    num_pid_n = tl.cdiv(N, BLOCK_N)
    num_pid_in_group = GROUP_M * num_pid_n
    group_id = pid // num_pid_in_group
    first_pid_m = group_id * GROUP_M
    group_size_m = min(num_pid_m - first_pid_m, GROUP_M)
    pid_m = first_pid_m + ((pid % num_pid_in_group) % group_size_m)
    pid_n = (pid % num_pid_in_group) // group_size_m

    offs_am = (pid_m * BLOCK_M + tl.arange(0, BLOCK_M)) % M
    offs_bn = (pid_n * BLOCK_N + tl.arange(0, BLOCK_N)) % N
    offs_k = tl.arange(0, BLOCK_K)
    a_ptrs = a_ptr + offs_am[:, None] * stride_am + offs_k[None, :] * stride_ak
    b_ptrs = b_ptr + offs_k[:, None] * stride_bk + offs_bn[None, :] * stride_bn

    acc = tl.zeros((BLOCK_M, BLOCK_N), dtype=tl.float32)
    for kk in range(0, tl.cdiv(K, BLOCK_K)):
        a = tl.load(a_ptrs, mask=offs_k[None, :] < K - kk * BLOCK_K, other=0.0)
        b = tl.load(b_ptrs, mask=offs_k[:, None] < K - kk * BLOCK_K, other=0.0)
        acc = tl.dot(a, b, acc)
        a_ptrs += BLOCK_K * stride_ak
        b_ptrs += BLOCK_K * stride_bk

    c = acc.to(c_ptr.dtype.element_ty)
    offs_cm = pid_m * BLOCK_M + tl.arange(0, BLOCK_M)
    offs_cn = pid_n * BLOCK_N + tl.arange(0, BLOCK_N)
    c_ptrs = c_ptr + offs_cm[:, None] * stride_cm + offs_cn[None, :] * stride_cn
    mask = (offs_cm[:, None] < M) & (offs_cn[None, :] < N)
    tl.store(c_ptrs, c, mask=mask)

# config = {"BLOCK_K": 128, "BLOCK_M": 128, "BLOCK_N": 128, "GROUP_M": 8, "arch": "sm_90", "dtype": "fp8e4m3", "num_ctas": 1, "num_stages": 2, "num_warps": 2}
# arch = sm_90


// ===== COMPILED SASS (sm_90a) =====

	.target	sm_90a

	.elftype	@"ET_EXEC"


//--------------------- .note.nv.tkinfo           --------------------------
	.section	.note.nv.tkinfo,"",@"SHT_NOTE"
	.sectionflags	@"SHF_NOTE_NV_TKINFO"
	.tkinfo
        /*0018*/ 	.word	0x00000002
        /*0030*/ 	.string	""
        /*0030*/ 	.string	"ptxas"
        /*0030*/ 	.string	"Cuda compilation tools, release 13.0, V13.0.88"
        /*0030*/ 	.string	"Build cuda_13.0.r13.0/compiler.36424714_0"
        /*0030*/ 	.string	"-v  -suppress-debug-info  -lineinfo  -arch sm_90a "



//--------------------- .note.nv.cuinfo           --------------------------
	.section	.note.nv.cuinfo,"",@"SHT_NOTE"
	.sectionflags	@"SHF_NOTE_NV_CUINFO"
        /*0018*/ 	.short	0x0002
        /*001a*/ 	.short	0x005a
        /*001c*/ 	.short	0x0082
	.zero		2


//--------------------- .nv.info                  --------------------------
	.section	.nv.info,"",@"SHT_CUDA_INFO"
	.align	4


	//----- nvinfo : EIATTR_REGCOUNT
	.align		4
        /*0000*/ 	.byte	0x04, 0x2f
        /*0002*/ 	.short	(.L_1 - .L_0)
	.align		4
.L_0:
        /*0004*/ 	.word	index@(matmul_kernel)
        /*0008*/ 	.word	0x00000020


	//----- nvinfo : EIATTR_FRAME_SIZE
	.align		4
.L_1:
        /*000c*/ 	.byte	0x04, 0x11
        /*000e*/ 	.short	(.L_3 - .L_2)
	.align		4
.L_2:
        /*0010*/ 	.word	index@(matmul_kernel)
        /*0014*/ 	.word	0x00004360


	//----- nvinfo : EIATTR_MIN_STACK_SIZE
	.align		4
.L_3:
        /*0018*/ 	.byte	0x04, 0x12
        /*001a*/ 	.short	(.L_5 - .L_4)
	.align		4
.L_4:
        /*001c*/ 	.word	index@(matmul_kernel)
        /*0020*/ 	.word	0x00004360
.L_5:


//--------------------- .nv.compat                --------------------------
	.section	.nv.compat,"",@"SHT_CUDA_COMPAT_INFO"
	.align	4
        /*0000*/ 	.byte	0x02, 0x09, 0x01, 0x00, 0x02, 0x02, 0x02, 0x00, 0x02, 0x05, 0x05, 0x00, 0x03, 0x07, 0x01, 0x01
        /*0010*/ 	.byte	0x02, 0x03, 0x00, 0x00, 0x02, 0x06, 0x01, 0x00, 0x04, 0x0b, 0x08, 0x00, 0x00, 0x00, 0x00, 0x00
        /*0020*/ 	.byte	0x00, 0x00, 0x00, 0x00


//--------------------- .nv.info.matmul_kernel    --------------------------
	.section	.nv.info.matmul_kernel,"",@"SHT_CUDA_INFO"
	.sectionflags	@""
	.align	4


	//----- nvinfo : EIATTR_CUDA_API_VERSION
	.align		4
        /*0000*/ 	.byte	0x04, 0x37
        /*0002*/ 	.short	(.L_7 - .L_6)
.L_6:
        /*0004*/ 	.word	0x00000082


	//----- nvinfo : EIATTR_KPARAM_INFO
	.align		4
.L_7:
        /*0008*/ 	.byte	0x04, 0x17
        /*000a*/ 	.short	(.L_9 - .L_8)
.L_8:
        /*000c*/ 	.word	0x00000000
        /*0010*/ 	.short	0x000d
        /*0012*/ 	.short	0x0048
        /*0014*/ 	.byte	0x00, 0xf4, 0x21, 0x00


	//----- nvinfo : EIATTR_KPARAM_INFO
	.align		4
.L_9:
        /*0018*/ 	.byte	0x04, 0x17
        /*001a*/ 	.short	(.L_11 - .L_10)
.L_10:
        /*001c*/ 	.word	0x00000000
        /*0020*/ 	.short	0x000c
        /*0022*/ 	.short	0x0040
        /*0024*/ 	.byte	0x00, 0xf4, 0x21, 0x00


	//----- nvinfo : EIATTR_KPARAM_INFO
	.align		4
.L_11:
        /*0028*/ 	.byte	0x04, 0x17
        /*002a*/ 	.short	(.L_13 - .L_12)
.L_12:
        /*002c*/ 	.word	0x00000000
        /*0030*/ 	.short	0x000b
        /*0032*/ 	.short	0x0038
        /*0034*/ 	.byte	0x00, 0xf0, 0x11, 0x00


	//----- nvinfo : EIATTR_KPARAM_INFO
	.align		4
.L_13:
        /*0038*/ 	.byte	0x04, 0x17
        /*003a*/ 	.short	(.L_15 - .L_14)
.L_14:
        /*003c*/ 	.word	0x00000000
        /*0040*/ 	.short	0x000a
        /*0042*/ 	.short	0x0034
        /*0044*/ 	.byte	0x00, 0xf0, 0x11, 0x00


	//----- nvinfo : EIATTR_KPARAM_INFO
	.align		4
.L_15:
        /*0048*/ 	.byte	0x04, 0x17
        /*004a*/ 	.short	(.L_17 - .L_16)
.L_16:
        /*004c*/ 	.word	0x00000000
        /*0050*/ 	.short	0x0009
        /*0052*/ 	.short	0x0030
        /*0054*/ 	.byte	0x00, 0xf0, 0x11, 0x00


	//----- nvinfo : EIATTR_KPARAM_INFO
	.align		4
.L_17:
        /*0058*/ 	.byte	0x04, 0x17
        /*005a*/ 	.short	(.L_19 - .L_18)
.L_18:
        /*005c*/ 	.word	0x00000000
        /*0060*/ 	.short	0x0008
        /*0062*/ 	.short	0x002c
        /*0064*/ 	.byte	0x00, 0xf0, 0x11, 0x00


	//----- nvinfo : EIATTR_KPARAM_INFO
	.align		4
.L_19:
        /*0068*/ 	.byte	0x04, 0x17
        /*006a*/ 	.short	(.L_21 - .L_20)
.L_20:
        /*006c*/ 	.word	0x00000000
        /*0070*/ 	.short	0x0007
        /*0072*/ 	.short	0x0028
        /*0074*/ 	.byte	0x00, 0xf0, 0x11, 0x00


	//----- nvinfo : EIATTR_KPARAM_INFO
	.align		4
.L_21:
        /*0078*/ 	.byte	0x04, 0x17
        /*007a*/ 	.short	(.L_23 - .L_22)
.L_22:
        /*007c*/ 	.word	0x00000000
        /*0080*/ 	.short	0x0006
        /*0082*/ 	.short	0x0024
        /*0084*/ 	.byte	0x00, 0xf0, 0x11, 0x00


	//----- nvinfo : EIATTR_KPARAM_INFO
	.align		4
.L_23:
        /*0088*/ 	.byte	0x04, 0x17
        /*008a*/ 	.short	(.L_25 - .L_24)
.L_24:
        /*008c*/ 	.word	0x00000000
        /*0090*/ 	.short	0x0005
        /*0092*/ 	.short	0x0020
        /*0094*/ 	.byte	0x00, 0xf0, 0x11, 0x00


	//----- nvinfo : EIATTR_KPARAM_INFO
	.align		4
.L_25:
        /*0098*/ 	.byte	0x04, 0x17
        /*009a*/ 	.short	(.L_27 - .L_26)
.L_26:
        /*009c*/ 	.word	0x00000000
        /*00a0*/ 	.short	0x0004
        /*00a2*/ 	.short	0x001c
        /*00a4*/ 	.byte	0x00, 0xf0, 0x11, 0x00


	//----- nvinfo : EIATTR_KPARAM_INFO
	.align		4
.L_27:
        /*00a8*/ 	.byte	0x04, 0x17
        /*00aa*/ 	.short	(.L_29 - .L_28)
.L_28:
        /*00ac*/ 	.word	0x00000000
        /*00b0*/ 	.short	0x0003
        /*00b2*/ 	.short	0x0018
        /*00b4*/ 	.byte	0x00, 0xf0, 0x11, 0x00


	//----- nvinfo : EIATTR_KPARAM_INFO
	.align		4
.L_29:
        /*00b8*/ 	.byte	0x04, 0x17
        /*00ba*/ 	.short	(.L_31 - .L_30)
.L_30:
        /*00bc*/ 	.word	0x00000000
        /*00c0*/ 	.short	0x0002
        /*00c2*/ 	.short	0x0010
        /*00c4*/ 	.byte	0x00, 0xf4, 0x21, 0x00


	//----- nvinfo : EIATTR_KPARAM_INFO
	.align		4
.L_31:
        /*00c8*/ 	.byte	0x04, 0x17
        /*00ca*/ 	.short	(.L_33 - .L_32)
.L_32:
        /*00cc*/ 	.word	0x00000000
        /*00d0*/ 	.short	0x0001
        /*00d2*/ 	.short	0x0008
        /*00d4*/ 	.byte	0x00, 0xf4, 0x21, 0x00


	//----- nvinfo : EIATTR_KPARAM_INFO
	.align		4
.L_33:
        /*00d8*/ 	.byte	0x04, 0x17
        /*00da*/ 	.short	(.L_35 - .L_34)
.L_34:
        /*00dc*/ 	.word	0x00000000
        /*00e0*/ 	.short	0x0000
        /*00e2*/ 	.short	0x0000
        /*00e4*/ 	.byte	0x00, 0xf4, 0x21, 0x00


	//----- nvinfo : EIATTR_SPARSE_MMA_MASK
	.align		4
.L_35:
        /*00e8*/ 	.byte	0x03, 0x50
        /*00ea*/ 	.short	0x0000


	//----- nvinfo : EIATTR_MAXREG_COUNT
	.align		4
        /*00ec*/ 	.byte	0x03, 0x1b
        /*00ee*/ 	.short	0x00ff


	//----- nvinfo : EIATTR_NUM_BARRIERS
	.align		4
        /*00f0*/ 	.byte	0x02, 0x4c
        /*00f2*/ 	.byte	0x01
	.zero		1


	//----- nvinfo : EIATTR_ANNOTATIONS
	.align		4
        /*00f4*/ 	.byte	0x04, 0x55
        /*00f6*/ 	.short	(.L_37 - .L_36)


	//   ....[0]....
.L_36:
        /*00f8*/ 	.word	0x00000001
        /*00fc*/ 	.byte	0xe0, 0x04, 0x00, 0x00, 0x01, 0x00, 0x00, 0x00, 0x30, 0x05, 0x00, 0x00, 0x01, 0x00, 0x00, 0x00
        /* <DEDUP_REMOVED lines=3366> */
        /*d36c*/ 	.byte	0x00, 0x68, 0x03, 0x00, 0x01, 0x00, 0x00, 0x00, 0x10, 0x68, 0x03, 0x00


	//----- nvinfo : EIATTR_MERCURY_ISA_VERSION
	.align		4
.L_37:
        /*d378*/ 	.byte	0x03, 0x5f
        /*d37a*/ 	.short	0x0101


	//----- nvinfo : EIATTR_EXIT_INSTR_OFFSETS
	.align		4
        /*d37c*/ 	.byte	0x04, 0x1c
        /*d37e*/ 	.short	(.L_39 - .L_38)


	//   ....[0]....
.L_38:
        /*d380*/ 	.word	0x0006c3e0


	//   ....[1]....
        /*d384*/ 	.word	0x0006c400


	//----- nvinfo : EIATTR_REQNTID
	.align		4
.L_39:
        /*d388*/ 	.byte	0x04, 0x10
        /*d38a*/ 	.short	(.L_41 - .L_40)
.L_40:
        /*d38c*/ 	.word	0x00000040
        /*d390*/ 	.word	0x00000001
        /*d394*/ 	.word	0x00000001


	//----- nvinfo : EIATTR_CBANK_PARAM_SIZE
	.align		4
.L_41:
        /*d398*/ 	.byte	0x03, 0x19
        /*d39a*/ 	.short	0x0050


	//----- nvinfo : EIATTR_PARAM_CBANK
	.align		4
        /*d39c*/ 	.byte	0x04, 0x0a
        /*d39e*/ 	.short	(.L_43 - .L_42)
	.align		4
.L_42:
        /*d3a0*/ 	.word	index@(.nv.constant0.matmul_kernel)
        /*d3a4*/ 	.short	0x0210
        /*d3a6*/ 	.short	0x0050


	//----- nvinfo : EIATTR_SW_WAR
	.align		4
.L_43:
        /*d3a8*/ 	.byte	0x04, 0x36
        /*d3aa*/ 	.short	(.L_45 - .L_44)
.L_44:
        /*d3ac*/ 	.word	0x00000008
.L_45:


//--------------------- .nv.callgraph             --------------------------
	.section	.nv.callgraph,"",@"SHT_CUDA_CALLGRAPH"
	.align	4
	.sectionentsize	8
	.align		4
        /*0000*/ 	.word	0x00000000
	.align		4
        /*0004*/ 	.word	0xffffffff
	.align		4
        /*0008*/ 	.word	0x00000000
	.align		4
        /*000c*/ 	.word	0xfffffffe
	.align		4
        /*0010*/ 	.word	0x00000000
	.align		4
        /*0014*/ 	.word	0xfffffffd
	.align		4
        /*0018*/ 	.word	0x00000000
	.align		4
        /*001c*/ 	.word	0xfffffffc


//--------------------- .text.matmul_kernel       --------------------------
	.section	.text.matmul_kernel,"ax",@progbits
	.align	128
        .global         matmul_kernel
        .type           matmul_kernel,@function
        .size           matmul_kernel,(.L_x_4 - matmul_kernel)
        .other          matmul_kernel,@"STO_CUDA_ENTRY STV_DEFAULT"
matmul_kernel:
.text.matmul_kernel:
[----:B------:R-:W0:Y:S08]  /*0000*/  LDC R1, c[0x0][0x28] ;  /* 0x00000a00ff017b82 */ /* 0x000e300000000800 */
[----:B------:R-:W1:Y:S01]  /*0010*/  LDC.64 R2, c[0x0][0x228] ;  /* 0x00008a00ff027b82 */ /* 0x000e620000000a00 */
[----:B0-----:R-:W-:Y:S01]  /*0020*/  VIADD R1, R1, 0xffffbca0 ;  /* 0xffffbca001017836 */ /* 0x001fe20000000000 */
[----:B------:R-:W0:Y:S01]  /*0030*/  S2R R16, SR_TID.X ;  /* 0x0000000000107919 */ /* 0x000e220000002100 */
[----:B------:R-:W-:Y:S01]  /*0040*/  ULDC.64 UR32, c[0x0][0x208] ;  /* 0x0000820000207ab9 */ /* 0x000fe20000000a00 */
[----:B-1----:R-:W-:-:S05]  /*0050*/  VIADD R0, R3, 0x7f ;  /* 0x0000007f03007836 */ /* 0x002fca0000000000 */
[----:B------:R-:W-:-:S04]  /*0060*/  SHF.R.S32.HI R5, RZ, 0x1f, R0 ;  /* 0x0000001fff057819 */ /* 0x000fc80000011400 */
[----:B------:R-:W-:Y:S02]  /*0070*/  LEA.HI R5, R5, R0, RZ, 0x7 ;  /* 0x0000000005057211 */ /* 0x000fe400078f38ff */
[----:B0-----:R-:W-:Y:S02]  /*0080*/  LOP3.LUT R20, R16, 0x3f, RZ, 0xc0, !PT ;  /* 0x0000003f10147812 */ /* 0x001fe400078ec0ff */
[----:B------:R-:W-:Y:S02]  /*0090*/  SHF.R.S32.HI R0, RZ, 0x7, R5 ;  /* 0x00000007ff007819 */ /* 0x000fe40000011405 */
[----:B------:R-:W0:Y:S03]  /*00a0*/  S2R R5, SR_CTAID.X ;  /* 0x0000000000057919 */ /* 0x000e260000002500 */
[----:B------:R-:W-:-:S05]  /*00b0*/  IMAD.SHL.U32 R0, R0, 0x8, RZ ;  /* 0x0000000800007824 */ /* 0x000fca00078e00ff */
[-C--:B------:R-:W-:Y:S02]  /*00c0*/  IABS R9, R0.reuse ;  /* 0x0000000000097213 */ /* 0x080fe40000000000 */
[----:B------:R-:W-:Y:S02]  /*00d0*/  IABS R12, R0 ;  /* 0x00000000000c7213 */ /* 0x000fe40000000000 */
[----:B------:R-:W1:Y:S08]  /*00e0*/  I2F.RP R4, R9 ;  /* 0x0000000900047306 */ /* 0x000e700000209400 */
[----:B-1----:R-:W1:Y:S01]  /*00f0*/  MUFU.RCP R4, R4 ;  /* 0x0000000400047308 */ /* 0x002e620000001000 */
[----:B0-----:R-:W-:Y:S01]  /*0100*/  IABS R10, R5 ;  /* 0x00000005000a7213 */ /* 0x001fe20000000000 */
[----:B-1----:R-:W-:-:S02]  /*0110*/  VIADD R6, R4, 0xffffffe ;  /* 0x0ffffffe04067836 */ /* 0x002fc40000000000 */
[----:B------:R-:W-:-:S04]  /*0120*/  IMAD.MOV R4, RZ, RZ, -R12 ;  /* 0x000000ffff047224 */ /* 0x000fc800078e0a0c */
[----:B------:R0:W1:Y:S02]  /*0130*/  F2I.FTZ.U32.TRUNC.NTZ R7, R6 ;  /* 0x0000000600077305 */ /* 0x000064000021f000 */
[----:B0-----:R-:W-:Y:S02]  /*0140*/  IMAD.MOV.U32 R6, RZ, RZ, RZ ;  /* 0x000000ffff067224 */ /* 0x001fe400078e00ff */
[----:B-1----:R-:W-:-:S04]  /*0150*/  IMAD.MOV R8, RZ, RZ, -R7 ;  /* 0x000000ffff087224 */ /* 0x002fc800078e0a07 */
[----:B------:R-:W-:Y:S02]  /*0160*/  IMAD R11, R8, R9, RZ ;  /* 0x00000009080b7224 */ /* 0x000fe400078e02ff */
[----:B------:R-:W-:Y:S02]  /*0170*/  IMAD.MOV.U32 R8, RZ, RZ, R10 ;  /* 0x000000ffff087224 */ /* 0x000fe400078e000a */
[----:B------:R-:W-:-:S06]  /*0180*/  IMAD.HI.U32 R7, R7, R11, R6 ;  /* 0x0000000b07077227 */ /* 0x000fcc00078e0006 */
[----:B------:R-:W-:-:S04]  /*0190*/  IMAD.HI.U32 R7, R7, R8, RZ ;  /* 0x0000000807077227 */ /* 0x000fc800078e00ff */
[----:B------:R-:W-:-:S05]  /*01a0*/  IMAD R4, R7, R4, R8 ;  /* 0x0000000407047224 */ /* 0x000fca00078e0208 */
[----:B------:R-:W-:-:S13]  /*01b0*/  ISETP.GT.U32.AND P1, PT, R9, R4, PT ;  /* 0x000000040900720c */ /* 0x000fda0003f24070 */
[----:B------:R-:W-:Y:S02]  /*01c0*/  @!P1 IMAD.IADD R4, R4, 0x1, -R9 ;  /* 0x0000000104049824 */ /* 0x000fe400078e0a09 */
[----:B------:R-:W-:Y:S01]  /*01d0*/  @!P1 VIADD R7, R7, 0x1 ;  /* 0x0000000107079836 */ /* 0x000fe20000000000 */
[----:B------:R-:W-:Y:S02]  /*01e0*/  ISETP.NE.AND P1, PT, R0, RZ, PT ;  /* 0x000000ff0000720c */ /* 0x000fe40003f25270 */
[----:B------:R-:W-:Y:S02]  /*01f0*/  ISETP.GE.U32.AND P0, PT, R4, R9, PT ;  /* 0x000000090400720c */ /* 0x000fe40003f06070 */
[----:B------:R-:W-:-:S04]  /*0200*/  LOP3.LUT R4, R5, R0, RZ, 0x3c, !PT ;  /* 0x0000000005047212 */ /* 0x000fc800078e3cff */
[----:B------:R-:W-:Y:S01]  /*0210*/  ISETP.GE.AND P2, PT, R4, RZ, PT ;  /* 0x000000ff0400720c */ /* 0x000fe20003f46270 */
[----:B------:R-:W-:-:S06]  /*0220*/  VIADD R4, R2, 0x7f ;  /* 0x0000007f02047836 */ /* 0x000fcc0000000000 */
[----:B------:R-:W-:-:S04]  /*0230*/  @P0 VIADD R7, R7, 0x1 ;  /* 0x0000000107070836 */ /* 0x000fc80000000000 */
[----:B------:R-:W-:Y:S01]  /*0240*/  IMAD.MOV.U32 R6, RZ, RZ, R7 ;  /* 0x000000ffff067224 */ /* 0x000fe200078e0007 */
[----:B------:R-:W-:-:S03]  /*0250*/  SHF.R.S32.HI R7, RZ, 0x1f, R4 ;  /* 0x0000001fff077819 */ /* 0x000fc60000011404 */
[----:B------:R-:W-:Y:S01]  /*0260*/  @!P2 IMAD.MOV R6, RZ, RZ, -R6 ;  /* 0x000000ffff06a224 */ /* 0x000fe200078e0a06 */
[----:B------:R-:W-:Y:S02]  /*0270*/  @!P1 LOP3.LUT R6, RZ, R0, RZ, 0x33, !PT ;  /* 0x00000000ff069212 */ /* 0x000fe400078e33ff */
[----:B------:R-:W-:-:S03]  /*0280*/  LEA.HI R7, R7, R4, RZ, 0x7 ;  /* 0x0000000407077211 */ /* 0x000fc600078f38ff */
[----:B------:R-:W-:Y:S02]  /*0290*/  IMAD.SHL.U32 R4, R6, 0x8, RZ ;  /* 0x0000000806047824 */ /* 0x000fe400078e00ff */
[----:B------:R-:W-:-:S03]  /*02a0*/  IMAD.MOV R6, RZ, RZ, -R6 ;  /* 0x000000ffff067224 */ /* 0x000fc600078e0a06 */
[----:B------:R-:W-:Y:S01]  /*02b0*/  LEA.HI.SX32 R7, R7, -R4, 0x19 ;  /* 0x8000000407077211 */ /* 0x000fe200078fcaff */
[----:B------:R-:W-:Y:S02]  /*02c0*/  IMAD R15, R0, R6, R5 ;  /* 0x00000006000f7224 */ /* 0x000fe400078e0205 */
[----:B------:R-:W-:Y:S01]  /*02d0*/  IMAD.MOV.U32 R6, RZ, RZ, RZ ;  /* 0x000000ffff067224 */ /* 0x000fe200078e00ff */
[----:B------:R-:W-:Y:S02]  /*02e0*/  VIMNMX R8, R7, 0x8, PT ;  /* 0x0000000807087848 */ /* 0x000fe40003fe0100 */
[----:B------:R-:W-:Y:S02]  /*02f0*/  IABS R13, R15 ;  /* 0x0000000f000d7213 */ /* 0x000fe40000000000 */
[----:B------:R-:W-:-:S04]  /*0300*/  IABS R11, R8 ;  /* 0x00000008000b7213 */ /* 0x000fc80000000000 */
[----:B------:R-:W0:Y:S08]  /*0310*/  I2F.RP R9, R11 ;  /* 0x0000000b00097306 */ /* 0x000e300000209400 */
[----:B0-----:R-:W0:Y:S02]  /*0320*/  MUFU.RCP R9, R9 ;  /* 0x0000000900097308 */ /* 0x001e240000001000 */
[----:B0-----:R-:W-:-:S06]  /*0330*/  VIADD R7, R9, 0xffffffe ;  /* 0x0ffffffe09077836 */ /* 0x001fcc0000000000 */
[----:B------:R-:W0:Y:S02]  /*0340*/  F2I.FTZ.U32.TRUNC.NTZ R7, R7 ;  /* 0x0000000700077305 */ /* 0x000e24000021f000 */
[----:B0-----:R-:W-:-:S04]  /*0350*/  IMAD.MOV R10, RZ, RZ, -R7 ;  /* 0x000000ffff0a7224 */ /* 0x001fc800078e0a07 */
[----:B------:R-:W-:-:S04]  /*0360*/  IMAD.MOV.U32 R0, RZ, RZ, R10 ;  /* 0x000000ffff007224 */ /* 0x000fc800078e000a */
[----:B------:R-:W-:Y:S01]  /*0370*/  IMAD R5, R0, R11, RZ ;  /* 0x0000000b00057224 */ /* 0x000fe200078e02ff */
[----:B------:R-:W-:-:S03]  /*0380*/  IABS R0, R8 ;  /* 0x0000000800007213 */ /* 0x000fc60000000000 */
[----:B------:R-:W-:Y:S02]  /*0390*/  IMAD.HI.U32 R6, R7, R5, R6 ;  /* 0x0000000507067227 */ /* 0x000fe400078e0006 */
[----:B------:R-:W0:Y:S02]  /*03a0*/  LDC R7, c[0x0][0x230] ;  /* 0x00008c00ff077b82 */ /* 0x000e240000000800 */
[----:B------:R-:W-:Y:S02]  /*03b0*/  IMAD.MOV R0, RZ, RZ, -R0 ;  /* 0x000000ffff007224 */ /* 0x000fe400078e0a00 */
[----:B------:R-:W-:-:S04]  /*03c0*/  IMAD.HI.U32 R6, R6, R13, RZ ;  /* 0x0000000d06067227 */ /* 0x000fc800078e00ff */
[----:B------:R-:W-:-:S05]  /*03d0*/  IMAD R0, R6, R0, R13 ;  /* 0x0000000006007224 */ /* 0x000fca00078e020d */
[----:B------:R-:W-:Y:S01]  /*03e0*/  ISETP.GT.U32.AND P1, PT, R11, R0, PT ;  /* 0x000000000b00720c */ /* 0x000fe20003f24070 */
[----:B0-----:R-:W-:-:S12]  /*03f0*/  VIADD R7, R7, 0x7f ;  /* 0x0000007f07077836 */ /* 0x001fd80000000000 */
[----:B------:R-:W-:Y:S02]  /*0400*/  @!P1 IMAD.IADD R0, R0, 0x1, -R11 ;  /* 0x0000000100009824 */ /* 0x000fe400078e0a0b */
[----:B------:R-:W-:Y:S01]  /*0410*/  @!P1 VIADD R6, R6, 0x1 ;  /* 0x0000000106069836 */ /* 0x000fe20000000000 */
[----:B------:R-:W-:Y:S02]  /*0420*/  ISETP.NE.AND P1, PT, R8, RZ, PT ;  /* 0x000000ff0800720c */ /* 0x000fe40003f25270 */
[----:B------:R-:W-:Y:S02]  /*0430*/  ISETP.GE.U32.AND P0, PT, R0, R11, PT ;  /* 0x0000000b0000720c */ /* 0x000fe40003f06070 */
[----:B------:R-:W-:-:S04]  /*0440*/  LOP3.LUT R0, R15, R8, RZ, 0x3c, !PT ;  /* 0x000000080f007212 */ /* 0x000fc800078e3cff */
[----:B------:R-:W-:-:S07]  /*0450*/  ISETP.GE.AND P2, PT, R0, RZ, PT ;  /* 0x000000ff0000720c */ /* 0x000fce0003f46270 */
[----:B------:R-:W-:Y:S01]  /*0460*/  @P0 VIADD R6, R6, 0x1 ;  /* 0x0000000106060836 */ /* 0x000fe20000000000 */
[----:B------:R-:W-:-:S05]  /*0470*/  ISETP.GT.AND P0, PT, R7, 0x7f, PT ;  /* 0x0000007f0700780c */ /* 0x000fca0003f04270 */
[----:B------:R-:W-:Y:S01]  /*0480*/  @!P2 IMAD.MOV R6, RZ, RZ, -R6 ;  /* 0x000000ffff06a224 */ /* 0x000fe200078e0a06 */
[----:B------:R-:W-:-:S05]  /*0490*/  @!P1 LOP3.LUT R6, RZ, R8, RZ, 0x33, !PT ;  /* 0x00000008ff069212 */ /* 0x000fca00078e33ff */
[----:B------:R-:W-:Y:S02]  /*04a0*/  IMAD.MOV R5, RZ, RZ, -R6 ;  /* 0x000000ffff057224 */ /* 0x000fe400078e0a06 */
[----:B------:R-:W-:Y:S02]  /*04b0*/  IMAD.SHL.U32 R26, R6, 0x80, RZ ;  /* 0x00000080061a7824 */ /* 0x000fe400078e00ff */
[----:B------:R-:W-:Y:S02]  /*04c0*/  IMAD R5, R8, R5, R15 ;  /* 0x0000000508057224 */ /* 0x000fe400078e020f */
[----:B------:R-:W-:Y:S01]  /*04d0*/  VIADD R6, R26, 0x2 ;  /* 0x000000021a067836 */ /* 0x000fe20000000000 */
[----:B------:R-:W-:Y:S01]  /*04e0*/  STL [R1+0x700], R26 ;  /* 0x0007001a01007387 */ /* 0x000fe20000100800 */
[----:B------:R-:W-:Y:S02]  /*04f0*/  IMAD.IADD R0, R4, 0x1, R5 ;  /* 0x0000000104007824 */ /* 0x000fe400078e0205 */
[----:B------:R-:W-:-:S02]  /*0500*/  VIADD R4, R26, 0x1 ;  /* 0x000000011a047836 */ /* 0x000fc40000000000 */
[----:B------:R-:W-:Y:S02]  /*0510*/  VIADD R5, R26, 0x3 ;  /* 0x000000031a057836 */ /* 0x000fe40000000000 */
[----:B------:R-:W-:Y:S01]  /*0520*/  IMAD.SHL.U32 R0, R0, 0x80, RZ ;  /* 0x0000008000007824 */ /* 0x000fe200078e00ff */
[----:B------:R0:W-:Y:S01]  /*0530*/  STL [R1+0x288], R4 ;  /* 0x0002880401007387 */ /* 0x0001e20000100800 */
[C---:B------:R-:W-:Y:S02]  /*0540*/  VIADD R18, R26.reuse, 0x32 ;  /* 0x000000321a127836 */ /* 0x040fe40000000000 */
[----:B------:R-:W-:Y:S01]  /*0550*/  VIADD R17, R26, 0x48 ;  /* 0x000000481a117836 */ /* 0x000fe20000000000 */
[----:B------:R1:W-:Y:S01]  /*0560*/  STL [R1+0x284], R6 ;  /* 0x0002840601007387 */ /* 0x0003e20000100800 */
[----:B------:R-:W-:Y:S01]  /*0570*/  LOP3.LUT R27, R0, 0x3f, R16, 0xf8, !PT ;  /* 0x0000003f001b7812 */ /* 0x000fe200078ef810 */
[----:B------:R-:W-:Y:S01]  /*0580*/  VIADD R9, R26, 0x4f ;  /* 0x0000004f1a097836 */ /* 0x000fe20000000000 */
[----:B------:R-:W-:Y:S01]  /*0590*/  LOP3.LUT R0, R0, 0x40, R20, 0xfe, !PT ;  /* 0x0000004000007812 */ /* 0x000fe200078efe14 */
[----:B------:R2:W-:Y:S01]  /*05a0*/  STL [R1+0x280], R5 ;  /* 0x0002800501007387 */ /* 0x0005e20000100800 */
[----:B------:R-:W-:-:S02]  /*05b0*/  VIADD R19, R26, 0x5b ;  /* 0x0000005b1a137836 */ /* 0x000fc40000000000 */
[C---:B0-----:R-:W-:Y:S02]  /*05c0*/  VIADD R4, R26.reuse, 0x4 ;  /* 0x000000041a047836 */ /* 0x041fe40000000000 */
[C---:B------:R-:W-:Y:S02]  /*05d0*/  VIADD R8, R26.reuse, 0x6d ;  /* 0x0000006d1a087836 */ /* 0x040fe40000000000 */
[C---:B-1----:R-:W-:Y:S01]  /*05e0*/  VIADD R6, R26.reuse, 0x5 ;  /* 0x000000051a067836 */ /* 0x042fe20000000000 */
[----:B------:R0:W-:Y:S01]  /*05f0*/  STL [R1+0x27c], R4 ;  /* 0x00027c0401007387 */ /* 0x0001e20000100800 */
[C---:B------:R-:W-:Y:S02]  /*0600*/  VIADD R24, R26.reuse, 0x6f ;  /* 0x0000006f1a187836 */ /* 0x040fe40000000000 */
[C---:B--2---:R-:W-:Y:S01]  /*0610*/  VIADD R5, R26.reuse, 0x6 ;  /* 0x000000061a057836 */ /* 0x044fe20000000000 */
[----:B------:R1:W-:Y:S01]  /*0620*/  STL [R1+0x278], R6 ;  /* 0x0002780601007387 */ /* 0x0003e20000100800 */
[----:B------:R-:W-:-:S02]  /*0630*/  VIADD R15, R26, 0x70 ;  /* 0x000000701a0f7836 */ /* 0x000fc40000000000 */
[C---:B------:R-:W-:Y:S01]  /*0640*/  VIADD R22, R26.reuse, 0x71 ;  /* 0x000000711a167836 */ /* 0x040fe20000000000 */
[----:B------:R2:W-:Y:S01]  /*0650*/  STL [R1+0x274], R5 ;  /* 0x0002740501007387 */ /* 0x0005e20000100800 */
[C---:B------:R-:W-:Y:S02]  /*0660*/  VIADD R13, R26.reuse, 0x72 ;  /* 0x000000721a0d7836 */ /* 0x040fe40000000000 */
[C---:B0-----:R-:W-:Y:S02]  /*0670*/  VIADD R4, R26.reuse, 0x7 ;  /* 0x000000071a047836 */ /* 0x041fe40000000000 */
[C---:B------:R-:W-:Y:S02]  /*0680*/  VIADD R21, R26.reuse, 0x74 ;  /* 0x000000741a157836 */ /* 0x040fe40000000000 */
[C---:B-1----:R-:W-:Y:S01]  /*0690*/  VIADD R6, R26.reuse, 0x8 ;  /* 0x000000081a067836 */ /* 0x042fe20000000000 */
[----:B------:R0:W-:Y:S01]  /*06a0*/  STL [R1+0x270], R4 ;  /* 0x0002700401007387 */ /* 0x0001e20000100800 */
[----:B------:R-:W-:-:S02]  /*06b0*/  VIADD R12, R26, 0x75 ;  /* 0x000000751a0c7836 */ /* 0x000fc40000000000 */
[C---:B--2---:R-:W-:Y:S01]  /*06c0*/  VIADD R5, R26.reuse, 0x9 ;  /* 0x000000091a057836 */ /* 0x044fe20000000000 */
[----:B------:R1:W-:Y:S01]  /*06d0*/  STL [R1+0x26c], R6 ;  /* 0x00026c0601007387 */ /* 0x0003e20000100800 */
[C---:B------:R-:W-:Y:S02]  /*06e0*/  VIADD R10, R26.reuse, 0x78 ;  /* 0x000000781a0a7836 */ /* 0x040fe40000000000 */
[C---:B------:R-:W-:Y:S01]  /*06f0*/  VIADD R23, R26.reuse, 0x79 ;  /* 0x000000791a177836 */ /* 0x040fe20000000000 */
[----:B------:R2:W-:Y:S01]  /*0700*/  STL [R1+0x268], R5 ;  /* 0x0002680501007387 */ /* 0x0005e20000100800 */
[C---:B------:R-:W-:Y:S02]  /*0710*/  VIADD R11, R26.reuse, 0x7a ;  /* 0x0000007a1a0b7836 */ /* 0x040fe40000000000 */
[C---:B0-----:R-:W-:Y:S02]  /*0720*/  VIADD R4, R26.reuse, 0xa ;  /* 0x0000000a1a047836 */ /* 0x041fe40000000000 */
[----:B------:R-:W-:-:S02]  /*0730*/  VIADD R7, R26, 0x7b ;  /* 0x0000007b1a077836 */ /* 0x000fc40000000000 */
[C---:B-1----:R-:W-:Y:S01]  /*0740*/  VIADD R6, R26.reuse, 0xb ;  /* 0x0000000b1a067836 */ /* 0x042fe20000000000 */
[----:B------:R0:W-:Y:S01]  /*0750*/  STL [R1+0x264], R4 ;  /* 0x0002640401007387 */ /* 0x0001e20000100800 */
[C---:B------:R-:W-:Y:S02]  /*0760*/  VIADD R25, R26.reuse, 0x7d ;  /* 0x0000007d1a197836 */ /* 0x040fe40000000000 */
[C---:B--2---:R-:W-:Y:S01]  /*0770*/  VIADD R5, R26.reuse, 0xc ;  /* 0x0000000c1a057836 */ /* 0x044fe20000000000 */
[----:B------:R1:W-:Y:S01]  /*0780*/  STL [R1+0x260], R6 ;  /* 0x0002600601007387 */ /* 0x0003e20000100800 */
[----:B------:R-:W-:-:S03]  /*0790*/  VIADD R14, R26, 0x7e ;  /* 0x0000007e1a0e7836 */ /* 0x000fc60000000000 */
[----:B------:R2:W-:Y:S01]  /*07a0*/  STL [R1+0x25c], R5 ;  /* 0x00025c0501007387 */ /* 0x0005e20000100800 */
[C---:B0-----:R-:W-:Y:S02]  /*07b0*/  VIADD R4, R26.reuse, 0xd ;  /* 0x0000000d1a047836 */ /* 0x041fe40000000000 */
[----:B-1----:R-:W-:-:S03]  /*07c0*/  VIADD R6, R26, 0xe ;  /* 0x0000000e1a067836 */ /* 0x002fc60000000000 */
[----:B------:R0:W-:Y:S01]  /*07d0*/  STL [R1+0x258], R4 ;  /* 0x0002580401007387 */ /* 0x0001e20000100800 */
[----:B--2---:R-:W-:-:S03]  /*07e0*/  VIADD R5, R26, 0xf ;  /* 0x0000000f1a057836 */ /* 0x004fc60000000000 */
[----:B------:R1:W-:Y:S04]  /*07f0*/  STL [R1+0x254], R6 ;  /* 0x0002540601007387 */ /* 0x0003e80000100800 */
        /* <DEDUP_REMOVED lines=130> */
[----:B--2---:R-:W-:-:S05]  /*1020*/  VIADD R5, R26, 0x53 ;  /* 0x000000531a057836 */ /* 0x004fca0000000000 */
[----:B------:R1:W-:Y:S01]  /*1030*/  STL [R1+0x7c], R5 ;  /* 0x00007c0501007387 */ /* 0x0003e20000100800 */
[----:B0-----:R-:W-:-:S05]  /*1040*/  VIADD R4, R26, 0x54 ;  /* 0x000000541a047836 */ /* 0x001fca0000000000 */
[----:B------:R0:W-:Y:S01]  /*1050*/  STL [R1+0x78], R4 ;  /* 0x0000780401007387 */ /* 0x0001e20000100800 */
[----:B-1----:R-:W-:-:S03]  /*1060*/  VIADD R5, R26, 0x56 ;  /* 0x000000561a057836 */ /* 0x002fc60000000000 */
        /* <DEDUP_REMOVED lines=45> */
[C---:B--2---:R-:W-:Y:S02]  /*1340*/  VIADD R5, R26.reuse, 0x77 ;  /* 0x000000771a057836 */ /* 0x044fe40000000000 */
[----:B0-----:R-:W-:-:S05]  /*1350*/  VIADD R4, R26, 0x73 ;  /* 0x000000731a047836 */ /* 0x001fca0000000000 */
[----:B------:R0:W-:Y:S02]  /*1360*/  STL [R1+0x2c], R4 ;  /* 0x00002c0401007387 */ /* 0x0001e40000100800 */
[----:B0-----:R-:W-:-:S05]  /*1370*/  VIADD R4, R26, 0x76 ;  /* 0x000000761a047836 */ /* 0x001fca0000000000 */
[----:B------:R0:W-:Y:S04]  /*1380*/  STL [R1+0x28], R4 ;  /* 0x0000280401007387 */ /* 0x0001e80000100800 */
[----:B------:R1:W-:Y:S04]  /*1390*/  STL [R1+0x9a4], R27 ;  /* 0x0009a41b01007387 */ /* 0x0003e80000100800 */
[----:B------:R1:W-:Y:S01]  /*13a0*/  STL [R1+0x9a0], R0 ;  /* 0x0009a00001007387 */ /* 0x0003e20000100800 */
[C---:B0-----:R-:W-:Y:S02]  /*13b0*/  VIADD R4, R26.reuse, 0x7c ;  /* 0x0000007c1a047836 */ /* 0x041fe40000000000 */
[----:B------:R-:W-:Y:S01]  /*13c0*/  VIADD R26, R26, 0x7f ;  /* 0x0000007f1a1a7836 */ /* 0x000fe20000000000 */
[----:B------:R-:W-:Y:S06]  /*13d0*/  @P0 BRA `(.L_x_0) ;  /* 0x0000001000100947 */ /* 0x000fec0003800000 */
[----:B------:R0:W-:Y:S01]  /*13e0*/  STL [R1+0x4f0], RZ ;  /* 0x0004f0ff01007387 */ /* 0x0001e20000100800 */
[----:B-1----:R-:W-:-:S03]  /*13f0*/  IMAD.SHL.U32 R0, R16, 0x20, RZ ;  /* 0x0000002010007824 */ /* 0x002fc600078e00ff */
[----:B------:R0:W-:Y:S02]  /*1400*/  STL [R1+0x4f4], RZ ;  /* 0x0004f4ff01007387 */ /* 0x0001e40000100800 */
[----:B------:R-:W-:Y:S02]  /*1410*/  LOP3.LUT R0, R0, 0x400, RZ, 0xc0, !PT ;  /* 0x0000040000007812 */ /* 0x000fe400078ec0ff */
[----:B------:R0:W-:Y:S04]  /*1420*/  STL [R1+0x4f8], RZ ;  /* 0x0004f8ff01007387 */ /* 0x0001e80000100800 */
        /* <DEDUP_REMOVED lines=234> */
[----:B------:R0:W-:Y:S04]  /*22d0*/  STL [R1+0x1fc0], R0 ;  /* 0x001fc00001007387 */ /* 0x0001e80000100800 */
        /* <DEDUP_REMOVED lines=18> */
[----:B------:R0:W-:Y:S01]  /*2400*/  STL [R1+0x39c], RZ ;  /* 0x00039cff01007387 */ /* 0x0001e20000100800 */
[----:B------:R-:W-:Y:S05]  /*2410*/  BRA `(.L_x_1) ;  /* 0x0000059c00ec7947 */ /* 0x000fea0003800000 */
.L_x_0:
[----:B------:R-:W-:Y:S01]  /*2420*/  STL [R1+0x2168], R10 ;  /* 0x0021680a01007387 */ /* 0x000fe20000100800 */
[----:B-1----:R-:W-:Y:S02]  /*2430*/  IABS R0, R3 ;  /* 0x0000000300007213 */ /* 0x002fe40000000000 */
[----:B------:R-:W-:Y:S01]  /*2440*/  IABS R20, R2 ;  /* 0x0000000200147213 */ /* 0x000fe20000000000 */
[----:B------:R-:W-:Y:S01]  /*2450*/  STL [R1+0x2164], R5 ;  /* 0x0021640501007387 */ /* 0x000fe20000100800 */
[----:B------:R-:W-:Y:S01]  /*2460*/  IMAD.MOV.U32 R16, RZ, RZ, RZ ;  /* 0x000000ffff107224 */ /* 0x000fe200078e00ff */
[----:B------:R-:W-:Y:S01]  /*2470*/  IABS R28, R14 ;  /* 0x0000000e001c7213 */ /* 0x000fe20000000000 */
[----:B------:R-:W-:Y:S01]  /*2480*/  ULDC.64 UR4, c[0x0][0x218] ;  /* 0x0000860000047ab9 */ /* 0x000fe20000000a00 */
[----:B------:R-:W-:Y:S01]  /*2490*/  STL [R1+0x2160], R12 ;  /* 0x0021600c01007387 */ /* 0x000fe20000100800 */
[----:B------:R-:W-:Y:S01]  /*24a0*/  ISETP.GE.AND P2, PT, R26, RZ, PT ;  /* 0x000000ff1a00720c */ /* 0x000fe20003f46270 */
[----:B------:R-:W-:Y:S01]  /*24b0*/  ULDC UR61, c[0x0][0x240] ;  /* 0x00009000003d7ab9 */ /* 0x000fe20000000800 */
[----:B------:R-:W-:Y:S01]  /*24c0*/  ULDC UR60, c[0x0][0x234] ;  /* 0x00008d00003c7ab9 */ /* 0x000fe20000000800 */
[----:B------:R-:W-:Y:S01]  /*24d0*/  STL [R1+0x215c], R21 ;  /* 0x00215c1501007387 */ /* 0x000fe20000100800 */
[----:B------:R-:W-:Y:S01]  /*24e0*/  ULDC UR23, c[0x0][0x238] ;  /* 0x00008e0000177ab9 */ /* 0x000fe20000000800 */
[----:B------:R-:W-:Y:S01]  /*24f0*/  ULDC.64 UR34, c[0x0][0x210] ;  /* 0x0000840000227ab9 */ /* 0x000fe20000000a00 */
[----:B------:R-:W-:Y:S01]  /*2500*/  ULDC UR26, c[0x0][0x238] ;  /* 0x00008e00001a7ab9 */ /* 0x000fe20000000800 */
[----:B------:R0:W-:Y:S01]  /*2510*/  STL [R1+0x2158], R13 ;  /* 0x0021580d01007387 */ /* 0x0001e20000100800 */
[----:B------:R-:W-:Y:S01]  /*2520*/  ULDC UR13, c[0x0][0x238] ;  /* 0x00008e00000d7ab9 */ /* 0x000fe20000000800 */
        /* <DEDUP_REMOVED lines=8> */
[----:B0-----:R-:W2:Y:S01]  /*25b0*/  LDL R13, [R1+0x9a4] ;  /* 0x0009a400010d7983 */ /* 0x001ea20000100800 */
[----:B------:R-:W-:Y:S01]  /*25c0*/  ULDC UR52, c[0x0][0x238] ;  /* 0x00008e0000347ab9 */ /* 0x000fe20000000800 */
[----:B------:R-:W-:Y:S01]  /*25d0*/  ULDC UR37, c[0x0][0x238] ;  /* 0x00008e0000257ab9 */ /* 0x000fe20000000800 */
[----:B------:R-:W-:Y:S01]  /*25e0*/  ULDC UR18, c[0x0][0x238] ;  /* 0x00008e0000127ab9 */ /* 0x000fe20000000800 */
[----:B------:R0:W-:Y:S01]  /*25f0*/  STL [R1+0x2154], R22 ;  /* 0x0021541601007387 */ /* 0x0001e20000100800 */
[----:B------:R-:W-:Y:S01]  /*2600*/  ULDC UR56, c[0x0][0x238] ;  /* 0x00008e0000387ab9 */ /* 0x000fe20000000800 */
[----:B------:R-:W-:Y:S01]  /*2610*/  ULDC UR48, c[0x0][0x238] ;  /* 0x00008e0000307ab9 */ /* 0x000fe20000000800 */
[----:B------:R-:W-:Y:S01]  /*2620*/  ULDC UR41, c[0x0][0x238] ;  /* 0x00008e0000297ab9 */ /* 0x000fe20000000800 */
[----:B------:R1:W-:Y:S01]  /*2630*/  STL [R1+0x2150], R15 ;  /* 0x0021500f01007387 */ /* 0x0003e20000100800 */
[----:B------:R-:W-:Y:S01]  /*2640*/  ULDC UR29, c[0x0][0x238] ;  /* 0x00008e00001d7ab9 */ /* 0x000fe20000000800 */
[----:B------:R-:W-:Y:S01]  /*2650*/  ULDC UR22, c[0x0][0x238] ;  /* 0x00008e0000167ab9 */ /* 0x000fe20000000800 */
[----:B------:R-:W-:Y:S01]  /*2660*/  ULDC UR14, c[0x0][0x238] ;  /* 0x00008e00000e7ab9 */ /* 0x000fe20000000800 */
[----:B------:R-:W-:Y:S01]  /*2670*/  ULDC UR58, c[0x0][0x238] ;  /* 0x00008e00003a7ab9 */ /* 0x000fe20000000800 */
[----:B------:R-:W-:Y:S01]  /*2680*/  ULDC UR54, c[0x0][0x238] ;  /* 0x00008e0000367ab9 */ /* 0x000fe20000000800 */
[----:B0-----:R-:W-:Y:S01]  /*2690*/  IMAD.MOV.U32 R22, RZ, RZ, R19 ;  /* 0x000000ffff167224 */ /* 0x001fe200078e0013 */
[----:B------:R-:W-:Y:S01]  /*26a0*/  ULDC UR50, c[0x0][0x238] ;  /* 0x00008e0000327ab9 */ /* 0x000fe20000000800 */
[----:B------:R-:W-:Y:S01]  /*26b0*/  ULDC UR46, c[0x0][0x238] ;  /* 0x00008e00002e7ab9 */ /* 0x000fe20000000800 */
[----:B------:R-:W-:Y:S01]  /*26c0*/  ULDC UR43, c[0x0][0x238] ;  /* 0x00008e00002b7ab9 */ /* 0x000fe20000000800 */
[----:B-1----:R-:W3:Y:S01]  /*26d0*/  LDL R15, [R1+0x700] ;  /* 0x00070000010f7983 */ /* 0x002ee20000100800 */
        /* <DEDUP_REMOVED lines=13> */
[----:B0-----:R-:W-:Y:S01]  /*27b0*/  IMAD.MOV.U32 R24, RZ, RZ, R17 ;  /* 0x000000ffff187224 */ /* 0x001fe200078e0011 */
[----:B------:R-:W-:Y:S01]  /*27c0*/  ULDC UR59, c[0x0][0x238] ;  /* 0x00008e00003b7ab9 */ /* 0x000fe20000000800 */
[----:B------:R0:W-:Y:S01]  /*27d0*/  STL [R1+0x2130], R3 ;  /* 0x0021300301007387 */ /* 0x0001e20000100800 */
[----:B------:R-:W-:Y:S01]  /*27e0*/  ULDC UR57, c[0x0][0x238] ;  /* 0x00008e0000397ab9 */ /* 0x000fe20000000800 */
[----:B-1----:R-:W-:Y:S01]  /*27f0*/  IMAD.MOV.U32 R6, RZ, RZ, R9 ;  /* 0x000000ffff067224 */ /* 0x002fe200078e0009 */
[----:B------:R-:W-:Y:S01]  /*2800*/  ULDC UR55, c[0x0][0x238] ;  /* 0x00008e0000377ab9 */ /* 0x000fe20000000800 */
[----:B------:R-:W1:Y:S01]  /*2810*/  I2F.RP R9, R20 ;  /* 0x0000001400097306 */ /* 0x000e620000209400 */
[----:B------:R-:W-:Y:S01]  /*2820*/  ULDC UR53, c[0x0][0x238] ;  /* 0x00008e0000357ab9 */ /* 0x000fe20000000800 */
[----:B----4-:R-:W-:Y:S01]  /*2830*/  IMAD.MOV.U32 R8, RZ, RZ, R18 ;  /* 0x000000ffff087224 */ /* 0x010fe200078e0012 */
[----:B------:R-:W-:Y:S01]  /*2840*/  ULDC UR51, c[0x0][0x238] ;  /* 0x00008e0000337ab9 */ /* 0x000fe20000000800 */
[----:B------:R-:W-:Y:S01]  /*2850*/  ULDC UR49, c[0x0][0x238] ;  /* 0x00008e0000317ab9 */ /* 0x000fe20000000800 */
[----:B------:R-:W-:Y:S01]  /*2860*/  ULDC UR47, c[0x0][0x238] ;  /* 0x00008e00002f7ab9 */ /* 0x000fe20000000800 */
[----:B0-----:R-:W4:Y:S01]  /*2870*/  LDL R3, [R1+0x9a0] ;  /* 0x0009a00001037983 */ /* 0x001f220000100800 */
[----:B------:R-:W-:Y:S01]  /*2880*/  ULDC UR45, c[0x0][0x238] ;  /* 0x00008e00002d7ab9 */ /* 0x000fe20000000800 */
[----:B------:R-:W0:Y:S01]  /*2890*/  I2F.RP R18, R0 ;  /* 0x0000000000127306 */ /* 0x000e220000209400 */
[----:B------:R-:W-:Y:S01]  /*28a0*/  ULDC UR44, c[0x0][0x238] ;  /* 0x00008e00002c7ab9 */ /* 0x000fe20000000800 */
[----:B------:R-:W-:Y:S01]  /*28b0*/  ULDC UR42, c[0x0][0x238] ;  /* 0x00008e00002a7ab9 */ /* 0x000fe20000000800 */
[----:B------:R-:W-:Y:S01]  /*28c0*/  ULDC UR40, c[0x0][0x238] ;  /* 0x00008e0000287ab9 */ /* 0x000fe20000000800 */
[----:B------:R-:W-:Y:S01]  /*28d0*/  ULDC UR38, c[0x0][0x238] ;  /* 0x00008e0000267ab9 */ /* 0x000fe20000000800 */
[----:B------:R-:W-:Y:S01]  /*28e0*/  ULDC UR36, c[0x0][0x238] ;  /* 0x00008e0000247ab9 */ /* 0x000fe20000000800 */
[----:B------:R-:W-:Y:S01]  /*28f0*/  ULDC UR30, c[0x0][0x238] ;  /* 0x00008e00001e7ab9 */ /* 0x000fe20000000800 */
[----:B------:R-:W-:Y:S01]  /*2900*/  ULDC UR28, c[0x0][0x238] ;  /* 0x00008e00001c7ab9 */ /* 0x000fe20000000800 */
[----:B-1----:R-:W1:Y:S08]  /*2910*/  MUFU.RCP R9, R9 ;  /* 0x0000000900097308 */ /* 0x002e700000001000 */
[----:B0-----:R-:W0:Y:S01]  /*2920*/  MUFU.RCP R18, R18 ;  /* 0x0000001200127308 */ /* 0x001e220000001000 */
[----:B-1----:R-:W-:-:S07]  /*2930*/  VIADD R9, R9, 0xffffffe ;  /* 0x0ffffffe09097836 */ /* 0x002fce0000000000 */
[----:B------:R-:W1:Y:S01]  /*2940*/  F2I.FTZ.U32.TRUNC.NTZ R17, R9 ;  /* 0x0000000900117305 */ /* 0x000e62000021f000 */
[----:B0-----:R-:W-:-:S07]  /*2950*/  VIADD R18, R18, 0xffffffe ;  /* 0x0ffffffe12127836 */ /* 0x001fce0000000000 */
[----:B------:R0:W5:Y:S01]  /*2960*/  F2I.FTZ.U32.TRUNC.NTZ R19, R18 ;  /* 0x0000001200137305 */ /* 0x000162000021f000 */
[----:B-1----:R-:W-:-:S04]  /*2970*/  IMAD.MOV R9, RZ, RZ, -R17 ;  /* 0x000000ffff097224 */ /* 0x002fc800078e0a11 */
[----:B0-----:R-:W-:-:S04]  /*2980*/  IMAD R18, R9, R20, RZ ;  /* 0x0000001409127224 */ /* 0x001fc800078e02ff */
[----:B------:R-:W-:Y:S01]  /*2990*/  IMAD.HI.U32 R18, R17, R18, R16 ;  /* 0x0000001211127227 */ /* 0x000fe200078e0010 */
[----:B--2---:R-:W-:-:S05]  /*29a0*/  IABS R27, R13 ;  /* 0x0000000d001b7213 */ /* 0x004fca0000000000 */
[----:B------:R-:W-:-:S04]  /*29b0*/  IMAD.MOV.U32 R17, RZ, RZ, R27 ;  /* 0x000000ffff117224 */ /* 0x000fc800078e001b */
[----:B------:R-:W-:-:S04]  /*29c0*/  IMAD.HI.U32 R27, R18, R17, RZ ;  /* 0x00000011121b7227 */ /* 0x000fc800078e00ff */
[----:B------:R-:W-:-:S04]  /*29d0*/  IMAD.MOV R27, RZ, RZ, -R27 ;  /* 0x000000ffff1b7224 */ /* 0x000fc800078e0a1b */
[C---:B------:R-:W-:Y:S01]  /*29e0*/  IMAD R17, R20.reuse, R27, R17 ;  /* 0x0000001b14117224 */ /* 0x040fe200078e0211 */
[----:B------:R-:W-:Y:S02]  /*29f0*/  ISETP.GE.AND P5, PT, R13, RZ, PT ;  /* 0x000000ff0d00720c */ /* 0x000fe40003fa6270 */
[----:B---3--:R-:W-:Y:S02]  /*2a00*/  IABS R27, R15 ;  /* 0x0000000f001b7213 */ /* 0x008fe40000000000 */
[----:B------:R-:W-:-:S13]  /*2a10*/  ISETP.GT.U32.AND P0, PT, R20, R17, PT ;  /* 0x000000111400720c */ /* 0x000fda0003f04070 */
[----:B------:R-:W-:-:S05]  /*2a20*/  @!P0 IMAD.IADD R17, R17, 0x1, -R20 ;  /* 0x0000000111118824 */ /* 0x000fca00078e0a14 */
[----:B------:R-:W-:Y:S02]  /*2a30*/  ISETP.GT.U32.AND P0, PT, R20, R17, PT ;  /* 0x000000111400720c */ /* 0x000fe40003f04070 */
[----:B----4-:R-:W-:-:S05]  /*2a40*/  IABS R9, R3 ;  /* 0x0000000300097213 */ /* 0x010fca0000000000 */
[----:B------:R-:W-:Y:S02]  /*2a50*/  IMAD.MOV.U32 R16, RZ, RZ, R9 ;  /* 0x000000ffff107224 */ /* 0x000fe400078e0009 */
[----:B-----5:R-:W-:Y:S02]  /*2a60*/  IMAD.MOV R9, RZ, RZ, -R19 ;  /* 0x000000ffff097224 */ /* 0x020fe400078e0a13 */
[----:B------:R-:W-:-:S04]  /*2a70*/  IMAD.HI.U32 R18, R18, R16, RZ ;  /* 0x0000001012127227 */ /* 0x000fc800078e00ff */
[----:B------:R-:W-:Y:S02]  /*2a80*/  IMAD.MOV R18, RZ, RZ, -R18 ;  /* 0x000000ffff127224 */ /* 0x000fe400078e0a12 */
[----:B------:R-:W-:Y:S02]  /*2a90*/  IMAD R9, R9, R0, RZ ;  /* 0x0000000009097224 */ /* 0x000fe400078e02ff */
[----:B------:R-:W-:Y:S02]  /*2aa0*/  IMAD R16, R20, R18, R16 ;  /* 0x0000001214107224 */ /* 0x000fe400078e0210 */
[----:B------:R-:W-:-:S03]  /*2ab0*/  IMAD.MOV.U32 R18, RZ, RZ, RZ ;  /* 0x000000ffff127224 */ /* 0x000fc600078e00ff */
[----:B------:R-:W-:Y:S01]  /*2ac0*/  ISETP.GT.U32.AND P1, PT, R20, R16, PT ;  /* 0x000000101400720c */ /* 0x000fe20003f24070 */
[----:B------:R-:W-:Y:S01]  /*2ad0*/  IMAD.HI.U32 R9, R19, R9, R18 ;  /* 0x0000000913097227 */ /* 0x000fe200078e0012 */
[----:B------:R-:W-:Y:S02]  /*2ae0*/  IABS R18, R26 ;  /* 0x0000001a00127213 */ /* 0x000fe40000000000 */
[----:B------:R-:W-:Y:S02]  /*2af0*/  IABS R26, R25 ;  /* 0x00000019001a7213 */ /* 0x000fe40000000000 */
[----:B------:R-:W-:Y:S01]  /*2b00*/  ISETP.GE.AND P4, PT, R3, RZ, PT ;  /* 0x000000ff0300720c */ /* 0x000fe20003f86270 */
[----:B------:R-:W-:Y:S01]  /*2b10*/  IMAD.MOV.U32 R10, RZ, RZ, R18 ;  /* 0x000000ffff0a7224 */ /* 0x000fe200078e0012 */
[----:B------:R-:W-:Y:S01]  /*2b20*/  IABS R19, R4 ;  /* 0x0000000400137213 */ /* 0x000fe20000000000 */
[----:B------:R-:W-:Y:S02]  /*2b30*/  IMAD.MOV.U32 R18, RZ, RZ, R28 ;  /* 0x000000ffff127224 */ /* 0x000fe400078e001c */
[----:B------:R-:W-:-:S04]  /*2b40*/  IMAD.HI.U32 R21, R9, R26, RZ ;  /* 0x0000001a09157227 */ /* 0x000fc800078e00ff */
[----:B------:R-:W-:Y:S02]  /*2b50*/  @!P1 IMAD.IADD R16, R16, 0x1, -R20 ;  /* 0x0000000110109824 */ /* 0x000fe400078e0a14 */
[----:B------:R-:W-:-:S03]  /*2b60*/  IMAD.HI.U32 R12, R9, R18, RZ ;  /* 0x00000012090c7227 */ /* 0x000fc600078e00ff */
[----:B------:R-:W-:Y:S01]  /*2b70*/  ISETP.GT.U32.AND P1, PT, R20, R16, PT ;  /* 0x000000101400720c */ /* 0x000fe20003f24070 */
[----:B------:R-:W-:Y:S02]  /*2b80*/  IMAD.MOV R12, RZ, RZ, -R12 ;  /* 0x000000ffff0c7224 */ /* 0x000fe400078e0a0c */
[----:B------:R-:W-:Y:S02]  /*2b90*/  IMAD.MOV R21, RZ, RZ, -R21 ;  /* 0x000000ffff157224 */ /* 0x000fe400078e0a15 */
[----:B------:R-:W-:-:S04]  /*2ba0*/  IMAD.HI.U32 R29, R9, R27, RZ ;  /* 0x0000001b091d7227 */ /* 0x000fc800078e00ff */
[----:B------:R-:W-:Y:S02]  /*2bb0*/  IMAD R18, R0, R12, R18 ;  /* 0x0000000c00127224 */ /* 0x000fe400078e0212 */
[----:B------:R-:W-:-:S04]  /*2bc0*/  IMAD.HI.U32 R5, R9, R10, RZ ;  /* 0x0000000a09057227 */ /* 0x000fc800078e00ff */
[C---:B------:R-:W-:Y:S02]  /*2bd0*/  IMAD R26, R0.reuse, R21, R26 ;  /* 0x00000015001a7224 */ /* 0x040fe400078e021a */
[--C-:B------:R-:W-:Y:S01]  /*2be0*/  @!P0 IMAD.IADD R17, R17, 0x1, -R20.reuse ;  /* 0x0000000111118824 */ /* 0x100fe200078e0a14 */
[----:B------:R-:W-:Y:S01]  /*2bf0*/  ISETP.GT.U32.AND P3, PT, R0, R18, PT ;  /* 0x000000120000720c */ /* 0x000fe20003f64070 */
[----:B------:R-:W-:Y:S02]  /*2c00*/  IMAD.MOV R29, RZ, RZ, -R29 ;  /* 0x000000ffff1d7224 */ /* 0x000fe400078e0a1d */
[----:B------:R-:W-:Y:S02]  /*2c10*/  @!P1 IMAD.IADD R16, R16, 0x1, -R20 ;  /* 0x0000000110109824 */ /* 0x000fe400078e0a14 */
[----:B------:R-:W-:Y:S01]  /*2c20*/  IMAD.MOV.U32 R3, RZ, RZ, R8 ;  /* 0x000000ffff037224 */ /* 0x000fe200078e0008 */
[----:B------:R-:W-:Y:S01]  /*2c30*/  ISETP.NE.AND P0, PT, R2, RZ, PT ;  /* 0x000000ff0200720c */ /* 0x000fe20003f05270 */
[----:B------:R-:W-:-:S02]  /*2c40*/  IMAD.MOV R5, RZ, RZ, -R5 ;  /* 0x000000ffff057224 */ /* 0x000fc400078e0a05 */
[----:B------:R-:W-:Y:S01]  /*2c50*/  IMAD.MOV.U32 R8, RZ, RZ, R22 ;  /* 0x000000ffff087224 */ /* 0x000fe200078e0016 */
[----:B------:R-:W-:Y:S01]  /*2c60*/  LOP3.LUT R22, RZ, R2, RZ, 0x33, !PT ;  /* 0x00000002ff167212 */ /* 0x000fe200078e33ff */
[----:B------:R-:W-:Y:S01]  /*2c70*/  @!P5 IMAD.MOV R17, RZ, RZ, -R17 ;  /* 0x000000ffff11d224 */ /* 0x000fe200078e0a11 */
[C---:B------:R-:W-:Y:S01]  /*2c80*/  ISETP.GT.U32.AND P5, PT, R0.reuse, R26, PT ;  /* 0x0000001a0000720c */ /* 0x040fe20003fa4070 */
[----:B------:R-:W-:Y:S01]  /*2c90*/  IMAD R29, R0, R29, R27 ;  /* 0x0000001d001d7224 */ /* 0x000fe200078e021b */
[----:B------:R-:W-:Y:S01]  /*2ca0*/  IABS R20, R7 ;  /* 0x0000000700147213 */ /* 0x000fe20000000000 */
[----:B------:R-:W-:Y:S01]  /*2cb0*/  @!P4 IMAD.MOV R16, RZ, RZ, -R16 ;  /* 0x000000ffff10c224 */ /* 0x000fe200078e0a10 */
[----:B------:R-:W-:Y:S01]  /*2cc0*/  SEL R17, R22, R17, !P0 ;  /* 0x0000001116117207 */ /* 0x000fe20004000000 */
[----:B------:R-:W-:Y:S02]  /*2cd0*/  IMAD R27, R0, R5, R10 ;  /* 0x00000005001b7224 */ /* 0x000fe400078e020a */
[----:B------:R-:W2:Y:S01]  /*2ce0*/  LDL.LU R10, [R1+0x2168] ;  /* 0x00216800010a7983 */ /* 0x000ea20000300800 */
[----:B------:R-:W-:Y:S01]  /*2cf0*/  IMAD.HI.U32 R2, R9, R20, RZ ;  /* 0x0000001409027227 */ /* 0x000fe200078e00ff */
[----:B------:R-:W-:-:S02]  /*2d00*/  SEL R16, R22, R16, !P0 ;  /* 0x0000001016107207 */ /* 0x000fc40004000000 */
[----:B------:R-:W3:Y:S01]  /*2d10*/  LDL.LU R5, [R1+0x2164] ;  /* 0x0021640001057983 */ /* 0x000ee20000300800 */
[----:B------:R-:W-:-:S03]  /*2d20*/  IMAD.HI.U32 R28, R9, R19, RZ ;  /* 0x00000013091c7227 */ /* 0x000fc600078e00ff */
[----:B------:R-:W4:Y:S01]  /*2d30*/  LDL.LU R12, [R1+0x2160] ;  /* 0x00216000010c7983 */ /* 0x000f220000300800 */
[----:B------:R-:W-:Y:S02]  /*2d40*/  IMAD.MOV R2, RZ, RZ, -R2 ;  /* 0x000000ffff027224 */ /* 0x000fe400078e0a02 */
[--C-:B------:R-:W-:Y:S01]  /*2d50*/  @!P3 IMAD.IADD R18, R18, 0x1, -R0.reuse ;  /* 0x000000011212b824 */ /* 0x100fe200078e0a00 */
[----:B------:R-:W5:Y:S01]  /*2d60*/  LDL.LU R21, [R1+0x215c] ;  /* 0x00215c0001157983 */ /* 0x000f620000300800 */
[----:B------:R-:W-:Y:S01]  /*2d70*/  @!P5 IMAD.IADD R26, R26, 0x1, -R0 ;  /* 0x000000011a1ad824 */ /* 0x000fe200078e0a00 */
[C---:B------:R-:W-:Y:S01]  /*2d80*/  ISETP.GT.U32.AND P6, PT, R0.reuse, R29, PT ;  /* 0x0000001d0000720c */ /* 0x040fe20003fc4070 */
[----:B------:R-:W-:Y:S01]  /*2d90*/  IMAD.MOV R28, RZ, RZ, -R28 ;  /* 0x000000ffff1c7224 */ /* 0x000fe200078e0a1c */
[----:B------:R-:W5:Y:S04]  /*2da0*/  LDL.LU R13, [R1+0x2158] ;  /* 0x00215800010d7983 */ /* 0x000f680000300800 */
[----:B------:R0:W-:Y:S01]  /*2db0*/  STL [R1+0x29c], R17 ;  /* 0x00029c1101007387 */ /* 0x0001e20000100800 */
[----:B------:R-:W-:Y:S01]  /*2dc0*/  ISETP.GE.AND P3, PT, R25, RZ, PT ;  /* 0x000000ff1900720c */ /* 0x000fe20003f66270 */
[C---:B------:R-:W-:Y:S01]  /*2dd0*/  IMAD R2, R0.reuse, R2, R20 ;  /* 0x0000000200027224 */ /* 0x040fe200078e0214 */
[----:B------:R-:W-:Y:S01]  /*2de0*/  ISETP.GE.AND P5, PT, R15, RZ, PT ;  /* 0x000000ff0f00720c */ /* 0x000fe20003fa6270 */
[----:B0-----:R-:W3:Y:S04]  /*2df0*/  LDL.LU R17, [R1+0x9c] ;  /* 0x00009c0001117983 */ /* 0x001ee80000300800 */
[----:B------:R-:W5:Y:S04]  /*2e00*/  LDL.LU R22, [R1+0x2154] ;  /* 0x0021540001167983 */ /* 0x000f680000300800 */
[----:B------:R0:W-:Y:S04]  /*2e10*/  STL [R1+0x290], R16 ;  /* 0x0002901001007387 */ /* 0x0001e80000100800 */
[----:B0-----:R-:W2:Y:S04]  /*2e20*/  LDL.LU R16, [R1+0xac] ;  /* 0x0000ac0001107983 */ /* 0x001ea80000300800 */
[----:B------:R-:W4:Y:S04]  /*2e30*/  LDL.LU R25, [R1+0x98] ;  /* 0x0000980001197983 */ /* 0x000f280000300800 */
[----:B------:R-:W5:Y:S04]  /*2e40*/  LDL.LU R15, [R1+0x2150] ;  /* 0x00215000010f7983 */ /* 0x000f680000300800 */
[----:B------:R-:W3:Y:S01]  /*2e50*/  LDL.LU R20, [R1+0x8] ;  /* 0x0000080001147983 */ /* 0x000ee20000300800 */
[----:B------:R-:W-:Y:S01]  /*2e60*/  ISETP.GT.U32.AND P1, PT, R0, R27, PT ;  /* 0x0000001b0000720c */ /* 0x000fe20003f24070 */
[----:B------:R-:W-:-:S02]  /*2e70*/  @!P6 IMAD.IADD R29, R29, 0x1, -R0 ;  /* 0x000000011d1de824 */ /* 0x000fc400078e0a00 */
[C---:B------:R-:W-:Y:S01]  /*2e80*/  IMAD R19, R0.reuse, R28, R19 ;  /* 0x0000001c00137224 */ /* 0x040fe200078e0213 */
[----:B------:R-:W-:Y:S02]  /*2e90*/  IABS R28, R11 ;  /* 0x0000000b001c7213 */ /* 0x000fe40000000000 */
[----:B------:R-:W-:Y:S02]  /*2ea0*/  ISETP.GT.U32.AND P6, PT, R0, R29, PT ;  /* 0x0000001d0000720c */ /* 0x000fe40003fc4070 */
[----:B------:R-:W-:Y:S01]  /*2eb0*/  ISETP.GE.AND P0, PT, R14, RZ, PT ;  /* 0x000000ff0e00720c */ /* 0x000fe20003f06270 */
[----:B------:R-:W-:Y:S01]  /*2ec0*/  IMAD.HI.U32 R14, R9, R28, RZ ;  /* 0x0000001c090e7227 */ /* 0x000fe200078e00ff */
[----:B------:R-:W-:-:S03]  /*2ed0*/  ISETP.GT.U32.AND P4, PT, R0, R19, PT ;  /* 0x000000130000720c */ /* 0x000fc60003f84070 */
[----:B------:R-:W-:Y:S02]  /*2ee0*/  @!P1 IMAD.IADD R27, R27, 0x1, -R0 ;  /* 0x000000011b1b9824 */ /* 0x000fe400078e0a00 */
[----:B------:R-:W-:-:S03]  /*2ef0*/  IMAD.MOV R14, RZ, RZ, -R14 ;  /* 0x000000ffff0e7224 */ /* 0x000fc600078e0a0e */
[C---:B------:R-:W-:Y:S01]  /*2f00*/  ISETP.GT.U32.AND P1, PT, R0.reuse, R27, PT ;  /* 0x0000001b0000720c */ /* 0x040fe20003f24070 */
[----:B------:R-:W-:Y:S02]  /*2f10*/  @!P6 IMAD.IADD R29, R29, 0x1, -R0 ;  /* 0x000000011d1de824 */ /* 0x000fe400078e0a00 */
[C---:B------:R-:W-:Y:S02]  /*2f20*/  IMAD R14, R0.reuse, R14, R28 ;  /* 0x0000000e000e7224 */ /* 0x040fe400078e021c */
[----:B------:R-:W-:Y:S01]  /*2f30*/  @!P4 IMAD.IADD R19, R19, 0x1, -R0 ;  /* 0x000000011313c824 */ /* 0x000fe200078e0a00 */
[----:B------:R-:W-:-:S07]  /*2f40*/  ISETP.GT.U32.AND P4, PT, R0, R18, PT ;  /* 0x000000120000720c */ /* 0x000fce0003f84070 */
[----:B------:R-:W-:-:S06]  /*2f50*/  @!P1 IMAD.IADD R27, R27, 0x1, -R0 ;  /* 0x000000011b1b9824 */ /* 0x000fcc00078e0a00 */
[----:B------:R-:W-:Y:S02]  /*2f60*/  @!P4 IMAD.IADD R18, R18, 0x1, -R0 ;  /* 0x000000011212c824 */ /* 0x000fe400078e0a00 */
[----:B---3--:R-:W-:Y:S02]  /*2f70*/  IMAD.MOV.U32 R28, RZ, RZ, R20 ;  /* 0x000000ffff1c7224 */ /* 0x008fe400078e0014 */
[----:B----4-:R-:W-:Y:S02]  /*2f80*/  IMAD.MOV.U32 R20, RZ, RZ, R25 ;  /* 0x000000ffff147224 */ /* 0x010fe400078e0019 */
[----:B------:R-:W-:Y:S02]  /*2f90*/  IMAD.MOV.U32 R25, RZ, RZ, R24 ;  /* 0x000000ffff197224 */ /* 0x000fe400078e0018 */
[----:B------:R-:W-:-:S04]  /*2fa0*/  IMAD.MOV.U32 R24, RZ, RZ, R29 ;  /* 0x000000ffff187224 */ /* 0x000fc800078e001d */
[----:B------:R-:W-:Y:S01]  /*2fb0*/  @!P5 IMAD.MOV R24, RZ, RZ, -R24 ;  /* 0x000000ffff18d224 */ /* 0x000fe200078e0a18 */
[----:B------:R-:W-:Y:S01]  /*2fc0*/  ISETP.GT.U32.AND P5, PT, R0, R2, PT ;  /* 0x000000020000720c */ /* 0x000fe20003fa4070 */
[----:B------:R-:W-:Y:S02]  /*2fd0*/  IMAD.MOV.U32 R29, RZ, RZ, R6 ;  /* 0x000000ffff1d7224 */ /* 0x000fe400078e0006 */
[----:B------:R-:W-:Y:S01]  /*2fe0*/  IMAD.MOV.U32 R6, RZ, RZ, R27 ;  /* 0x000000ffff067224 */ /* 0x000fe200078e001b */
[----:B------:R0:W-:Y:S03]  /*2ff0*/  STL [R1+0x1c8], R24 ;  /* 0x0001c81801007387 */ /* 0x0001e60000100800 */
[----:B------:R-:W-:Y:S02]  /*3000*/  @!P2 IMAD.MOV R6, RZ, RZ, -R6 ;  /* 0x000000ffff06a224 */ /* 0x000fe400078e0a06 */
[----:B--2---:R-:W-:Y:S01]  /*3010*/  IMAD.MOV.U32 R27, RZ, RZ, R16 ;  /* 0x000000ffff1b7224 */ /* 0x004fe200078e0010 */
[----:B------:R-:W-:-:S03]  /*3020*/  IABS R16, R23 ;  /* 0x0000001700107213 */ /* 0x000fc60000000000 */
[----:B------:R-:W-:Y:S01]  /*3030*/  @!P5 IMAD.IADD R2, R2, 0x1, -R0 ;  /* 0x000000010202d824 */ /* 0x000fe200078e0a00 */
[----:B0-----:R-:W2:Y:S01]  /*3040*/  LDL.LU R24, [R1+0x214c] ;  /* 0x00214c0001187983 */ /* 0x001ea20000300800 */
[----:B------:R-:W-:Y:S01]  /*3050*/  ISETP.GE.AND P5, PT, R23, RZ, PT ;  /* 0x000000ff1700720c */ /* 0x000fe20003fa6270 */
[----:B------:R-:W-:Y:S02]  /*3060*/  IMAD.MOV.U32 R23, RZ, RZ, R8 ;  /* 0x000000ffff177224 */ /* 0x000fe400078e0008 */
[----:B------:R0:W-:Y:S01]  /*3070*/  STL [R1+0x1cc], R6 ;  /* 0x0001cc0601007387 */ /* 0x0001e20000100800 */
[----:B------:R-:W-:-:S03]  /*3080*/  IMAD.MOV.U32 R8, RZ, RZ, R18 ;  /* 0x000000ffff087224 */ /* 0x000fc600078e0012 */
[----:B0-----:R-:W3:Y:S04]  /*3090*/  LDL.LU R6, [R1+0x2148] ;  /* 0x0021480001067983 */ /* 0x001ee80000300800 */
[----:B------:R-:W4:Y:S01]  /*30a0*/  LDL.LU R18, [R1+0x28] ;  /* 0x0000280001127983 */ /* 0x000f220000300800 */
[C---:B------:R-:W-:Y:S02]  /*30b0*/  ISETP.GT.U32.AND P4, PT, R0.reuse, R14, PT ;  /* 0x0000000e0000720c */ /* 0x040fe40003f84070 */
[C---:B------:R-:W-:Y:S02]  /*30c0*/  ISETP.GT.U32.AND P6, PT, R0.reuse, R19, PT ;  /* 0x000000130000720c */ /* 0x040fe40003fc4070 */
[----:B------:R-:W-:Y:S02]  /*30d0*/  ISETP.GT.U32.AND P1, PT, R0, R26, PT ;  /* 0x0000001a0000720c */ /* 0x000fe40003f24070 */
[----:B------:R-:W-:-:S02]  /*30e0*/  ISETP.GE.AND P2, PT, R4, RZ, PT ;  /* 0x000000ff0400720c */ /* 0x000fc40003f46270 */
[----:B------:R-:W-:-:S05]  /*30f0*/  IABS R4, R10 ;  /* 0x0000000a00047213 */ /* 0x000fca0000000000 */
[--C-:B------:R-:W-:Y:S01]  /*3100*/  @!P4 IMAD.IADD R14, R14, 0x1, -R0.reuse ;  /* 0x000000010e0ec824 */ /* 0x100fe200078e0a00 */
[----:B------:R-:W-:Y:S01]  /*3110*/  ISETP.GT.U32.AND P4, PT, R0, R2, PT ;  /* 0x000000020000720c */ /* 0x000fe20003f84070 */
[--C-:B------:R-:W-:Y:S01]  /*3120*/  @!P6 IMAD.IADD R19, R19, 0x1, -R0.reuse ;  /* 0x000000011313e824 */ /* 0x100fe200078e0a00 */
[----:B------:R-:W-:Y:S01]  /*3130*/  ISETP.GE.AND P6, PT, R11, RZ, PT ;  /* 0x000000ff0b00720c */ /* 0x000fe20003fc6270 */
[----:B------:R-:W-:Y:S01]  /*3140*/  @!P1 IMAD.IADD R26, R26, 0x1, -R0 ;  /* 0x000000011a1a9824 */ /* 0x000fe200078e0a00 */
[----:B------:R-:W-:Y:S01]  /*3150*/  ISETP.GE.AND P1, PT, R7, RZ, PT ;  /* 0x000000ff0700720c */ /* 0x000fe20003f26270 */
[----:B------:R-:W-:-:S04]  /*3160*/  IMAD.HI.U32 R11, R9, R4, RZ ;  /* 0x00000004090b7227 */ /* 0x000fc800078e00ff */
[----:B------:R-:W-:-:S04]  /*3170*/  IMAD.MOV R11, RZ, RZ, -R11 ;  /* 0x000000ffff0b7224 */ /* 0x000fc800078e0a0b */
[----:B------:R-:W-:Y:S02]  /*3180*/  @!P4 IMAD.IADD R2, R2, 0x1, -R0 ;  /* 0x000000010202c824 */ /* 0x000fe400078e0a00 */
[----:B------:R-:W-:Y:S02]  /*3190*/  IMAD R4, R0, R11, R4 ;  /* 0x0000000b00047224 */ /* 0x000fe400078e0204 */
[----:B------:R-:W-:Y:S02]  /*31a0*/  @!P0 IMAD.MOV R8, RZ, RZ, -R8 ;  /* 0x000000ffff088224 */ /* 0x000fe400078e0a08 */
[----:B------:R-:W-:Y:S02]  /*31b0*/  IMAD.MOV.U32 R11, RZ, RZ, R2 ;  /* 0x000000ffff0b7224 */ /* 0x000fe400078e0002 */
[----:B------:R-:W-:Y:S02]  /*31c0*/  @!P3 IMAD.MOV R26, RZ, RZ, -R26 ;  /* 0x000000ffff1ab224 */ /* 0x000fe400078e0a1a */
[----:B------:R-:W-:Y:S01]  /*31d0*/  @!P2 IMAD.MOV R19, RZ, RZ, -R19 ;  /* 0x000000ffff13a224 */ /* 0x000fe200078e0a13 */
[----:B------:R0:W-:Y:S01]  /*31e0*/  STL [R1+0x1c0], R8 ;  /* 0x0001c00801007387 */ /* 0x0001e20000100800 */
[----:B------:R-:W-:-:S03]  /*31f0*/  @!P1 IMAD.MOV R11, RZ, RZ, -R11 ;  /* 0x000000ffff0b9224 */ /* 0x000fc600078e0a0b */
[----:B0-----:R-:W2:Y:S04]  /*3200*/  LDL.LU R8, [R1+0x2144] ;  /* 0x0021440001087983 */ /* 0x001ea80000300800 */
[----:B------:R-:W-:Y:S04]  /*3210*/  STL [R1+0x1bc], R26 ;  /* 0x0001bc1a01007387 */ /* 0x000fe80000100800 */
[----:B------:R0:W-:Y:S04]  /*3220*/  STL [R1+0x1b4], R19 ;  /* 0x0001b41301007387 */ /* 0x0001e80000100800 */
[----:B------:R1:W-:Y:S01]  /*3230*/  STL [R1+0x1b0], R11 ;  /* 0x0001b00b01007387 */ /* 0x0003e20000100800 */
[----:B------:R-:W-:Y:S01]  /*3240*/  IMAD.HI.U32 R7, R9, R16, RZ ;  /* 0x0000001009077227 */ /* 0x000fe200078e00ff */
[----:B------:R-:W-:-:S03]  /*3250*/  ISETP.GT.U32.AND P0, PT, R0, R14, PT ;  /* 0x0000000e0000720c */ /* 0x000fc60003f04070 */
[----:B------:R-:W-:Y:S01]  /*3260*/  IMAD.MOV R7, RZ, RZ, -R7 ;  /* 0x000000ffff077224 */ /* 0x000fe200078e0a07 */
[----:B----4-:R-:W-:Y:S02]  /*3270*/  IABS R2, R18 ;  /* 0x0000001200027213 */ /* 0x010fe40000000000 */
[----:B------:R-:W-:Y:S01]  /*3280*/  ISETP.GE.AND P1, PT, R18, RZ, PT ;  /* 0x000000ff1200720c */ /* 0x000fe20003f26270 */
[----:B------:R-:W-:Y:S02]  /*3290*/  IMAD.MOV.U32 R18, RZ, RZ, R28 ;  /* 0x000000ffff127224 */ /* 0x000fe400078e001c */
[----:B------:R-:W-:Y:S02]  /*32a0*/  IMAD.MOV.U32 R28, RZ, RZ, R17 ;  /* 0x000000ffff1c7224 */ /* 0x000fe400078e0011 */
[----:B------:R-:W4:Y:S01]  /*32b0*/  LDL.LU R17, [R1+0x2c] ;  /* 0x00002c0001117983 */ /* 0x000f220000300800 */
[----:B------:R-:W-:Y:S01]  /*32c0*/  IMAD R7, R0, R7, R16 ;  /* 0x0000000700077224 */ /* 0x000fe200078e0210 */
[----:B------:R-:W-:-:S02]  /*32d0*/  IABS R16, R5 ;  /* 0x0000000500107213 */ /* 0x000fc40000000000 */
[----:B------:R-:W-:-:S03]  /*32e0*/  ISETP.GE.AND P2, PT, R10, RZ, PT ;  /* 0x000000ff0a00720c */ /* 0x000fc60003f46270 */
[----:B------:R-:W-:Y:S01]  /*32f0*/  IMAD.HI.U32 R10, R9, R16, RZ ;  /* 0x00000010090a7227 */ /* 0x000fe200078e00ff */
[----:B------:R-:W-:-:S03]  /*3300*/  ISETP.GT.U32.AND P3, PT, R0, R7, PT ;  /* 0x000000070000720c */ /* 0x000fc60003f64070 */
[----:B------:R-:W-:Y:S02]  /*3310*/  @!P0 IMAD.IADD R14, R14, 0x1, -R0 ;  /* 0x000000010e0e8824 */ /* 0x000fe400078e0a00 */
[----:B------:R-:W-:Y:S01]  /*3320*/  IMAD.MOV R10, RZ, RZ, -R10 ;  /* 0x000000ffff0a7224 */ /* 0x000fe200078e0a0a */
[C---:B------:R-:W-:Y:S01]  /*3330*/  ISETP.GT.U32.AND P4, PT, R0.reuse, R4, PT ;  /* 0x000000040000720c */ /* 0x040fe20003f84070 */
[----:B0-----:R-:W-:Y:S02]  /*3340*/  IMAD.MOV.U32 R19, RZ, RZ, R14 ;  /* 0x000000ffff137224 */ /* 0x001fe400078e000e */
[----:B------:R-:W-:Y:S02]  /*3350*/  IMAD R10, R0, R10, R16 ;  /* 0x0000000a000a7224 */ /* 0x000fe400078e0210 */
[----:B------:R-:W-:-:S03]  /*3360*/  @!P6 IMAD.MOV R19, RZ, RZ, -R19 ;  /* 0x000000ffff13e224 */ /* 0x000fc600078e0a13 */
[----:B------:R-:W-:Y:S01]  /*3370*/  ISETP.GT.U32.AND P6, PT, R0, R10, PT ;  /* 0x0000000a0000720c */ /* 0x000fe20003fc4070 */
[----:B------:R-:W-:-:S04]  /*3380*/  @!P3 IMAD.IADD R7, R7, 0x1, -R0 ;  /* 0x000000010707b824 */ /* 0x000fc800078e0a00 */
[----:B------:R-:W-:Y:S01]  /*3390*/  @!P4 IMAD.IADD R4, R4, 0x1, -R0 ;  /* 0x000000010404c824 */ /* 0x000fe200078e0a00 */
[C---:B------:R-:W-:Y:S02]  /*33a0*/  ISETP.GT.U32.AND P3, PT, R0.reuse, R7, PT ;  /* 0x000000070000720c */ /* 0x040fe40003f64070 */
[----:B------:R-:W-:Y:S01]  /*33b0*/  ISETP.GE.AND P0, PT, R5, RZ, PT ;  /* 0x000000ff0500720c */ /* 0x000fe20003f06270 */
[----:B------:R-:W-:Y:S01]  /*33c0*/  IMAD.HI.U32 R5, R9, R2, RZ ;  /* 0x0000000209057227 */ /* 0x000fe200078e00ff */
[----:B------:R-:W-:-:S03]  /*33d0*/  ISETP.GT.U32.AND P4, PT, R0, R4, PT ;  /* 0x000000040000720c */ /* 0x000fc60003f84070 */
[----:B------:R-:W-:Y:S01]  /*33e0*/  @!P6 IMAD.IADD R10, R10, 0x1, -R0 ;  /* 0x000000010a0ae824 */ /* 0x000fe200078e0a00 */
[----:B-1----:R-:W-:Y:S01]  /*33f0*/  IABS R11, R12 ;  /* 0x0000000c000b7213 */ /* 0x002fe20000000000 */
[----:B------:R-:W-:-:S03]  /*3400*/  IMAD.MOV R5, RZ, RZ, -R5 ;  /* 0x000000ffff057224 */ /* 0x000fc600078e0a05 */
[C---:B------:R-:W-:Y:S01]  /*3410*/  ISETP.GT.U32.AND P6, PT, R0.reuse, R10, PT ;  /* 0x0000000a0000720c */ /* 0x040fe20003fc4070 */
[----:B------:R-:W-:Y:S01]  /*3420*/  @!P3 IMAD.IADD R7, R7, 0x1, -R0 ;  /* 0x000000010707b824 */ /* 0x000fe200078e0a00 */
[----:B-----5:R-:W-:Y:S01]  /*3430*/  IABS R14, R21 ;  /* 0x00000015000e7213 */ /* 0x020fe20000000000 */
[----:B------:R-:W-:Y:S01]  /*3440*/  IMAD R5, R0, R5, R2 ;  /* 0x0000000500057224 */ /* 0x000fe200078e0202 */
[----:B------:R0:W-:Y:S01]  /*3450*/  STL [R1+0x1ac], R19 ;  /* 0x0001ac1301007387 */ /* 0x0001e20000100800 */
[----:B------:R-:W-:-:S04]  /*3460*/  IMAD.HI.U32 R16, R9, R11, RZ ;  /* 0x0000000b09107227 */ /* 0x000fc800078e00ff */
[----:B------:R-:W-:Y:S01]  /*3470*/  @!P4 IMAD.IADD R4, R4, 0x1, -R0 ;  /* 0x000000010404c824 */ /* 0x000fe200078e0a00 */
[----:B------:R-:W-:Y:S01]  /*3480*/  ISETP.GT.U32.AND P4, PT, R0, R5, PT ;  /* 0x000000050000720c */ /* 0x000fe20003f84070 */
[----:B------:R-:W-:-:S04]  /*3490*/  IMAD.HI.U32 R2, R9, R14, RZ ;  /* 0x0000000e09027227 */ /* 0x000fc800078e00ff */
[----:B0-----:R-:W-:Y:S02]  /*34a0*/  IMAD.MOV.U32 R19, RZ, RZ, R7 ;  /* 0x000000ffff137224 */ /* 0x001fe400078e0007 */
[----:B------:R-:W-:Y:S02]  /*34b0*/  IMAD.MOV R16, RZ, RZ, -R16 ;  /* 0x000000ffff107224 */ /* 0x000fe400078e0a10 */
[----:B------:R-:W-:Y:S02]  /*34c0*/  @!P5 IMAD.MOV R19, RZ, RZ, -R19 ;  /* 0x000000ffff13d224 */ /* 0x000fe400078e0a13 */
[----:B------:R-:W-:Y:S02]  /*34d0*/  IMAD.MOV R2, RZ, RZ, -R2 ;  /* 0x000000ffff027224 */ /* 0x000fe400078e0a02 */
[----:B------:R-:W-:Y:S02]  /*34e0*/  IMAD R11, R0, R16, R11 ;  /* 0x00000010000b7224 */ /* 0x000fe400078e020b */
[----:B------:R-:W-:Y:S01]  /*34f0*/  @!P6 IMAD.IADD R10, R10, 0x1, -R0 ;  /* 0x000000010a0ae824 */ /* 0x000fe200078e0a00 */
[----:B------:R0:W-:Y:S01]  /*3500*/  STL [R1+0x1a8], R19 ;  /* 0x0001a81301007387 */ /* 0x0001e20000100800 */
[C---:B------:R-:W-:Y:S01]  /*3510*/  IMAD R14, R0.reuse, R2, R14 ;  /* 0x00000002000e7224 */ /* 0x040fe200078e020e */
[----:B------:R-:W-:Y:S01]  /*3520*/  ISETP.GT.U32.AND P6, PT, R0, R11, PT ;  /* 0x0000000b0000720c */ /* 0x000fe20003fc4070 */
[----:B------:R-:W-:-:S02]  /*3530*/  @!P4 IMAD.IADD R5, R5, 0x1, -R0 ;  /* 0x000000010505c824 */ /* 0x000fc400078e0a00 */
[----:B0-----:R-:W-:-:S04]  /*3540*/  IMAD.MOV.U32 R19, RZ, RZ, R10 ;  /* 0x000000ffff137224 */ /* 0x001fc800078e000a */
[----:B------:R-:W-:Y:S01]  /*3550*/  @!P0 IMAD.MOV R19, RZ, RZ, -R19 ;  /* 0x000000ffff138224 */ /* 0x000fe200078e0a13 */
[C---:B------:R-:W-:Y:S02]  /*3560*/  ISETP.GT.U32.AND P0, PT, R0.reuse, R14, PT ;  /* 0x0000000e0000720c */ /* 0x040fe40003f04070 */
[----:B------:R-:W-:Y:S01]  /*3570*/  ISETP.GT.U32.AND P4, PT, R0, R5, PT ;  /* 0x000000050000720c */ /* 0x000fe20003f84070 */
[----:B------:R-:W-:Y:S02]  /*3580*/  @!P2 IMAD.MOV R4, RZ, RZ, -R4 ;  /* 0x000000ffff04a224 */ /* 0x000fe400078e0a04 */
[--C-:B------:R-:W-:Y:S01]  /*3590*/  @!P6 IMAD.IADD R11, R11, 0x1, -R0.reuse ;  /* 0x000000010b0be824 */ /* 0x100fe200078e0a00 */
[----:B------:R-:W-:Y:S02]  /*35a0*/  IABS R2, R13 ;  /* 0x0000000d00027213 */ /* 0x000fe40000000000 */
[----:B------:R-:W-:Y:S05]  /*35b0*/  STL [R1+0x1a4], R4 ;  /* 0x0001a40401007387 */ /* 0x000fea0000100800 */
[--C-:B------:R-:W-:Y:S01]  /*35c0*/  @!P0 IMAD.IADD R14, R14, 0x1, -R0.reuse ;  /* 0x000000010e0e8824 */ /* 0x100fe200078e0a00 */
[----:B------:R-:W-:Y:S01]  /*35d0*/  ISETP.GT.U32.AND P0, PT, R0, R11, PT ;  /* 0x0000000b0000720c */ /* 0x000fe20003f04070 */
[----:B------:R-:W-:Y:S01]  /*35e0*/  @!P4 IMAD.IADD R5, R5, 0x1, -R0 ;  /* 0x000000010505c824 */ /* 0x000fe200078e0a00 */
[----:B------:R-:W-:Y:S01]  /*35f0*/  ISETP.GE.AND P4, PT, R13, RZ, PT ;  /* 0x000000ff0d00720c */ /* 0x000fe20003f86270 */
[----:B------:R0:W-:Y:S01]  /*3600*/  STL [R1+0x1a0], R19 ;  /* 0x0001a01301007387 */ /* 0x0001e20000100800 */
[----:B------:R-:W-:Y:S01]  /*3610*/  ISETP.GE.AND P3, PT, R12, RZ, PT ;  /* 0x000000ff0c00720c */ /* 0x000fe20003f66270 */
[----:B0-----:R-:W-:-:S02]  /*3620*/  IMAD.MOV.U32 R19, RZ, RZ, R18 ;  /* 0x000000ffff137224 */ /* 0x001fc400078e0012 */
[----:B------:R-:W-:-:S06]  /*3630*/  IMAD.MOV.U32 R18, RZ, RZ, R5 ;  /* 0x000000ffff127224 */ /* 0x000fcc00078e0005 */
[----:B------:R-:W-:Y:S02]  /*3640*/  @!P0 IMAD.IADD R11, R11, 0x1, -R0 ;  /* 0x000000010b0b8824 */ /* 0x000fe400078e0a00 */
[----:B------:R-:W-:-:S05]  /*3650*/  @!P1 IMAD.MOV R18, RZ, RZ, -R18 ;  /* 0x000000ffff129224 */ /* 0x000fca00078e0a12 */
[----:B------:R0:W-:Y:S01]  /*3660*/  STL [R1+0x19c], R18 ;  /* 0x00019c1201007387 */ /* 0x0001e20000100800 */
[----:B------:R-:W-:Y:S01]  /*3670*/  ISETP.GE.AND P5, PT, R21, RZ, PT ;  /* 0x000000ff1500720c */ /* 0x000fe20003fa6270 */
[----:B0-----:R-:W-:-:S04]  /*3680*/  IMAD.MOV.U32 R18, RZ, RZ, R11 ;  /* 0x000000ffff127224 */ /* 0x001fc800078e000b */
[----:B------:R-:W-:-:S05]  /*3690*/  @!P3 IMAD.MOV R18, RZ, RZ, -R18 ;  /* 0x000000ffff12b224 */ /* 0x000fca00078e0a12 */
[----:B------:R0:W-:Y:S04]  /*36a0*/  STL [R1+0x198], R18 ;  /* 0x0001981201007387 */ /* 0x0001e80000100800 */
[----:B------:R-:W5:Y:S04]  /*36b0*/  LDL.LU R21, [R1+0x10] ;  /* 0x0000100001157983 */ /* 0x000f680000300800 */
[----:B0-----:R-:W5:Y:S01]  /*36c0*/  LDL.LU R18, [R1+0x14] ;  /* 0x0000140001127983 */ /* 0x001f620000300800 */
[----:B------:R-:W-:Y:S01]  /*36d0*/  IMAD.HI.U32 R16, R9, R2, RZ ;  /* 0x0000000209107227 */ /* 0x000fe200078e00ff */
[----:B------:R-:W-:-:S03]  /*36e0*/  IABS R4, R22 ;  /* 0x0000001600047213 */ /* 0x000fc60000000000 */
[----:B------:R-:W-:-:S04]  /*36f0*/  IMAD.MOV R16, RZ, RZ, -R16 ;  /* 0x000000ffff107224 */ /* 0x000fc800078e0a10 */
[----:B------:R-:W-:Y:S02]  /*3700*/  IMAD R2, R0, R16, R2 ;  /* 0x0000001000027224 */ /* 0x000fe400078e0202 */
[----:B------:R-:W-:-:S04]  /*3710*/  IMAD.HI.U32 R16, R9, R4, RZ ;  /* 0x0000000409107227 */ /* 0x000fc800078e00ff */
[----:B------:R-:W-:Y:S01]  /*3720*/  IMAD.MOV R16, RZ, RZ, -R16 ;  /* 0x000000ffff107224 */ /* 0x000fe200078e0a10 */
[----:B------:R-:W-:-:S03]  /*3730*/  ISETP.GT.U32.AND P0, PT, R0, R2, PT ;  /* 0x000000020000720c */ /* 0x000fc60003f04070 */
[----:B------:R-:W-:-:S05]  /*3740*/  IMAD R4, R0, R16, R4 ;  /* 0x0000001000047224 */ /* 0x000fca00078e0204 */
[C---:B------:R-:W-:Y:S02]  /*3750*/  ISETP.GT.U32.AND P3, PT, R0.reuse, R4, PT ;  /* 0x000000040000720c */ /* 0x040fe40003f64070 */
[----:B------:R-:W-:-:S03]  /*3760*/  ISETP.GT.U32.AND P1, PT, R0, R14, PT ;  /* 0x0000000e0000720c */ /* 0x000fc60003f24070 */
[----:B------:R-:W-:-:S08]  /*3770*/  @!P0 IMAD.IADD R2, R2, 0x1, -R0 ;  /* 0x0000000102028824 */ /* 0x000fd000078e0a00 */
[----:B------:R-:W-:Y:S01]  /*3780*/  @!P3 IMAD.IADD R4, R4, 0x1, -R0 ;  /* 0x000000010404b824 */ /* 0x000fe200078e0a00 */
[----:B------:R-:W-:Y:S02]  /*3790*/  ISETP.GT.U32.AND P3, PT, R0, R2, PT ;  /* 0x000000020000720c */ /* 0x000fe40003f64070 */
[----:B----4-:R-:W-:Y:S02]  /*37a0*/  ISETP.GE.AND P2, PT, R17, RZ, PT ;  /* 0x000000ff1100720c */ /* 0x010fe40003f46270 */
[----:B------:R-:W-:Y:S02]  /*37b0*/  IABS R7, R17 ;  /* 0x0000001100077213 */ /* 0x000fe40000000000 */
[----:B------:R-:W-:-:S05]  /*37c0*/  IABS R17, R15 ;  /* 0x0000000f00117213 */ /* 0x000fca0000000000 */
[----:B------:R-:W-:-:S04]  /*37d0*/  IMAD.MOV.U32 R10, RZ, RZ, R17 ;  /* 0x000000ffff0a7224 */ /* 0x000fc800078e0011 */
[----:B------:R-:W-:-:S04]  /*37e0*/  IMAD.HI.U32 R13, R9, R10, RZ ;  /* 0x0000000a090d7227 */ /* 0x000fc800078e00ff */
[----:B------:R-:W-:Y:S01]  /*37f0*/  IMAD.MOV R13, RZ, RZ, -R13 ;  /* 0x000000ffff0d7224 */ /* 0x000fe200078e0a0d */
[----:B---3--:R-:W-:-:S03]  /*3800*/  IABS R17, R6 ;  /* 0x0000000600117213 */ /* 0x008fc60000000000 */
[----:B------:R-:W-:Y:S01]  /*3810*/  IMAD R10, R0, R13, R10 ;  /* 0x0000000d000a7224 */ /* 0x000fe200078e020a */
[----:B--2---:R-:W-:Y:S01]  /*3820*/  IABS R13, R8 ;  /* 0x00000008000d7213 */ /* 0x004fe20000000000 */
[----:B------:R-:W-:-:S04]  /*3830*/  IMAD.MOV.U32 R5, RZ, RZ, R17 ;  /* 0x000000ffff057224 */ /* 0x000fc800078e0011 */
[----:B------:R-:W-:-:S04]  /*3840*/  IMAD.HI.U32 R17, R9, R13, RZ ;  /* 0x0000000d09117227 */ /* 0x000fc800078e00ff */
[----:B------:R-:W-:-:S04]  /*3850*/  IMAD.MOV R17, RZ, RZ, -R17 ;  /* 0x000000ffff117224 */ /* 0x000fc800078e0a11 */
[----:B------:R-:W-:Y:S02]  /*3860*/  IMAD R13, R0, R17, R13 ;  /* 0x00000011000d7224 */ /* 0x000fe400078e020d */
[----:B------:R-:W2:Y:S01]  /*3870*/  LDL.LU R17, [R1+0xc] ;  /* 0x00000c0001117983 */ /* 0x000ea20000300800 */
[----:B------:R-:W-:-:S04]  /*3880*/  IMAD.HI.U32 R12, R9, R7, RZ ;  /* 0x00000007090c7227 */ /* 0x000fc800078e00ff */
[----:B------:R-:W-:-:S04]  /*3890*/  IMAD.MOV R12, RZ, RZ, -R12 ;  /* 0x000000ffff0c7224 */ /* 0x000fc800078e0a0c */
[----:B------:R-:W-:-:S05]  /*38a0*/  IMAD R7, R0, R12, R7 ;  /* 0x0000000c00077224 */ /* 0x000fca00078e0207 */
[----:B------:R-:W-:Y:S02]  /*38b0*/  ISETP.GT.U32.AND P6, PT, R0, R7, PT ;  /* 0x000000070000720c */ /* 0x000fe40003fc4070 */
[----:B------:R-:W-:-:S05]  /*38c0*/  IABS R12, R24 ;  /* 0x00000018000c7213 */ /* 0x000fca0000000000 */
[----:B------:R-:W-:-:S06]  /*38d0*/  IMAD.HI.U32 R16, R9, R12, RZ ;  /* 0x0000000c09107227 */ /* 0x000fcc00078e00ff */
[----:B------:R-:W-:Y:S02]  /*38e0*/  @!P6 IMAD.IADD R7, R7, 0x1, -R0 ;  /* 0x000000010707e824 */ /* 0x000fe400078e0a00 */
[----:B------:R-:W-:Y:S02]  /*38f0*/  IMAD.MOV R16, RZ, RZ, -R16 ;  /* 0x000000ffff107224 */ /* 0x000fe400078e0a10 */
[----:B------:R-:W-:Y:S01]  /*3900*/  IMAD.HI.U32 R11, R9, R5, RZ ;  /* 0x00000005090b7227 */ /* 0x000fe200078e00ff */
[----:B------:R-:W-:-:S03]  /*3910*/  ISETP.GT.U32.AND P6, PT, R0, R7, PT ;  /* 0x000000070000720c */ /* 0x000fc60003fc4070 */
[----:B------:R-:W-:Y:S01]  /*3920*/  IMAD R12, R0, R16, R12 ;  /* 0x00000010000c7224 */ /* 0x000fe200078e020c */
[----:B------:R-:W-:Y:S01]  /*3930*/  IABS R16, R19 ;  /* 0x0000001300107213 */ /* 0x000fe20000000000 */
[----:B------:R-:W-:-:S04]  /*3940*/  IMAD.MOV R11, RZ, RZ, -R11 ;  /* 0x000000ffff0b7224 */ /* 0x000fc800078e0a0b */
[----:B------:R-:W-:Y:S02]  /*3950*/  IMAD R5, R0, R11, R5 ;  /* 0x0000000b00057224 */ /* 0x000fe400078e0205 */
[----:B------:R-:W-:-:S04]  /*3960*/  IMAD.HI.U32 R11, R9, R16, RZ ;  /* 0x00000010090b7227 */ /* 0x000fc800078e00ff */
[--C-:B------:R-:W-:Y:S02]  /*3970*/  @!P1 IMAD.IADD R14, R14, 0x1, -R0.reuse ;  /* 0x000000010e0e9824 */ /* 0x100fe400078e0a00 */
[----:B------:R-:W-:Y:S02]  /*3980*/  @!P6 IMAD.IADD R7, R7, 0x1, -R0 ;  /* 0x000000010707e824 */ /* 0x000fe400078e0a00 */
[----:B------:R-:W-:Y:S02]  /*3990*/  IMAD.MOV R11, RZ, RZ, -R11 ;  /* 0x000000ffff0b7224 */ /* 0x000fe400078e0a0b */
[----:B------:R-:W-:Y:S02]  /*39a0*/  IMAD.MOV.U32 R26, RZ, RZ, R14 ;  /* 0x000000ffff1a7224 */ /* 0x000fe400078e000e */
[----:B------:R-:W-:Y:S02]  /*39b0*/  @!P3 IMAD.IADD R2, R2, 0x1, -R0 ;  /* 0x000000010202b824 */ /* 0x000fe400078e0a00 */
[----:B------:R-:W-:-:S02]  /*39c0*/  IMAD.MOV.U32 R14, RZ, RZ, R7 ;  /* 0x000000ffff0e7224 */ /* 0x000fc400078e0007 */
[----:B------:R-:W-:Y:S02]  /*39d0*/  IMAD R11, R0, R11, R16 ;  /* 0x0000000b000b7224 */ /* 0x000fe400078e0210 */
[----:B------:R-:W-:Y:S02]  /*39e0*/  IMAD.MOV.U32 R16, RZ, RZ, R19 ;  /* 0x000000ffff107224 */ /* 0x000fe400078e0013 */
[----:B------:R-:W-:Y:S02]  /*39f0*/  @!P5 IMAD.MOV R26, RZ, RZ, -R26 ;  /* 0x000000ffff1ad224 */ /* 0x000fe400078e0a1a */
[----:B------:R-:W-:Y:S02]  /*3a00*/  IMAD.MOV.U32 R19, RZ, RZ, R2 ;  /* 0x000000ffff137224 */ /* 0x000fe400078e0002 */
[----:B------:R-:W-:Y:S01]  /*3a10*/  @!P2 IMAD.MOV R14, RZ, RZ, -R14 ;  /* 0x000000ffff0ea224 */ /* 0x000fe200078e0a0e */
[----:B------:R0:W-:Y:S01]  /*3a20*/  STL [R1+0x190], R26 ;  /* 0x0001901a01007387 */ /* 0x0001e20000100800 */
[----:B------:R-:W-:Y:S01]  /*3a30*/  @!P4 IMAD.MOV R19, RZ, RZ, -R19 ;  /* 0x000000ffff13c224 */ /* 0x000fe200078e0a13 */
[----:B------:R-:W-:-:S02]  /*3a40*/  ISETP.GE.AND P0, PT, R22, RZ, PT ;  /* 0x000000ff1600720c */ /* 0x000fc40003f06270 */
[----:B------:R-:W-:Y:S04]  /*3a50*/  STL [R1+0x18c], R14 ;  /* 0x00018c0e01007387 */ /* 0x000fe80000100800 */
[----:B------:R-:W3:Y:S04]  /*3a60*/  LDL.LU R22, [R1+0x18] ;  /* 0x0000180001167983 */ /* 0x000ee80000300800 */
[----:B0-----:R-:W4:Y:S04]  /*3a70*/  LDL.LU R26, [R1+0x24] ;  /* 0x00002400011a7983 */ /* 0x001f280000300800 */
[----:B------:R0:W-:Y:S04]  /*3a80*/  STL [R1+0x180], R19 ;  /* 0x0001801301007387 */ /* 0x0001e80000100800 */
[----:B0-----:R-:W3:Y:S01]  /*3a90*/  LDL.LU R19, [R1+0x1c] ;  /* 0x00001c0001137983 */ /* 0x001ee20000300800 */
[----:B------:R-:W-:-:S02]  /*3aa0*/  ISETP.GT.U32.AND P1, PT, R0, R10, PT ;  /* 0x0000000a0000720c */ /* 0x000fc40003f24070 */
[----:B------:R-:W-:-:S11]  /*3ab0*/  ISETP.GT.U32.AND P6, PT, R0, R12, PT ;  /* 0x0000000c0000720c */ /* 0x000fd60003fc4070 */
[--C-:B------:R-:W-:Y:S01]  /*3ac0*/  @!P1 IMAD.IADD R10, R10, 0x1, -R0.reuse ;  /* 0x000000010a0a9824 */ /* 0x100fe200078e0a00 */
[----:B------:R-:W-:Y:S01]  /*3ad0*/  ISETP.GT.U32.AND P1, PT, R0, R4, PT ;  /* 0x000000040000720c */ /* 0x000fe20003f24070 */
[----:B------:R-:W-:-:S03]  /*3ae0*/  @!P6 IMAD.IADD R12, R12, 0x1, -R0 ;  /* 0x000000010c0ce824 */ /* 0x000fc600078e0a00 */
[C---:B------:R-:W-:Y:S02]  /*3af0*/  ISETP.GT.U32.AND P6, PT, R0.reuse, R10, PT ;  /* 0x0000000a0000720c */ /* 0x040fe40003fc4070 */
[C---:B------:R-:W-:Y:S02]  /*3b00*/  ISETP.GT.U32.AND P5, PT, R0.reuse, R12, PT ;  /* 0x0000000c0000720c */ /* 0x040fe40003fa4070 */
[----:B------:R-:W-:-:S05]  /*3b10*/  ISETP.GT.U32.AND P2, PT, R0, R5, PT ;  /* 0x000000050000720c */ /* 0x000fca0003f44070 */
[--C-:B------:R-:W-:Y:S01]  /*3b20*/  @!P1 IMAD.IADD R4, R4, 0x1, -R0.reuse ;  /* 0x0000000104049824 */ /* 0x100fe200078e0a00 */
[----:B------:R-:W-:Y:S02]  /*3b30*/  ISETP.GT.U32.AND P1, PT, R0, R13, PT ;  /* 0x0000000d0000720c */ /* 0x000fe40003f24070 */
[----:B------:R-:W-:Y:S01]  /*3b40*/  ISETP.GE.AND P3, PT, R15, RZ, PT ;  /* 0x000000ff0f00720c */ /* 0x000fe20003f66270 */
[--C-:B------:R-:W-:Y:S02]  /*3b50*/  @!P6 IMAD.IADD R10, R10, 0x1, -R0.reuse ;  /* 0x000000010a0ae824 */ /* 0x100fe400078e0a00 */
[--C-:B------:R-:W-:Y:S01]  /*3b60*/  @!P5 IMAD.IADD R12, R12, 0x1, -R0.reuse ;  /* 0x000000010c0cd824 */ /* 0x100fe200078e0a00 */
[----:B------:R-:W-:Y:S01]  /*3b70*/  ISETP.GT.U32.AND P5, PT, R0, R11, PT ;  /* 0x0000000b0000720c */ /* 0x000fe20003fa4070 */
[----:B------:R-:W-:Y:S01]  /*3b80*/  @!P2 IMAD.IADD R5, R5, 0x1, -R0 ;  /* 0x000000010505a824 */ /* 0x000fe200078e0a00 */
[----:B------:R-:W-:-:S05]  /*3b90*/  ISETP.GE.AND P6, PT, R24, RZ, PT ;  /* 0x000000ff1800720c */ /* 0x000fca0003fc6270 */
[----:B------:R-:W-:Y:S01]  /*3ba0*/  @!P1 IMAD.IADD R13, R13, 0x1, -R0 ;  /* 0x000000010d0d9824 */ /* 0x000fe200078e0a00 */
[----:B------:R-:W-:Y:S01]  /*3bb0*/  ISETP.GE.AND P1, PT, R8, RZ, PT ;  /* 0x000000ff0800720c */ /* 0x000fe20003f26270 */
[----:B------:R-:W-:Y:S01]  /*3bc0*/  IMAD.MOV.U32 R8, RZ, RZ, R10 ;  /* 0x000000ffff087224 */ /* 0x000fe200078e000a */
[----:B------:R-:W-:Y:S01]  /*3bd0*/  ISETP.GT.U32.AND P4, PT, R0, R5, PT ;  /* 0x000000050000720c */ /* 0x000fe20003f84070 */
[----:B------:R-:W-:Y:S02]  /*3be0*/  @!P0 IMAD.MOV R4, RZ, RZ, -R4 ;  /* 0x000000ffff048224 */ /* 0x000fe400078e0a04 */
[----:B------:R-:W-:Y:S02]  /*3bf0*/  @!P3 IMAD.MOV R8, RZ, RZ, -R8 ;  /* 0x000000ffff08b224 */ /* 0x000fe400078e0a08 */
[----:B------:R-:W-:Y:S01]  /*3c00*/  @!P5 IMAD.IADD R11, R11, 0x1, -R0 ;  /* 0x000000010b0bd824 */ /* 0x000fe200078e0a00 */
[----:B------:R0:W-:Y:S01]  /*3c10*/  STL [R1+0x17c], R4 ;  /* 0x00017c0401007387 */ /* 0x0001e20000100800 */
[----:B------:R-:W-:-:S02]  /*3c20*/  ISETP.GE.AND P2, PT, R6, RZ, PT ;  /* 0x000000ff0600720c */ /* 0x000fc40003f46270 */
[C---:B------:R-:W-:Y:S02]  /*3c30*/  ISETP.GT.U32.AND P5, PT, R0.reuse, R13, PT ;  /* 0x0000000d0000720c */ /* 0x040fe40003fa4070 */
[----:B------:R-:W-:Y:S01]  /*3c40*/  ISETP.GT.U32.AND P0, PT, R0, R11, PT ;  /* 0x0000000b0000720c */ /* 0x000fe20003f04070 */
[----:B0-----:R-:W-:-:S04]  /*3c50*/  IMAD.MOV.U32 R4, RZ, RZ, R12 ;  /* 0x000000ffff047224 */ /* 0x001fc800078e000c */
[----:B------:R-:W-:Y:S01]  /*3c60*/  @!P6 IMAD.MOV R4, RZ, RZ, -R4 ;  /* 0x000000ffff04e224 */ /* 0x000fe200078e0a04 */
[----:B------:R-:W-:Y:S01]  /*3c70*/  STL [R1+0x178], R8 ;  /* 0x0001780801007387 */ /* 0x000fe20000100800 */
[--C-:B------:R-:W-:Y:S01]  /*3c80*/  @!P4 IMAD.IADD R5, R5, 0x1, -R0.reuse ;  /* 0x000000010505c824 */ /* 0x100fe200078e0a00 */
[----:B-----5:R-:W-:Y:S02]  /*3c90*/  IABS R6, R18 ;  /* 0x0000001200067213 */ /* 0x020fe40000000000 */
[----:B------:R0:W-:Y:S01]  /*3ca0*/  STL [R1+0x174], R4 ;  /* 0x0001740401007387 */ /* 0x0001e20000100800 */
[----:B------:R-:W-:Y:S01]  /*3cb0*/  IMAD.MOV.U32 R12, RZ, RZ, R5 ;  /* 0x000000ffff0c7224 */ /* 0x000fe200078e0005 */
[----:B------:R-:W-:Y:S01]  /*3cc0*/  ISETP.GE.AND P6, PT, R16, RZ, PT ;  /* 0x000000ff1000720c */ /* 0x000fe20003fc6270 */
[----:B------:R-:W-:Y:S02]  /*3cd0*/  @!P0 IMAD.IADD R11, R11, 0x1, -R0 ;  /* 0x000000010b0b8824 */ /* 0x000fe400078e0a00 */
[----:B------:R-:W-:Y:S01]  /*3ce0*/  @!P2 IMAD.MOV R12, RZ, RZ, -R12 ;  /* 0x000000ffff0ca224 */ /* 0x000fe200078e0a0c */
[----:B------:R-:W-:Y:S01]  /*3cf0*/  IABS R14, R21 ;  /* 0x00000015000e7213 */ /* 0x000fe20000000000 */
[----:B------:R-:W-:Y:S01]  /*3d00*/  @!P5 IMAD.IADD R13, R13, 0x1, -R0 ;  /* 0x000000010d0dd824 */ /* 0x000fe200078e0a00 */
[----:B------:R-:W-:-:S07]  /*3d10*/  ISETP.GE.AND P0, PT, R21, RZ, PT ;  /* 0x000000ff1500720c */ /* 0x000fce0003f06270 */
[----:B------:R-:W-:Y:S02]  /*3d20*/  @!P6 IMAD.MOV R11, RZ, RZ, -R11 ;  /* 0x000000ffff0be224 */ /* 0x000fe400078e0a0b */
[----:B------:R-:W-:-:S04]  /*3d30*/  IMAD.HI.U32 R2, R9, R14, RZ ;  /* 0x0000000e09027227 */ /* 0x000fc800078e00ff */
[----:B------:R-:W-:-:S04]  /*3d40*/  IMAD.MOV R2, RZ, RZ, -R2 ;  /* 0x000000ffff027224 */ /* 0x000fc800078e0a02 */
[----:B------:R-:W-:Y:S02]  /*3d50*/  IMAD R2, R0, R2, R14 ;  /* 0x0000000200027224 */ /* 0x000fe400078e020e */
[----:B0-----:R-:W-:-:S03]  /*3d60*/  IMAD.HI.U32 R4, R9, R6, RZ ;  /* 0x0000000609047227 */ /* 0x001fc600078e00ff */
[----:B------:R-:W-:Y:S01]  /*3d70*/  ISETP.GT.U32.AND P5, PT, R0, R2, PT ;  /* 0x000000020000720c */ /* 0x000fe20003fa4070 */
[----:B------:R-:W-:-:S04]  /*3d80*/  IMAD.MOV R4, RZ, RZ, -R4 ;  /* 0x000000ffff047224 */ /* 0x000fc800078e0a04 */
[----:B------:R-:W-:Y:S01]  /*3d90*/  IMAD R4, R0, R4, R6 ;  /* 0x0000000400047224 */ /* 0x000fe200078e0206 */
[----:B--2---:R-:W-:-:S05]  /*3da0*/  IABS R7, R17 ;  /* 0x0000001100077213 */ /* 0x004fca0000000000 */
[----:B------:R-:W-:-:S04]  /*3db0*/  IMAD.HI.U32 R15, R9, R7, RZ ;  /* 0x00000007090f7227 */ /* 0x000fc800078e00ff */
[----:B------:R-:W-:-:S04]  /*3dc0*/  IMAD.MOV R15, RZ, RZ, -R15 ;  /* 0x000000ffff0f7224 */ /* 0x000fc800078e0a0f */
[----:B------:R-:W-:-:S05]  /*3dd0*/  IMAD R7, R0, R15, R7 ;  /* 0x0000000f00077224 */ /* 0x000fca00078e0207 */
[----:B------:R-:W-:-:S13]  /*3de0*/  ISETP.GT.U32.AND P3, PT, R0, R7, PT ;  /* 0x000000070000720c */ /* 0x000fda0003f64070 */
[----:B------:R-:W-:Y:S01]  /*3df0*/  @!P3 IMAD.IADD R7, R7, 0x1, -R0 ;  /* 0x000000010707b824 */ /* 0x000fe200078e0a00 */
[----:B------:R-:W-:Y:S02]  /*3e00*/  ISETP.GE.AND P3, PT, R18, RZ, PT ;  /* 0x000000ff1200720c */ /* 0x000fe40003f66270 */
[----:B------:R-:W2:Y:S04]  /*3e10*/  LDL.LU R18, [R1+0x34] ;  /* 0x0000340001127983 */ /* 0x000ea80000300800 */
[----:B------:R-:W5:Y:S04]  /*3e20*/  LDL.LU R24, [R1+0x38] ;  /* 0x0000380001187983 */ /* 0x000f680000300800 */
[----:B------:R-:W5:Y:S04]  /*3e30*/  LDL.LU R21, [R1+0x3c] ;  /* 0x00003c0001157983 */ /* 0x000f680000300800 */
[----:B------:R-:W5:Y:S04]  /*3e40*/  LDL.LU R16, [R1+0x40] ;  /* 0x0000400001107983 */ /* 0x000f680000300800 */
[----:B------:R0:W-:Y:S02]  /*3e50*/  STL [R1+0x168], R12 ;  /* 0x0001680c01007387 */ /* 0x0001e40000100800 */
[----:B0-----:R-:W-:-:S04]  /*3e60*/  IMAD.MOV.U32 R12, RZ, RZ, R13 ;  /* 0x000000ffff0c7224 */ /* 0x001fc800078e000d */
[----:B------:R-:W-:Y:S01]  /*3e70*/  @!P1 IMAD.MOV R12, RZ, RZ, -R12 ;  /* 0x000000ffff0c9224 */ /* 0x000fe200078e0a0c */
[----:B------:R-:W-:-:S04]  /*3e80*/  ISETP.GE.AND P4, PT, R17, RZ, PT ;  /* 0x000000ff1100720c */ /* 0x000fc80003f86270 */
[----:B------:R0:W-:Y:S04]  /*3e90*/  STL [R1+0x164], R12 ;  /* 0x0001640c01007387 */ /* 0x0001e80000100800 */
[----:B------:R2:W-:Y:S04]  /*3ea0*/  STL [R1+0x160], R11 ;  /* 0x0001600b01007387 */ /* 0x0005e80000100800 */
[----:B------:R-:W5:Y:S01]  /*3eb0*/  LDL.LU R17, [R1+0x44] ;  /* 0x0000440001117983 */ /* 0x000f620000300800 */
[----:B------:R-:W-:Y:S01]  /*3ec0*/  ISETP.GT.U32.AND P2, PT, R0, R7, PT ;  /* 0x000000070000720c */ /* 0x000fe20003f44070 */
[----:B------:R-:W-:-:S12]  /*3ed0*/  @!P5 IMAD.IADD R2, R2, 0x1, -R0 ;  /* 0x000000010202d824 */ /* 0x000fd800078e0a00 */
[----:B------:R-:W-:Y:S01]  /*3ee0*/  @!P2 IMAD.IADD R7, R7, 0x1, -R0 ;  /* 0x000000010707a824 */ /* 0x000fe200078e0a00 */
[----:B---3--:R-:W-:Y:S02]  /*3ef0*/  IABS R6, R19 ;  /* 0x0000001300067213 */ /* 0x008fe40000000000 */
[----:B------:R-:W-:Y:S02]  /*3f00*/  ISETP.GE.AND P2, PT, R19, RZ, PT ;  /* 0x000000ff1300720c */ /* 0x000fe40003f46270 */
[----:B------:R-:W3:Y:S01]  /*3f10*/  LDL.LU R19, [R1+0x48] ;  /* 0x0000480001137983 */ /* 0x000ee20000300800 */
[C---:B------:R-:W-:Y:S02]  /*3f20*/  ISETP.GT.U32.AND P5, PT, R0.reuse, R2, PT ;  /* 0x000000020000720c */ /* 0x040fe40003fa4070 */
[----:B------:R-:W-:Y:S01]  /*3f30*/  ISETP.GT.U32.AND P1, PT, R0, R4, PT ;  /* 0x000000040000720c */ /* 0x000fe20003f24070 */
[----:B------:R-:W-:-:S04]  /*3f40*/  IMAD.MOV.U32 R13, RZ, RZ, R7 ;  /* 0x000000ffff0d7224 */ /* 0x000fc800078e0007 */
[----:B------:R-:W-:-:S06]  /*3f50*/  @!P4 IMAD.MOV R13, RZ, RZ, -R13 ;  /* 0x000000ffff0dc224 */ /* 0x000fcc00078e0a0d */
[----:B------:R-:W-:-:S04]  /*3f60*/  @!P5 IMAD.IADD R2, R2, 0x1, -R0 ;  /* 0x000000010202d824 */ /* 0x000fc800078e0a00 */
[----:B------:R-:W-:Y:S01]  /*3f70*/  @!P0 IMAD.MOV R2, RZ, RZ, -R2 ;  /* 0x000000ffff028224 */ /* 0x000fe200078e0a02 */
[----:B------:R1:W-:Y:S01]  /*3f80*/  STL [R1+0x15c], R13 ;  /* 0x00015c0d01007387 */ /* 0x0003e20000100800 */
[----:B------:R-:W-:Y:S01]  /*3f90*/  @!P1 IMAD.IADD R4, R4, 0x1, -R0 ;  /* 0x0000000104049824 */ /* 0x000fe200078e0a00 */
[----:B----4-:R-:W-:Y:S02]  /*3fa0*/  IABS R10, R26 ;  /* 0x0000001a000a7213 */ /* 0x010fe40000000000 */
[----:B------:R-:W-:Y:S01]  /*3fb0*/  ISETP.GE.AND P1, PT, R26, RZ, PT ;  /* 0x000000ff1a00720c */ /* 0x000fe20003f26270 */
[----:B------:R4:W-:Y:S04]  /*3fc0*/  STL [R1+0x158], R2 ;  /* 0x0001580201007387 */ /* 0x0009e80000100800 */
[----:B------:R-:W3:Y:S01]  /*3fd0*/  LDL.LU R26, [R1+0x4c] ;  /* 0x00004c00011a7983 */ /* 0x000ee20000300800 */
[----:B------:R-:W-:-:S05]  /*3fe0*/  IABS R8, R22 ;  /* 0x0000001600087213 */ /* 0x000fca0000000000 */
[----:B------:R-:W-:-:S04]  /*3ff0*/  IMAD.HI.U32 R5, R9, R8, RZ ;  /* 0x0000000809057227 */ /* 0x000fc800078e00ff */
[----:B------:R-:W-:-:S04]  /*4000*/  IMAD.MOV R5, RZ, RZ, -R5 ;  /* 0x000000ffff057224 */ /* 0x000fc800078e0a05 */
[----:B------:R-:W-:-:S05]  /*4010*/  IMAD R8, R0, R5, R8 ;  /* 0x0000000500087224 */ /* 0x000fca00078e0208 */
[----:B------:R-:W-:Y:S01]  /*4020*/  ISETP.GT.U32.AND P5, PT, R0, R8, PT ;  /* 0x000000080000720c */ /* 0x000fe20003fa4070 */
[----:B0-----:R-:W-:-:S04]  /*4030*/  IMAD.HI.U32 R12, R9, R6, RZ ;  /* 0x00000006090c7227 */ /* 0x001fc800078e00ff */
[----:B------:R-:W-:Y:S01]  /*4040*/  IMAD.MOV R12, RZ, RZ, -R12 ;  /* 0x000000ffff0c7224 */ /* 0x000fe200078e0a0c */
[----:B------:R-:W-:-:S03]  /*4050*/  ISETP.GT.U32.AND P4, PT, R0, R4, PT ;  /* 0x000000040000720c */ /* 0x000fc60003f84070 */
[----:B------:R-:W-:-:S04]  /*4060*/  IMAD R6, R0, R12, R6 ;  /* 0x0000000c00067224 */ /* 0x000fc800078e0206 */
[----:B------:R-:W-:Y:S02]  /*4070*/  @!P5 IMAD.IADD R8, R8, 0x1, -R0 ;  /* 0x000000010808d824 */ /* 0x000fe400078e0a00 */
[----:B------:R-:W-:-:S03]  /*4080*/  IMAD.HI.U32 R5, R9, R10, RZ ;  /* 0x0000000a09057227 */ /* 0x000fc600078e00ff */
[----:B------:R-:W-:Y:S01]  /*4090*/  ISETP.GT.U32.AND P5, PT, R0, R8, PT ;  /* 0x000000080000720c */ /* 0x000fe20003fa4070 */
[----:B------:R-:W-:Y:S01]  /*40a0*/  IMAD.MOV R5, RZ, RZ, -R5 ;  /* 0x000000ffff057224 */ /* 0x000fe200078e0a05 */
[----:B------:R-:W-:Y:S01]  /*40b0*/  ISETP.GE.AND P6, PT, R22, RZ, PT ;  /* 0x000000ff1600720c */ /* 0x000fe20003fc6270 */
[----:B------:R-:W-:Y:S01]  /*40c0*/  @!P4 IMAD.IADD R4, R4, 0x1, -R0 ;  /* 0x000000010404c824 */ /* 0x000fe200078e0a00 */
[C---:B------:R-:W-:Y:S01]  /*40d0*/  ISETP.GT.U32.AND P0, PT, R0.reuse, R6, PT ;  /* 0x000000060000720c */ /* 0x040fe20003f04070 */
[----:B------:R-:W-:Y:S02]  /*40e0*/  IMAD R5, R0, R5, R10 ;  /* 0x0000000500057224 */ /* 0x000fe400078e020a */
[----:B------:R-:W-:-:S03]  /*40f0*/  IMAD.MOV.U32 R15, RZ, RZ, R4 ;  /* 0x000000ffff0f7224 */ /* 0x000fc600078e0004 */
[----:B------:R-:W-:-:S03]  /*4100*/  ISETP.GT.U32.AND P4, PT, R0, R5, PT ;  /* 0x000000050000720c */ /* 0x000fc60003f84070 */
[--C-:B------:R-:W-:Y:S02]  /*4110*/  @!P5 IMAD.IADD R8, R8, 0x1, -R0.reuse ;  /* 0x000000010808d824 */ /* 0x100fe400078e0a00 */
[----:B------:R-:W-:Y:S02]  /*4120*/  @!P3 IMAD.MOV R15, RZ, RZ, -R15 ;  /* 0x000000ffff0fb224 */ /* 0x000fe400078e0a0f */
[----:B------:R-:W-:-:S03]  /*4130*/  @!P0 IMAD.IADD R6, R6, 0x1, -R0 ;  /* 0x0000000106068824 */ /* 0x000fc600078e0a00 */
[----:B------:R-:W-:Y:S03]  /*4140*/  STL [R1+0x154], R15 ;  /* 0x0001540f01007387 */ /* 0x000fe60000100800 */
[----:B------:R-:W-:Y:S01]  /*4150*/  @!P4 IMAD.IADD R5, R5, 0x1, -R0 ;  /* 0x000000010505c824 */ /* 0x000fe200078e0a00 */
[----:B------:R-:W-:-:S13]  /*4160*/  ISETP.GT.U32.AND P4, PT, R0, R6, PT ;  /* 0x000000060000720c */ /* 0x000fda0003f84070 */
[----:B------:R-:W-:-:S04]  /*4170*/  @!P4 IMAD.IADD R6, R6, 0x1, -R0 ;  /* 0x000000010606c824 */ /* 0x000fc800078e0a00 */
[----:B------:R-:W-:Y:S01]  /*4180*/  @!P2 IMAD.MOV R6, RZ, RZ, -R6 ;  /* 0x000000ffff06a224 */ /* 0x000fe200078e0a06 */
[----:B--2---:R-:W-:-:S05]  /*4190*/  IABS R11, R18 ;  /* 0x00000012000b7213 */ /* 0x004fca0000000000 */
[----:B------:R-:W-:Y:S01]  /*41a0*/  IMAD.HI.U32 R7, R9, R11, RZ ;  /* 0x0000000b09077227 */ /* 0x000fe200078e00ff */
[----:B-----5:R-:W-:-:S03]  /*41b0*/  IABS R12, R24 ;  /* 0x00000018000c7213 */ /* 0x020fc60000000000 */
[----:B------:R-:W-:-:S04]  /*41c0*/  IMAD.MOV R7, RZ, RZ, -R7 ;  /* 0x000000ffff077224 */ /* 0x000fc800078e0a07 */
[----:B------:R-:W-:Y:S02]  /*41d0*/  IMAD R7, R0, R7, R11 ;  /* 0x0000000700077224 */ /* 0x000fe400078e020b */
[----:B------:R-:W-:-:S04]  /*41e0*/  IMAD.HI.U32 R11, R9, R12, RZ ;  /* 0x0000000c090b7227 */ /* 0x000fc800078e00ff */
[----:B------:R-:W-:-:S04]  /*41f0*/  IMAD.MOV R11, RZ, RZ, -R11 ;  /* 0x000000ffff0b7224 */ /* 0x000fc800078e0a0b */
[----:B------:R-:W-:Y:S01]  /*4200*/  IMAD R11, R0, R11, R12 ;  /* 0x0000000b000b7224 */ /* 0x000fe200078e020c */
[----:B------:R-:W-:Y:S02]  /*4210*/  IABS R10, R21 ;  /* 0x00000015000a7213 */ /* 0x000fe40000000000 */
[----:B------:R-:W-:-:S05]  /*4220*/  IABS R12, R17 ;  /* 0x00000011000c7213 */ /* 0x000fca0000000000 */
[----:B------:R-:W-:Y:S02]  /*4230*/  IMAD.MOV.U32 R4, RZ, RZ, R12 ;  /* 0x000000ffff047224 */ /* 0x000fe400078e000c */
[----:B------:R-:W-:-:S04]  /*4240*/  IMAD.MOV.U32 R12, RZ, RZ, R8 ;  /* 0x000000ffff0c7224 */ /* 0x000fc800078e0008 */
[----:B------:R-:W-:-:S05]  /*4250*/  @!P6 IMAD.MOV R12, RZ, RZ, -R12 ;  /* 0x000000ffff0ce224 */ /* 0x000fca00078e0a0c */
[----:B------:R-:W-:Y:S04]  /*4260*/  STL [R1+0x150], R12 ;  /* 0x0001500c01007387 */ /* 0x000fe80000100800 */
[----:B------:R-:W2:Y:S01]  /*4270*/  LDL.LU R22, [R1+0x50] ;  /* 0x0000500001167983 */ /* 0x000ea20000300800 */
[----:B------:R-:W-:-:S04]  /*4280*/  IMAD.HI.U32 R14, R9, R10, RZ ;  /* 0x0000000a090e7227 */ /* 0x000fc800078e00ff */
[----:B------:R-:W-:Y:S01]  /*4290*/  IMAD.MOV R14, RZ, RZ, -R14 ;  /* 0x000000ffff0e7224 */ /* 0x000fe200078e0a0e */
[----:B-1----:R-:W-:Y:S02]  /*42a0*/  IABS R13, R16 ;  /* 0x00000010000d7213 */ /* 0x002fe40000000000 */
[C---:B------:R-:W-:Y:S01]  /*42b0*/  ISETP.GT.U32.AND P5, PT, R0.reuse, R7, PT ;  /* 0x000000070000720c */ /* 0x040fe20003fa4070 */
[C---:B------:R-:W-:Y:S01]  /*42c0*/  IMAD R10, R0.reuse, R14, R10 ;  /* 0x0000000e000a7224 */ /* 0x040fe200078e020a */
[----:B------:R-:W-:Y:S01]  /*42d0*/  ISETP.GT.U32.AND P6, PT, R0, R11, PT ;  /* 0x0000000b0000720c */ /* 0x000fe20003fc4070 */
[----:B----4-:R-:W-:Y:S01]  /*42e0*/  IMAD.MOV.U32 R2, RZ, RZ, R13 ;  /* 0x000000ffff027224 */ /* 0x010fe200078e000d */
[----:B------:R-:W-:Y:S02]  /*42f0*/  ISETP.GE.AND P0, PT, R18, RZ, PT ;  /* 0x000000ff1200720c */ /* 0x000fe40003f06270 */
[----:B------:R-:W-:Y:S01]  /*4300*/  ISETP.GT.U32.AND P4, PT, R0, R10, PT ;  /* 0x0000000a0000720c */ /* 0x000fe20003f84070 */
[----:B------:R-:W4:Y:S01]  /*4310*/  LDL.LU R18, [R1+0x54] ;  /* 0x0000540001127983 */ /* 0x000f220000300800 */
[----:B------:R-:W-:-:S04]  /*4320*/  IMAD.HI.U32 R13, R9, R2, RZ ;  /* 0x00000002090d7227 */ /* 0x000fc800078e00ff */
[----:B------:R-:W-:Y:S02]  /*4330*/  IMAD.MOV R13, RZ, RZ, -R13 ;  /* 0x000000ffff0d7224 */ /* 0x000fe400078e0a0d */
[----:B------:R-:W-:Y:S02]  /*4340*/  @!P5 IMAD.IADD R7, R7, 0x1, -R0 ;  /* 0x000000010707d824 */ /* 0x000fe400078e0a00 */
[----:B------:R-:W-:-:S04]  /*4350*/  IMAD.HI.U32 R8, R9, R4, RZ ;  /* 0x0000000409087227 */ /* 0x000fc800078e00ff */
[C---:B------:R-:W-:Y:S01]  /*4360*/  IMAD R2, R0.reuse, R13, R2 ;  /* 0x0000000d00027224 */ /* 0x040fe200078e0202 */
[----:B---3--:R-:W-:Y:S01]  /*4370*/  IABS R13, R19 ;  /* 0x00000013000d7213 */ /* 0x008fe20000000000 */
[----:B------:R-:W-:Y:S01]  /*4380*/  @!P6 IMAD.IADD R11, R11, 0x1, -R0 ;  /* 0x000000010b0be824 */ /* 0x000fe200078e0a00 */
[----:B------:R-:W-:Y:S01]  /*4390*/  ISETP.GT.U32.AND P3, PT, R0, R7, PT ;  /* 0x000000070000720c */ /* 0x000fe20003f64070 */
[----:B------:R-:W-:Y:S02]  /*43a0*/  IMAD.MOV R8, RZ, RZ, -R8 ;  /* 0x000000ffff087224 */ /* 0x000fe400078e0a08 */
[----:B------:R-:W-:Y:S01]  /*43b0*/  @!P4 IMAD.IADD R10, R10, 0x1, -R0 ;  /* 0x000000010a0ac824 */ /* 0x000fe200078e0a00 */
[----:B------:R-:W-:Y:S02]  /*43c0*/  ISETP.GE.AND P4, PT, R21, RZ, PT ;  /* 0x000000ff1500720c */ /* 0x000fe40003f86270 */
[----:B------:R-:W3:Y:S01]  /*43d0*/  LDL.LU R21, [R1+0x58] ;  /* 0x0000580001157983 */ /* 0x000ee20000300800 */
[C---:B------:R-:W-:Y:S01]  /*43e0*/  IMAD R4, R0.reuse, R8, R4 ;  /* 0x0000000800047224 */ /* 0x040fe200078e0204 */
[C---:B------:R-:W-:Y:S01]  /*43f0*/  ISETP.GT.U32.AND P2, PT, R0.reuse, R11, PT ;  /* 0x0000000b0000720c */ /* 0x040fe20003f44070 */
[----:B------:R-:W-:Y:S01]  /*4400*/  IMAD.HI.U32 R8, R9, R13, RZ ;  /* 0x0000000d09087227 */ /* 0x000fe200078e00ff */
[----:B------:R-:W-:-:S03]  /*4410*/  ISETP.GT.U32.AND P5, PT, R0, R5, PT ;  /* 0x000000050000720c */ /* 0x000fc60003fa4070 */
[----:B------:R-:W-:Y:S02]  /*4420*/  IMAD.MOV R8, RZ, RZ, -R8 ;  /* 0x000000ffff087224 */ /* 0x000fe400078e0a08 */
[----:B------:R-:W-:Y:S02]  /*4430*/  @!P3 IMAD.IADD R7, R7, 0x1, -R0 ;  /* 0x000000010707b824 */ /* 0x000fe400078e0a00 */
[----:B------:R-:W-:Y:S01]  /*4440*/  IMAD R8, R0, R8, R13 ;  /* 0x0000000800087224 */ /* 0x000fe200078e020d */
[----:B------:R-:W-:-:S03]  /*4450*/  ISETP.GE.AND P3, PT, R24, RZ, PT ;  /* 0x000000ff1800720c */ /* 0x000fc60003f66270 */
[--C-:B------:R-:W-:Y:S01]  /*4460*/  @!P2 IMAD.IADD R11, R11, 0x1, -R0.reuse ;  /* 0x000000010b0ba824 */ /* 0x100fe200078e0a00 */
[----:B------:R-:W-:Y:S01]  /*4470*/  ISETP.GT.U32.AND P2, PT, R0, R8, PT ;  /* 0x000000080000720c */ /* 0x000fe20003f44070 */
[----:B------:R-:W-:Y:S01]  /*4480*/  @!P5 IMAD.IADD R5, R5, 0x1, -R0 ;  /* 0x000000010505d824 */ /* 0x000fe200078e0a00 */
[----:B------:R0:W-:Y:S03]  /*4490*/  STL [R1+0x14c], R6 ;  /* 0x00014c0601007387 */ /* 0x0001e60000100800 */
[----:B------:R-:W-:Y:S02]  /*44a0*/  @!P1 IMAD.MOV R5, RZ, RZ, -R5 ;  /* 0x000000ffff059224 */ /* 0x000fe400078e0a05 */
[----:B0-----:R-:W-:Y:S02]  /*44b0*/  IMAD.MOV.U32 R6, RZ, RZ, R7 ;  /* 0x000000ffff067224 */ /* 0x001fe400078e0007 */
[----:B------:R-:W-:-:S02]  /*44c0*/  @!P3 IMAD.MOV R11, RZ, RZ, -R11 ;  /* 0x000000ffff0bb224 */ /* 0x000fc400078e0a0b */
[----:B------:R-:W-:Y:S01]  /*44d0*/  @!P0 IMAD.MOV R6, RZ, RZ, -R6 ;  /* 0x000000ffff068224 */ /* 0x000fe200078e0a06 */
[----:B------:R-:W-:Y:S01]  /*44e0*/  STL [R1+0x148], R5 ;  /* 0x0001480501007387 */ /* 0x000fe20000100800 */
[----:B------:R-:W-:Y:S01]  /*44f0*/  @!P2 IMAD.IADD R8, R8, 0x1, -R0 ;  /* 0x000000010808a824 */ /* 0x000fe200078e0a00 */
[----:B------:R-:W-:Y:S02]  /*4500*/  IABS R12, R26 ;  /* 0x0000001a000c7213 */ /* 0x000fe40000000000 */
[----:B------:R-:W-:Y:S01]  /*4510*/  STL [R1+0x144], R6 ;  /* 0x0001440601007387 */ /* 0x000fe20000100800 */
[----:B------:R-:W-:Y:S01]  /*4520*/  ISETP.GE.AND P2, PT, R26, RZ, PT ;  /* 0x000000ff1a00720c */ /* 0x000fe20003f46270 */
[----:B------:R-:W-:Y:S02]  /*4530*/  IMAD.MOV.U32 R26, RZ, RZ, R23 ;  /* 0x000000ffff1a7224 */ /* 0x000fe400078e0017 */
[----:B------:R-:W-:Y:S04]  /*4540*/  STL [R1+0x140], R11 ;  /* 0x0001400b01007387 */ /* 0x000fe80000100800 */
[----:B------:R-:W5:Y:S01]  /*4550*/  LDL.LU R23, [R1+0x60] ;  /* 0x0000600001177983 */ /* 0x000f620000300800 */
[----:B------:R-:W-:-:S02]  /*4560*/  ISETP.GT.U32.AND P5, PT, R0, R2, PT ;  /* 0x000000020000720c */ /* 0x000fc40003fa4070 */
[----:B------:R-:W-:Y:S01]  /*4570*/  ISETP.GT.U32.AND P6, PT, R0, R4, PT ;  /* 0x000000040000720c */ /* 0x000fe20003fc4070 */
[----:B------:R-:W-:-:S10]  /*4580*/  IMAD.HI.U32 R14, R9, R12, RZ ;  /* 0x0000000c090e7227 */ /* 0x000fd400078e00ff */
[--C-:B------:R-:W-:Y:S02]  /*4590*/  @!P5 IMAD.IADD R2, R2, 0x1, -R0.reuse ;  /* 0x000000010202d824 */ /* 0x100fe400078e0a00 */
[----:B------:R-:W-:-:S03]  /*45a0*/  @!P6 IMAD.IADD R4, R4, 0x1, -R0 ;  /* 0x000000010404e824 */ /* 0x000fc600078e0a00 */
[C---:B------:R-:W-:Y:S01]  /*45b0*/  ISETP.GT.U32.AND P6, PT, R0.reuse, R2, PT ;  /* 0x000000020000720c */ /* 0x040fe20003fc4070 */
[----:B------:R-:W-:Y:S01]  /*45c0*/  IMAD.MOV R14, RZ, RZ, -R14 ;  /* 0x000000ffff0e7224 */ /* 0x000fe200078e0a0e */
[----:B------:R-:W-:-:S03]  /*45d0*/  ISETP.GT.U32.AND P5, PT, R0, R10, PT ;  /* 0x0000000a0000720c */ /* 0x000fc60003fa4070 */
[C---:B------:R-:W-:Y:S01]  /*45e0*/  IMAD R12, R0.reuse, R14, R12 ;  /* 0x0000000e000c7224 */ /* 0x040fe200078e020c */
[----:B------:R-:W-:-:S07]  /*45f0*/  ISETP.GT.U32.AND P1, PT, R0, R4, PT ;  /* 0x000000040000720c */ /* 0x000fce0003f24070 */
[--C-:B------:R-:W-:Y:S01]  /*4600*/  @!P6 IMAD.IADD R2, R2, 0x1, -R0.reuse ;  /* 0x000000010202e824 */ /* 0x100fe200078e0a00 */
[----:B------:R-:W-:Y:S01]  /*4610*/  ISETP.GT.U32.AND P6, PT, R0, R12, PT ;  /* 0x0000000c0000720c */ /* 0x000fe20003fc4070 */
[--C-:B------:R-:W-:Y:S01]  /*4620*/  @!P5 IMAD.IADD R10, R10, 0x1, -R0.reuse ;  /* 0x000000010a0ad824 */ /* 0x100fe200078e0a00 */
[----:B------:R-:W-:Y:S02]  /*4630*/  ISETP.GE.AND P0, PT, R16, RZ, PT ;  /* 0x000000ff1000720c */ /* 0x000fe40003f06270 */
[----:B------:R-:W-:Y:S02]  /*4640*/  ISETP.GE.AND P5, PT, R17, RZ, PT ;  /* 0x000000ff1100720c */ /* 0x000fe40003fa6270 */
[----:B------:R-:W-:Y:S01]  /*4650*/  ISETP.GT.U32.AND P3, PT, R0, R8, PT ;  /* 0x000000080000720c */ /* 0x000fe20003f64070 */
[----:B------:R-:W-:Y:S01]  /*4660*/  @!P1 IMAD.IADD R4, R4, 0x1, -R0 ;  /* 0x0000000104049824 */ /* 0x000fe200078e0a00 */
[----:B------:R-:W-:Y:S01]  /*4670*/  ISETP.GE.AND P1, PT, R19, RZ, PT ;  /* 0x000000ff1300720c */ /* 0x000fe20003f26270 */
[----:B------:R-:W-:Y:S01]  /*4680*/  @!P4 IMAD.MOV R10, RZ, RZ, -R10 ;  /* 0x000000ffff0ac224 */ /* 0x000fe200078e0a0a */
[----:B------:R-:W5:Y:S03]  /*4690*/  LDL.LU R19, [R1+0x64] ;  /* 0x0000640001137983 */ /* 0x000f660000300800 */
[----:B------:R-:W-:-:S02]  /*46a0*/  @!P6 IMAD.IADD R12, R12, 0x1, -R0 ;  /* 0x000000010c0ce824 */ /* 0x000fc400078e0a00 */
[----:B------:R-:W-:Y:S02]  /*46b0*/  @!P0 IMAD.MOV R2, RZ, RZ, -R2 ;  /* 0x000000ffff028224 */ /* 0x000fe400078e0a02 */
[----:B------:R-:W-:Y:S01]  /*46c0*/  @!P5 IMAD.MOV R4, RZ, RZ, -R4 ;  /* 0x000000ffff04d224 */ /* 0x000fe200078e0a04 */
[----:B------:R-:W-:Y:S01]  /*46d0*/  ISETP.GT.U32.AND P4, PT, R0, R12, PT ;  /* 0x0000000c0000720c */ /* 0x000fe20003f84070 */
[--C-:B------:R-:W-:Y:S01]  /*46e0*/  @!P3 IMAD.IADD R8, R8, 0x1, -R0.reuse ;  /* 0x000000010808b824 */ /* 0x100fe200078e0a00 */
[----:B------:R-:W-:Y:S04]  /*46f0*/  STL [R1+0x13c], R10 ;  /* 0x00013c0a01007387 */ /* 0x000fe80000100800 */
[----:B------:R-:W-:Y:S04]  /*4700*/  STL [R1+0x138], R2 ;  /* 0x0001380201007387 */ /* 0x000fe80000100800 */
[----:B------:R0:W-:Y:S03]  /*4710*/  STL [R1+0x12c], R4 ;  /* 0x00012c0401007387 */ /* 0x0001e60000100800 */
[----:B------:R-:W-:-:S02]  /*4720*/  @!P4 IMAD.IADD R12, R12, 0x1, -R0 ;  /* 0x000000010c0cc824 */ /* 0x000fc400078e0a00 */
[----:B0-----:R-:W-:-:S04]  /*4730*/  IMAD.MOV.U32 R4, RZ, RZ, R8 ;  /* 0x000000ffff047224 */ /* 0x001fc800078e0008 */
[----:B------:R-:W-:Y:S01]  /*4740*/  @!P1 IMAD.MOV R4, RZ, RZ, -R4 ;  /* 0x000000ffff049224 */ /* 0x000fe200078e0a04 */
[----:B--2---:R-:W-:-:S05]  /*4750*/  IABS R5, R22 ;  /* 0x0000001600057213 */ /* 0x004fca0000000000 */
[----:B------:R-:W-:-:S04]  /*4760*/  IMAD.HI.U32 R7, R9, R5, RZ ;  /* 0x0000000509077227 */ /* 0x000fc800078e00ff */
[----:B------:R-:W-:-:S04]  /*4770*/  IMAD.MOV R7, RZ, RZ, -R7 ;  /* 0x000000ffff077224 */ /* 0x000fc800078e0a07 */
[----:B------:R-:W-:Y:S01]  /*4780*/  IMAD R5, R0, R7, R5 ;  /* 0x0000000700057224 */ /* 0x000fe200078e0205 */
[----:B------:R-:W-:Y:S02]  /*4790*/  ISETP.GE.AND P0, PT, R22, RZ, PT ;  /* 0x000000ff1600720c */ /* 0x000fe40003f06270 */
[----:B----4-:R-:W-:Y:S02]  /*47a0*/  IABS R6, R18 ;  /* 0x0000001200067213 */ /* 0x010fe40000000000 */
[----:B------:R-:W-:Y:S02]  /*47b0*/  ISETP.GT.U32.AND P6, PT, R0, R5, PT ;  /* 0x000000050000720c */ /* 0x000fe40003fc4070 */
[----:B------:R-:W-:Y:S02]  /*47c0*/  ISETP.GE.AND P3, PT, R18, RZ, PT ;  /* 0x000000ff1200720c */ /* 0x000fe40003f66270 */
[----:B------:R-:W2:Y:S04]  /*47d0*/  LDL.LU R18, [R1+0x68] ;  /* 0x0000680001127983 */ /* 0x000ea80000300800 */
[----:B------:R-:W4:Y:S04]  /*47e0*/  LDL.LU R22, [R1+0x6c] ;  /* 0x00006c0001167983 */ /* 0x000f280000300800 */
[----:B------:R0:W-:Y:S01]  /*47f0*/  STL [R1+0x120], R4 ;  /* 0x0001200401007387 */ /* 0x0001e20000100800 */
[----:B------:R-:W-:-:S02]  /*4800*/  @!P6 IMAD.IADD R5, R5, 0x1, -R0 ;  /* 0x000000010505e824 */ /* 0x000fc400078e0a00 */
[----:B0-----:R-:W-:-:S04]  /*4810*/  IMAD.MOV.U32 R4, RZ, RZ, R12 ;  /* 0x000000ffff047224 */ /* 0x001fc800078e000c */
[----:B------:R-:W-:Y:S01]  /*4820*/  @!P2 IMAD.MOV R4, RZ, RZ, -R4 ;  /* 0x000000ffff04a224 */ /* 0x000fe200078e0a04 */
[----:B---3--:R-:W-:Y:S02]  /*4830*/  IABS R13, R21 ;  /* 0x00000015000d7213 */ /* 0x008fe40000000000 */
[----:B------:R-:W-:Y:S02]  /*4840*/  ISETP.GE.AND P6, PT, R21, RZ, PT ;  /* 0x000000ff1500720c */ /* 0x000fe40003fc6270 */
[----:B------:R5:W-:Y:S04]  /*4850*/  STL [R1+0x11c], R4 ;  /* 0x00011c0401007387 */ /* 0x000be80000100800 */
[----:B------:R-:W3:Y:S01]  /*4860*/  LDL.LU R21, [R1+0x70] ;  /* 0x0000700001157983 */ /* 0x000ee20000300800 */
[----:B------:R-:W-:-:S13]  /*4870*/  ISETP.GT.U32.AND P1, PT, R0, R5, PT ;  /* 0x000000050000720c */ /* 0x000fda0003f24070 */
[----:B------:R-:W-:Y:S01]  /*4880*/  @!P1 IMAD.IADD R5, R5, 0x1, -R0 ;  /* 0x0000000105059824 */ /* 0x000fe200078e0a00 */
[----:B-----5:R-:W-:Y:S02]  /*4890*/  IABS R4, R23 ;  /* 0x0000001700047213 */ /* 0x020fe40000000000 */
[----:B------:R-:W-:Y:S02]  /*48a0*/  ISETP.GE.AND P1, PT, R23, RZ, PT ;  /* 0x000000ff1700720c */ /* 0x000fe40003f26270 */
[----:B------:R-:W5:Y:S01]  /*48b0*/  LDL.LU R23, [R1+0x74] ;  /* 0x0000740001177983 */ /* 0x000f620000300800 */
[----:B------:R-:W-:-:S04]  /*48c0*/  IMAD.HI.U32 R14, R9, R6, RZ ;  /* 0x00000006090e7227 */ /* 0x000fc800078e00ff */
[----:B------:R-:W-:-:S04]  /*48d0*/  IMAD.MOV R14, RZ, RZ, -R14 ;  /* 0x000000ffff0e7224 */ /* 0x000fc800078e0a0e */
[----:B------:R-:W-:-:S05]  /*48e0*/  IMAD R6, R0, R14, R6 ;  /* 0x0000000e00067224 */ /* 0x000fca00078e0206 */
[----:B------:R-:W-:Y:S01]  /*48f0*/  ISETP.GT.U32.AND P5, PT, R0, R6, PT ;  /* 0x000000060000720c */ /* 0x000fe20003fa4070 */
[----:B------:R-:W-:Y:S01]  /*4900*/  IMAD.HI.U32 R7, R9, R13, RZ ;  /* 0x0000000d09077227 */ /* 0x000fe200078e00ff */
[----:B------:R-:W-:-:S03]  /*4910*/  IABS R2, R26 ;  /* 0x0000001a00027213 */ /* 0x000fc60000000000 */
[----:B------:R-:W-:Y:S02]  /*4920*/  IMAD.MOV R7, RZ, RZ, -R7 ;  /* 0x000000ffff077224 */ /* 0x000fe400078e0a07 */
[----:B------:R-:W-:Y:S02]  /*4930*/  IMAD.MOV.U32 R8, RZ, RZ, R2 ;  /* 0x000000ffff087224 */ /* 0x000fe400078e0002 */
[----:B------:R-:W-:-:S04]  /*4940*/  IMAD R7, R0, R7, R13 ;  /* 0x0000000700077224 */ /* 0x000fc800078e020d */
[----:B------:R-:W-:Y:S01]  /*4950*/  @!P5 IMAD.IADD R6, R6, 0x1, -R0 ;  /* 0x000000010606d824 */ /* 0x000fe200078e0a00 */
[----:B------:R-:W-:Y:S01]  /*4960*/  ISETP.GT.U32.AND P4, PT, R0, R7, PT ;  /* 0x000000070000720c */ /* 0x000fe20003f84070 */
[----:B------:R-:W-:-:S03]  /*4970*/  IMAD.HI.U32 R10, R9, R8, RZ ;  /* 0x00000008090a7227 */ /* 0x000fc600078e00ff */
[----:B------:R-:W-:Y:S01]  /*4980*/  ISETP.GT.U32.AND P2, PT, R0, R6, PT ;  /* 0x000000060000720c */ /* 0x000fe20003f44070 */
[----:B------:R-:W-:Y:S02]  /*4990*/  IMAD.MOV R10, RZ, RZ, -R10 ;  /* 0x000000ffff0a7224 */ /* 0x000fe400078e0a0a */
[----:B------:R-:W-:-:S04]  /*49a0*/  IMAD.HI.U32 R13, R9, R4, RZ ;  /* 0x00000004090d7227 */ /* 0x000fc800078e00ff */
[----:B------:R-:W-:Y:S02]  /*49b0*/  IMAD R8, R0, R10, R8 ;  /* 0x0000000a00087224 */ /* 0x000fe400078e0208 */
[--C-:B------:R-:W-:Y:S02]  /*49c0*/  @!P4 IMAD.IADD R7, R7, 0x1, -R0.reuse ;  /* 0x000000010707c824 */ /* 0x100fe400078e0a00 */
[----:B------:R-:W-:Y:S02]  /*49d0*/  IMAD.MOV R13, RZ, RZ, -R13 ;  /* 0x000000ffff0d7224 */ /* 0x000fe400078e0a0d */
[----:B------:R-:W-:Y:S01]  /*49e0*/  @!P2 IMAD.IADD R6, R6, 0x1, -R0 ;  /* 0x000000010606a824 */ /* 0x000fe200078e0a00 */
[C---:B------:R-:W-:Y:S01]  /*49f0*/  ISETP.GT.U32.AND P2, PT, R0.reuse, R8, PT ;  /* 0x000000080000720c */ /* 0x040fe20003f44070 */
[C---:B------:R-:W-:Y:S01]  /*4a00*/  IMAD R4, R0.reuse, R13, R4 ;  /* 0x0000000d00047224 */ /* 0x040fe200078e0204 */
[----:B------:R-:W-:Y:S01]  /*4a10*/  IABS R2, R19 ;  /* 0x0000001300027213 */ /* 0x000fe20000000000 */
[----:B------:R-:W-:Y:S01]  /*4a20*/  IMAD.MOV.U32 R15, RZ, RZ, R5 ;  /* 0x000000ffff0f7224 */ /* 0x000fe200078e0005 */
[----:B------:R-:W-:-:S03]  /*4a30*/  ISETP.GT.U32.AND P4, PT, R0, R7, PT ;  /* 0x000000070000720c */ /* 0x000fc60003f84070 */
[----:B------:R-:W-:Y:S01]  /*4a40*/  @!P0 IMAD.MOV R15, RZ, RZ, -R15 ;  /* 0x000000ffff0f8224 */ /* 0x000fe200078e0a0f */
[----:B------:R-:W-:Y:S01]  /*4a50*/  ISETP.GT.U32.AND P0, PT, R0, R4, PT ;  /* 0x000000040000720c */ /* 0x000fe20003f04070 */
[----:B------:R-:W-:-:S04]  /*4a60*/  IMAD.HI.U32 R12, R9, R2, RZ ;  /* 0x00000002090c7227 */ /* 0x000fc800078e00ff */
[----:B------:R-:W-:Y:S02]  /*4a70*/  IMAD.MOV R12, RZ, RZ, -R12 ;  /* 0x000000ffff0c7224 */ /* 0x000fe400078e0a0c */
[--C-:B------:R-:W-:Y:S02]  /*4a80*/  @!P2 IMAD.IADD R8, R8, 0x1, -R0.reuse ;  /* 0x000000010808a824 */ /* 0x100fe400078e0a00 */
[----:B------:R-:W-:Y:S02]  /*4a90*/  @!P4 IMAD.IADD R7, R7, 0x1, -R0 ;  /* 0x000000010707c824 */ /* 0x000fe400078e0a00 */
[C---:B------:R-:W-:Y:S01]  /*4aa0*/  IMAD R2, R0.reuse, R12, R2 ;  /* 0x0000000c00027224 */ /* 0x040fe200078e0202 */
[----:B------:R-:W-:Y:S01]  /*4ab0*/  ISETP.GT.U32.AND P2, PT, R0, R8, PT ;  /* 0x000000080000720c */ /* 0x000fe20003f44070 */
[----:B------:R-:W-:Y:S02]  /*4ac0*/  IMAD.MOV.U32 R14, RZ, RZ, R6 ;  /* 0x000000ffff0e7224 */ /* 0x000fe400078e0006 */
[----:B------:R-:W-:-:S02]  /*4ad0*/  IMAD.MOV.U32 R6, RZ, RZ, R7 ;  /* 0x000000ffff067224 */ /* 0x000fc400078e0007 */
[----:B------:R-:W-:Y:S01]  /*4ae0*/  @!P0 IMAD.IADD R4, R4, 0x1, -R0 ;  /* 0x0000000104048824 */ /* 0x000fe200078e0a00 */
[----:B------:R-:W-:Y:S01]  /*4af0*/  ISETP.GE.AND P5, PT, R26, RZ, PT ;  /* 0x000000ff1a00720c */ /* 0x000fe20003fa6270 */
[----:B------:R-:W-:Y:S01]  /*4b00*/  @!P3 IMAD.MOV R14, RZ, RZ, -R14 ;  /* 0x000000ffff0eb224 */ /* 0x000fe200078e0a0e */
[----:B------:R-:W5:Y:S02]  /*4b10*/  LDL.LU R26, [R1+0x78] ;  /* 0x00007800011a7983 */ /* 0x000f640000300800 */
[----:B------:R-:W-:-:S03]  /*4b20*/  ISETP.GT.U32.AND P0, PT, R0, R4, PT ;  /* 0x000000040000720c */ /* 0x000fc60003f04070 */
[----:B------:R-:W-:Y:S02]  /*4b30*/  @!P2 IMAD.IADD R8, R8, 0x1, -R0 ;  /* 0x000000010808a824 */ /* 0x000fe400078e0a00 */
[----:B------:R-:W-:Y:S02]  /*4b40*/  @!P6 IMAD.MOV R6, RZ, RZ, -R6 ;  /* 0x000000ffff06e224 */ /* 0x000fe400078e0a06 */
[----:B------:R-:W-:Y:S01]  /*4b50*/  IMAD.MOV.U32 R13, RZ, RZ, R8 ;  /* 0x000000ffff0d7224 */ /* 0x000fe200078e0008 */
[----:B------:R-:W-:Y:S03]  /*4b60*/  STL [R1+0x118], R15 ;  /* 0x0001180f01007387 */ /* 0x000fe60000100800 */
[----:B------:R-:W-:Y:S01]  /*4b70*/  @!P5 IMAD.MOV R13, RZ, RZ, -R13 ;  /* 0x000000ffff0dd224 */ /* 0x000fe200078e0a0d */
[----:B------:R-:W-:Y:S01]  /*4b80*/  STL [R1+0x114], R14 ;  /* 0x0001140e01007387 */ /* 0x000fe20000100800 */
[----:B------:R-:W-:Y:S01]  /*4b90*/  @!P0 IMAD.IADD R4, R4, 0x1, -R0 ;  /* 0x0000000104048824 */ /* 0x000fe200078e0a00 */
[----:B------:R-:W-:-:S02]  /*4ba0*/  ISETP.GE.AND P4, PT, R19, RZ, PT ;  /* 0x000000ff1300720c */ /* 0x000fc40003f86270 */
[----:B------:R-:W-:Y:S01]  /*4bb0*/  STL [R1+0x110], R6 ;  /* 0x0001100601007387 */ /* 0x000fe20000100800 */
[----:B--2---:R-:W-:-:S05]  /*4bc0*/  IABS R10, R18 ;  /* 0x00000012000a7213 */ /* 0x004fca0000000000 */
[----:B------:R-:W-:-:S04]  /*4bd0*/  IMAD.HI.U32 R12, R9, R10, RZ ;  /* 0x0000000a090c7227 */ /* 0x000fc800078e00ff */
[----:B------:R-:W-:-:S04]  /*4be0*/  IMAD.MOV R12, RZ, RZ, -R12 ;  /* 0x000000ffff0c7224 */ /* 0x000fc800078e0a0c */
[----:B------:R-:W-:Y:S01]  /*4bf0*/  IMAD R10, R0, R12, R10 ;  /* 0x0000000c000a7224 */ /* 0x000fe200078e020a */
[----:B------:R-:W-:Y:S02]  /*4c00*/  ISETP.GE.AND P3, PT, R18, RZ, PT ;  /* 0x000000ff1200720c */ /* 0x000fe40003f66270 */
[----:B---3--:R-:W-:-:S05]  /*4c10*/  IABS R7, R21 ;  /* 0x0000001500077213 */ /* 0x008fca0000000000 */
[----:B------:R-:W-:-:S04]  /*4c20*/  IMAD.HI.U32 R12, R9, R7, RZ ;  /* 0x00000007090c7227 */ /* 0x000fc800078e00ff */
[----:B------:R-:W-:-:S04]  /*4c30*/  IMAD.MOV R12, RZ, RZ, -R12 ;  /* 0x000000ffff0c7224 */ /* 0x000fc800078e0a0c */
[C---:B------:R-:W-:Y:S01]  /*4c40*/  IMAD R7, R0.reuse, R12, R7 ;  /* 0x0000000c00077224 */ /* 0x040fe200078e0207 */
[----:B----4-:R-:W-:Y:S01]  /*4c50*/  IABS R11, R22 ;  /* 0x00000016000b7213 */ /* 0x010fe20000000000 */
[----:B------:R-:W-:Y:S02]  /*4c60*/  IMAD.MOV.U32 R18, RZ, RZ, R29 ;  /* 0x000000ffff127224 */ /* 0x000fe400078e001d */
[----:B------:R-:W-:Y:S01]  /*4c70*/  IMAD.MOV.U32 R29, RZ, RZ, R28 ;  /* 0x000000ffff1d7224 */ /* 0x000fe200078e001c */
[----:B------:R-:W-:Y:S01]  /*4c80*/  ISETP.GT.U32.AND P0, PT, R0, R7, PT ;  /* 0x000000070000720c */ /* 0x000fe20003f04070 */
[----:B------:R-:W2:Y:S01]  /*4c90*/  LDL.LU R28, [R1+0x7c] ;  /* 0x00007c00011c7983 */ /* 0x000ea20000300800 */
[----:B------:R-:W-:-:S03]  /*4ca0*/  IMAD.HI.U32 R5, R9, R11, RZ ;  /* 0x0000000b09057227 */ /* 0x000fc600078e00ff */
[----:B------:R-:W3:Y:S04]  /*4cb0*/  LDL.LU R19, [R1+0x80] ;  /* 0x0000800001137983 */ /* 0x000ee80000300800 */
[----:B------:R0:W-:Y:S01]  /*4cc0*/  STL [R1+0x104], R13 ;  /* 0x0001040d01007387 */ /* 0x0001e20000100800 */
[----:B------:R-:W-:Y:S02]  /*4cd0*/  IMAD.MOV R5, RZ, RZ, -R5 ;  /* 0x000000ffff057224 */ /* 0x000fe400078e0a05 */
[----:B0-----:R-:W-:-:S04]  /*4ce0*/  IMAD.MOV.U32 R13, RZ, RZ, R4 ;  /* 0x000000ffff0d7224 */ /* 0x001fc800078e0004 */
[----:B------:R-:W-:Y:S02]  /*4cf0*/  @!P1 IMAD.MOV R13, RZ, RZ, -R13 ;  /* 0x000000ffff0d9224 */ /* 0x000fe400078e0a0d */
[----:B------:R-:W-:Y:S01]  /*4d00*/  IMAD R11, R0, R5, R11 ;  /* 0x00000005000b7224 */ /* 0x000fe200078e020b */
[----:B-----5:R-:W-:Y:S01]  /*4d10*/  IABS R5, R23 ;  /* 0x0000001700057213 */ /* 0x020fe20000000000 */
[----:B------:R-:W-:Y:S01]  /*4d20*/  @!P0 IMAD.IADD R7, R7, 0x1, -R0 ;  /* 0x0000000107078824 */ /* 0x000fe200078e0a00 */
[----:B------:R-:W-:Y:S01]  /*4d30*/  STL [R1+0x100], R13 ;  /* 0x0001000d01007387 */ /* 0x000fe20000100800 */
[----:B------:R-:W-:-:S03]  /*4d40*/  ISETP.GE.AND P0, PT, R23, RZ, PT ;  /* 0x000000ff1700720c */ /* 0x000fc60003f06270 */
[----:B------:R-:W4:Y:S01]  /*4d50*/  LDL.LU R23, [R1+0xa4] ;  /* 0x0000a40001177983 */ /* 0x000f220000300800 */
[C---:B------:R-:W-:Y:S02]  /*4d60*/  ISETP.GT.U32.AND P6, PT, R0.reuse, R2, PT ;  /* 0x000000020000720c */ /* 0x040fe40003fc4070 */
[C---:B------:R-:W-:Y:S02]  /*4d70*/  ISETP.GT.U32.AND P5, PT, R0.reuse, R11, PT ;  /* 0x0000000b0000720c */ /* 0x040fe40003fa4070 */
[----:B------:R-:W-:-:S09]  /*4d80*/  ISETP.GT.U32.AND P2, PT, R0, R10, PT ;  /* 0x0000000a0000720c */ /* 0x000fd20003f44070 */
[----:B------:R-:W-:-:S05]  /*4d90*/  @!P6 IMAD.IADD R2, R2, 0x1, -R0 ;  /* 0x000000010202e824 */ /* 0x000fca00078e0a00 */
[----:B------:R-:W-:Y:S01]  /*4da0*/  ISETP.GT.U32.AND P6, PT, R0, R2, PT ;  /* 0x000000020000720c */ /* 0x000fe20003fc4070 */
[--C-:B------:R-:W-:Y:S02]  /*4db0*/  @!P5 IMAD.IADD R11, R11, 0x1, -R0.reuse ;  /* 0x000000010b0bd824 */ /* 0x100fe400078e0a00 */
[----:B------:R-:W-:-:S03]  /*4dc0*/  @!P2 IMAD.IADD R10, R10, 0x1, -R0 ;  /* 0x000000010a0aa824 */ /* 0x000fc600078e0a00 */
[C---:B------:R-:W-:Y:S02]  /*4dd0*/  ISETP.GT.U32.AND P5, PT, R0.reuse, R11, PT ;  /* 0x0000000b0000720c */ /* 0x040fe40003fa4070 */
[----:B------:R-:W-:-:S05]  /*4de0*/  ISETP.GT.U32.AND P2, PT, R0, R10, PT ;  /* 0x0000000a0000720c */ /* 0x000fca0003f44070 */
[----:B------:R-:W-:Y:S01]  /*4df0*/  @!P6 IMAD.IADD R2, R2, 0x1, -R0 ;  /* 0x000000010202e824 */ /* 0x000fe200078e0a00 */
[----:B------:R-:W-:-:S03]  /*4e00*/  ISETP.GE.AND P1, PT, R22, RZ, PT ;  /* 0x000000ff1600720c */ /* 0x000fc60003f26270 */
[----:B------:R-:W-:Y:S02]  /*4e10*/  IMAD.MOV.U32 R12, RZ, RZ, R2 ;  /* 0x000000ffff0c7224 */ /* 0x000fe400078e0002 */
[----:B------:R-:W-:-:S04]  /*4e20*/  IMAD.HI.U32 R8, R9, R5, RZ ;  /* 0x0000000509087227 */ /* 0x000fc800078e00ff */
[----:B------:R-:W-:Y:S02]  /*4e30*/  @!P4 IMAD.MOV R12, RZ, RZ, -R12 ;  /* 0x000000ffff0cc224 */ /* 0x000fe400078e0a0c */
[----:B------:R-:W-:Y:S02]  /*4e40*/  @!P5 IMAD.IADD R11, R11, 0x1, -R0 ;  /* 0x000000010b0bd824 */ /* 0x000fe400078e0a00 */
[----:B------:R-:W-:Y:S01]  /*4e50*/  IMAD.MOV R8, RZ, RZ, -R8 ;  /* 0x000000ffff087224 */ /* 0x000fe200078e0a08 */
[----:B------:R0:W-:Y:S01]  /*4e60*/  STL [R1+0xfc], R12 ;  /* 0x0000fc0c01007387 */ /* 0x0001e20000100800 */
[----:B------:R-:W-:Y:S01]  /*4e70*/  @!P2 IMAD.IADD R10, R10, 0x1, -R0 ;  /* 0x000000010a0aa824 */ /* 0x000fe200078e0a00 */
[C---:B------:R-:W-:Y:S01]  /*4e80*/  ISETP.GT.U32.AND P4, PT, R0.reuse, R7, PT ;  /* 0x000000070000720c */ /* 0x040fe20003f84070 */
[C---:B------:R-:W-:Y:S02]  /*4e90*/  IMAD R5, R0.reuse, R8, R5 ;  /* 0x0000000800057224 */ /* 0x040fe400078e0205 */
[----:B------:R-:W-:Y:S01]  /*4ea0*/  @!P3 IMAD.MOV R10, RZ, RZ, -R10 ;  /* 0x000000ffff0ab224 */ /* 0x000fe200078e0a0a */
[----:B------:R-:W-:Y:S01]  /*4eb0*/  ISETP.GE.AND P2, PT, R21, RZ, PT ;  /* 0x000000ff1500720c */ /* 0x000fe20003f46270 */
[----:B0-----:R-:W-:Y:S01]  /*4ec0*/  IMAD.MOV.U32 R12, RZ, RZ, R11 ;  /* 0x000000ffff0c7224 */ /* 0x001fe200078e000b */
[----:B------:R-:W-:-:S03]  /*4ed0*/  ISETP.GT.U32.AND P6, PT, R0, R5, PT ;  /* 0x000000050000720c */ /* 0x000fc60003fc4070 */
[----:B------:R-:W-:Y:S01]  /*4ee0*/  @!P1 IMAD.MOV R12, RZ, RZ, -R12 ;  /* 0x000000ffff0c9224 */ /* 0x000fe200078e0a0c */
[----:B------:R4:W-:Y:S01]  /*4ef0*/  STL [R1+0xf8], R10 ;  /* 0x0000f80a01007387 */ /* 0x0009e20000100800 */
[----:B------:R-:W-:Y:S02]  /*4f00*/  IABS R6, R26 ;  /* 0x0000001a00067213 */ /* 0x000fe40000000000 */
[----:B------:R-:W-:Y:S01]  /*4f10*/  ISETP.GE.AND P3, PT, R26, RZ, PT ;  /* 0x000000ff1a00720c */ /* 0x000fe20003f66270 */
[----:B------:R-:W-:Y:S02]  /*4f20*/  IMAD.MOV.U32 R26, RZ, RZ, R18 ;  /* 0x000000ffff1a7224 */ /* 0x000fe400078e0012 */
[----:B------:R-:W-:-:S04]  /*4f30*/  @!P4 IMAD.IADD R7, R7, 0x1, -R0 ;  /* 0x000000010707c824 */ /* 0x000fc800078e0a00 */
[----:B------:R-:W-:Y:S02]  /*4f40*/  @!P2 IMAD.MOV R7, RZ, RZ, -R7 ;  /* 0x000000ffff07a224 */ /* 0x000fe400078e0a07 */
[----:B------:R-:W-:-:S05]  /*4f50*/  @!P6 IMAD.IADD R5, R5, 0x1, -R0 ;  /* 0x000000010505e824 */ /* 0x000fca00078e0a00 */
[----:B------:R-:W-:-:S13]  /*4f60*/  ISETP.GT.U32.AND P6, PT, R0, R5, PT ;  /* 0x000000050000720c */ /* 0x000fda0003fc4070 */
[----:B------:R-:W-:-:S04]  /*4f70*/  @!P6 IMAD.IADD R5, R5, 0x1, -R0 ;  /* 0x000000010505e824 */ /* 0x000fc800078e0a00 */
[----:B------:R-:W-:-:S04]  /*4f80*/  IMAD.MOV.U32 R11, RZ, RZ, R5 ;  /* 0x000000ffff0b7224 */ /* 0x000fc800078e0005 */
[----:B------:R-:W-:Y:S01]  /*4f90*/  @!P0 IMAD.MOV R11, RZ, RZ, -R11 ;  /* 0x000000ffff0b8224 */ /* 0x000fe200078e0a0b */
[----:B------:R-:W-:Y:S02]  /*4fa0*/  ISETP.GE.AND P0, PT, R27, RZ, PT ;  /* 0x000000ff1b00720c */ /* 0x000fe40003f06270 */
[----:B--2---:R-:W-:Y:S02]  /*4fb0*/  IABS R4, R28 ;  /* 0x0000001c00047213 */ /* 0x004fe40000000000 */
[----:B------:R-:W-:Y:S02]  /*4fc0*/  ISETP.GE.AND P1, PT, R28, RZ, PT ;  /* 0x000000ff1c00720c */ /* 0x000fe40003f26270 */
[----:B------:R-:W2:Y:S04]  /*4fd0*/  LDL.LU R28, [R1+0x88] ;  /* 0x00008800011c7983 */ /* 0x000ea80000300800 */
[----:B------:R-:W-:Y:S04]  /*4fe0*/  STL [R1+0xf4], R12 ;  /* 0x0000f40c01007387 */ /* 0x000fe80000100800 */
[----:B------:R-:W5:Y:S01]  /*4ff0*/  LDL.LU R18, [R1+0x8c] ;  /* 0x00008c0001127983 */ /* 0x000f620000300800 */
[----:B----4-:R-:W-:-:S02]  /*5000*/  IABS R10, R23 ;  /* 0x00000017000a7213 */ /* 0x010fc40000000000 */
[----:B------:R-:W-:Y:S02]  /*5010*/  ISETP.GE.AND P2, PT, R23, RZ, PT ;  /* 0x000000ff1700720c */ /* 0x000fe40003f46270 */
[----:B------:R-:W4:Y:S04]  /*5020*/  LDL.LU R23, [R1+0x90] ;  /* 0x0000900001177983 */ /* 0x000f280000300800 */
[----:B------:R0:W-:Y:S04]  /*5030*/  STL [R1+0xf0], R7 ;  /* 0x0000f00701007387 */ /* 0x0001e80000100800 */
[----:B------:R5:W-:Y:S01]  /*5040*/  STL [R1+0xec], R11 ;  /* 0x0000ec0b01007387 */ /* 0x000be20000100800 */
[----:B0-----:R-:W-:Y:S01]  /*5050*/  IABS R7, R27 ;  /* 0x0000001b00077213 */ /* 0x001fe20000000000 */
[----:B------:R-:W-:-:S02]  /*5060*/  IMAD.MOV.U32 R27, RZ, RZ, R20 ;  /* 0x000000ffff1b7224 */ /* 0x000fc400078e0014 */
[----:B------:R-:W-:Y:S02]  /*5070*/  IMAD.MOV.U32 R20, RZ, RZ, R25 ;  /* 0x000000ffff147224 */ /* 0x000fe400078e0019 */
[----:B------:R-:W2:Y:S01]  /*5080*/  LDL.LU R25, [R1+0x94] ;  /* 0x0000940001197983 */ /* 0x000ea20000300800 */
[----:B------:R-:W-:-:S04]  /*5090*/  IMAD.HI.U32 R8, R9, R6, RZ ;  /* 0x0000000609087227 */ /* 0x000fc800078e00ff */
[----:B------:R-:W-:-:S04]  /*50a0*/  IMAD.MOV R8, RZ, RZ, -R8 ;  /* 0x000000ffff087224 */ /* 0x000fc800078e0a08 */
[----:B------:R-:W-:-:S05]  /*50b0*/  IMAD R6, R0, R8, R6 ;  /* 0x0000000800067224 */ /* 0x000fca00078e0206 */
[----:B------:R-:W-:Y:S01]  /*50c0*/  ISETP.GT.U32.AND P5, PT, R0, R6, PT ;  /* 0x000000060000720c */ /* 0x000fe20003fa4070 */
[----:B------:R-:W-:Y:S01]  /*50d0*/  IMAD.HI.U32 R8, R9, R4, RZ ;  /* 0x0000000409087227 */ /* 0x000fe200078e00ff */
[----:B---3--:R-:W-:-:S03]  /*50e0*/  IABS R2, R19 ;  /* 0x0000001300027213 */ /* 0x008fc60000000000 */
[----:B------:R-:W-:-:S08]  /*50f0*/  IMAD.MOV R8, RZ, RZ, -R8 ;  /* 0x000000ffff087224 */ /* 0x000fd000078e0a08 */
[----:B------:R-:W-:Y:S02]  /*5100*/  @!P5 IMAD.IADD R6, R6, 0x1, -R0 ;  /* 0x000000010606d824 */ /* 0x000fe400078e0a00 */
[C---:B------:R-:W-:Y:S02]  /*5110*/  IMAD R4, R0.reuse, R8, R4 ;  /* 0x0000000800047224 */ /* 0x040fe400078e0204 */
[----:B------:R-:W-:Y:S01]  /*5120*/  IMAD.HI.U32 R8, R9, R2, RZ ;  /* 0x0000000209087227 */ /* 0x000fe200078e00ff */
[----:B------:R-:W-:-:S03]  /*5130*/  ISETP.GT.U32.AND P5, PT, R0, R6, PT ;  /* 0x000000060000720c */ /* 0x000fc60003fa4070 */
[----:B------:R-:W-:-:S04]  /*5140*/  IMAD.MOV R8, RZ, RZ, -R8 ;  /* 0x000000ffff087224 */ /* 0x000fc800078e0a08 */
[C---:B------:R-:W-:Y:S01]  /*5150*/  IMAD R8, R0.reuse, R8, R2 ;  /* 0x0000000800087224 */ /* 0x040fe200078e0202 */
[----:B------:R-:W-:-:S05]  /*5160*/  ISETP.GT.U32.AND P6, PT, R0, R4, PT ;  /* 0x000000040000720c */ /* 0x000fca0003fc4070 */
[----:B------:R-:W-:Y:S01]  /*5170*/  @!P5 IMAD.IADD R6, R6, 0x1, -R0 ;  /* 0x000000010606d824 */ /* 0x000fe200078e0a00 */
[----:B------:R-:W-:Y:S01]  /*5180*/  ISETP.GT.U32.AND P5, PT, R0, R8, PT ;  /* 0x000000080000720c */ /* 0x000fe20003fa4070 */
[----:B------:R-:W-:Y:S01]  /*5190*/  IMAD.HI.U32 R16, R9, R7, RZ ;  /* 0x0000000709107227 */ /* 0x000fe200078e00ff */
[----:B------:R-:W-:-:S05]  /*51a0*/  IABS R5, R26 ;  /* 0x0000001a00057213 */ /* 0x000fca0000000000 */
[----:B------:R-:W-:-:S06]  /*51b0*/  @!P6 IMAD.IADD R4, R4, 0x1, -R0 ;  /* 0x000000010404e824 */ /* 0x000fcc00078e0a00 */
[----:B------:R-:W-:Y:S01]  /*51c0*/  @!P5 IMAD.IADD R8, R8, 0x1, -R0 ;  /* 0x000000010808d824 */ /* 0x000fe200078e0a00 */
[----:B------:R-:W-:Y:S01]  /*51d0*/  ISETP.GT.U32.AND P6, PT, R0, R4, PT ;  /* 0x000000040000720c */ /* 0x000fe20003fc4070 */
[----:B------:R-:W-:-:S03]  /*51e0*/  IMAD.HI.U32 R12, R9, R10, RZ ;  /* 0x0000000a090c7227 */ /* 0x000fc600078e00ff */
[----:B------:R-:W-:Y:S01]  /*51f0*/  ISETP.GT.U32.AND P5, PT, R0, R8, PT ;  /* 0x000000080000720c */ /* 0x000fe20003fa4070 */
[----:B------:R-:W-:-:S04]  /*5200*/  IMAD.HI.U32 R15, R9, R5, RZ ;  /* 0x00000005090f7227 */ /* 0x000fc800078e00ff */
[----:B------:R-:W-:Y:S02]  /*5210*/  IMAD.MOV R16, RZ, RZ, -R16 ;  /* 0x000000ffff107224 */ /* 0x000fe400078e0a10 */
[----:B------:R-:W-:Y:S02]  /*5220*/  IMAD.MOV R12, RZ, RZ, -R12 ;  /* 0x000000ffff0c7224 */ /* 0x000fe400078e0a0c */
[----:B------:R-:W-:Y:S02]  /*5230*/  IMAD.MOV R15, RZ, RZ, -R15 ;  /* 0x000000ffff0f7224 */ /* 0x000fe400078e0a0f */
[C---:B------:R-:W-:Y:S02]  /*5240*/  IMAD R7, R0.reuse, R16, R7 ;  /* 0x0000001000077224 */ /* 0x040fe400078e0207 */
[C---:B------:R-:W-:Y:S02]  /*5250*/  IMAD R10, R0.reuse, R12, R10 ;  /* 0x0000000c000a7224 */ /* 0x040fe400078e020a */
[----:B------:R-:W-:-:S02]  /*5260*/  IMAD R5, R0, R15, R5 ;  /* 0x0000000f00057224 */ /* 0x000fc400078e0205 */
[----:B------:R-:W-:Y:S01]  /*5270*/  @!P5 IMAD.IADD R8, R8, 0x1, -R0 ;  /* 0x000000010808d824 */ /* 0x000fe200078e0a00 */
[----:B------:R-:W-:Y:S01]  /*5280*/  ISETP.GT.U32.AND P5, PT, R0, R7, PT ;  /* 0x000000070000720c */ /* 0x000fe20003fa4070 */
[----:B------:R-:W-:Y:S02]  /*5290*/  IMAD.MOV.U32 R21, RZ, RZ, R6 ;  /* 0x000000ffff157224 */ /* 0x000fe400078e0006 */
[----:B------:R-:W-:Y:S01]  /*52a0*/  @!P6 IMAD.IADD R4, R4, 0x1, -R0 ;  /* 0x000000010404e824 */ /* 0x000fe200078e0a00 */
[C---:B------:R-:W-:Y:S01]  /*52b0*/  ISETP.GT.U32.AND P6, PT, R0.reuse, R10, PT ;  /* 0x0000000a0000720c */ /* 0x040fe20003fc4070 */
[----:B------:R-:W-:Y:S01]  /*52c0*/  @!P3 IMAD.MOV R21, RZ, RZ, -R21 ;  /* 0x000000ffff15b224 */ /* 0x000fe200078e0a15 */
[----:B------:R-:W-:-:S07]  /*52d0*/  ISETP.GT.U32.AND P3, PT, R0, R5, PT ;  /* 0x000000050000720c */ /* 0x000fce0003f64070 */
[----:B------:R-:W-:-:S04]  /*52e0*/  @!P5 IMAD.IADD R7, R7, 0x1, -R0 ;  /* 0x000000010707d824 */ /* 0x000fc800078e0a00 */
[--C-:B------:R-:W-:Y:S02]  /*52f0*/  @!P6 IMAD.IADD R10, R10, 0x1, -R0.reuse ;  /* 0x000000010a0ae824 */ /* 0x100fe400078e0a00 */
[----:B------:R-:W-:Y:S01]  /*5300*/  @!P3 IMAD.IADD R5, R5, 0x1, -R0 ;  /* 0x000000010505b824 */ /* 0x000fe200078e0a00 */
[C---:B------:R-:W-:Y:S02]  /*5310*/  ISETP.GT.U32.AND P3, PT, R0.reuse, R7, PT ;  /* 0x000000070000720c */ /* 0x040fe40003f64070 */
[----:B------:R-:W-:Y:S02]  /*5320*/  ISETP.GT.U32.AND P6, PT, R0, R10, PT ;  /* 0x0000000a0000720c */ /* 0x000fe40003fc4070 */
[----:B------:R-:W-:Y:S01]  /*5330*/  ISETP.GE.AND P4, PT, R19, RZ, PT ;  /* 0x000000ff1300720c */ /* 0x000fe20003f86270 */
[----:B------:R-:W-:Y:S02]  /*5340*/  IMAD.MOV.U32 R19, RZ, RZ, R4 ;  /* 0x000000ffff137224 */ /* 0x000fe400078e0004 */
[----:B------:R-:W-:-:S06]  /*5350*/  IMAD.MOV.U32 R17, RZ, RZ, R8 ;  /* 0x000000ffff117224 */ /* 0x000fcc00078e0008 */
[--C-:B------:R-:W-:Y:S02]  /*5360*/  @!P3 IMAD.IADD R7, R7, 0x1, -R0.reuse ;  /* 0x000000010707b824 */ /* 0x100fe400078e0a00 */
[----:B------:R-:W-:Y:S02]  /*5370*/  @!P6 IMAD.IADD R10, R10, 0x1, -R0 ;  /* 0x000000010a0ae824 */ /* 0x000fe400078e0a00 */
[----:B------:R-:W-:Y:S02]  /*5380*/  @!P1 IMAD.MOV R19, RZ, RZ, -R19 ;  /* 0x000000ffff139224 */ /* 0x000fe400078e0a13 */
[----:B------:R-:W-:Y:S02]  /*5390*/  IMAD.MOV.U32 R4, RZ, RZ, R10 ;  /* 0x000000ffff047224 */ /* 0x000fe400078e000a */
[----:B------:R-:W-:Y:S01]  /*53a0*/  @!P4 IMAD.MOV R17, RZ, RZ, -R17 ;  /* 0x000000ffff11c224 */ /* 0x000fe200078e0a11 */
[----:B------:R-:W-:Y:S01]  /*53b0*/  STL [R1+0xe8], R21 ;  /* 0x0000e81501007387 */ /* 0x000fe20000100800 */
[----:B------:R-:W-:Y:S01]  /*53c0*/  @!P2 IMAD.MOV R4, RZ, RZ, -R4 ;  /* 0x000000ffff04a224 */ /* 0x000fe200078e0a04 */
[----:B------:R-:W-:-:S02]  /*53d0*/  ISETP.GE.AND P4, PT, R26, RZ, PT ;  /* 0x000000ff1a00720c */ /* 0x000fc40003f86270 */
[----:B------:R-:W-:Y:S04]  /*53e0*/  STL [R1+0xe4], R19 ;  /* 0x0000e41301007387 */ /* 0x000fe80000100800 */
[----:B------:R-:W-:Y:S01]  /*53f0*/  STL [R1+0xdc], R17 ;  /* 0x0000dc1101007387 */ /* 0x000fe20000100800 */
[----:B-----5:R-:W-:-:S05]  /*5400*/  IABS R11, R18 ;  /* 0x00000012000b7213 */ /* 0x020fca0000000000 */
[----:B------:R-:W-:-:S04]  /*5410*/  IMAD.HI.U32 R12, R9, R11, RZ ;  /* 0x0000000b090c7227 */ /* 0x000fc800078e00ff */
[----:B------:R-:W-:-:S04]  /*5420*/  IMAD.MOV R12, RZ, RZ, -R12 ;  /* 0x000000ffff0c7224 */ /* 0x000fc800078e0a0c */
[----:B------:R-:W-:Y:S01]  /*5430*/  IMAD R11, R0, R12, R11 ;  /* 0x0000000c000b7224 */ /* 0x000fe200078e020b */
[----:B----4-:R-:W-:-:S05]  /*5440*/  IABS R13, R23 ;  /* 0x00000017000d7213 */ /* 0x010fca0000000000 */
[----:B------:R-:W-:-:S04]  /*5450*/  IMAD.HI.U32 R12, R9, R13, RZ ;  /* 0x0000000d090c7227 */ /* 0x000fc800078e00ff */
[----:B------:R-:W-:-:S04]  /*5460*/  IMAD.MOV R12, RZ, RZ, -R12 ;  /* 0x000000ffff0c7224 */ /* 0x000fc800078e0a0c */
[----:B------:R-:W-:-:S05]  /*5470*/  IMAD R13, R0, R12, R13 ;  /* 0x0000000c000d7224 */ /* 0x000fca00078e020d */
[----:B------:R-:W-:Y:S02]  /*5480*/  ISETP.GT.U32.AND P3, PT, R0, R13, PT ;  /* 0x0000000d0000720c */ /* 0x000fe40003f64070 */
[----:B--2---:R-:W-:Y:S02]  /*5490*/  IABS R2, R28 ;  /* 0x0000001c00027213 */ /* 0x004fe40000000000 */
[----:B------:R-:W-:Y:S02]  /*54a0*/  ISETP.GE.AND P5, PT, R28, RZ, PT ;  /* 0x000000ff1c00720c */ /* 0x000fe40003fa6270 */
[----:B------:R-:W2:Y:S01]  /*54b0*/  LDL.LU R28, [R1+0xa8] ;  /* 0x0000a800011c7983 */ /* 0x000ea20000300800 */
[----:B------:R-:W-:-:S03]  /*54c0*/  IABS R26, R25 ;  /* 0x00000019001a7213 */ /* 0x000fc60000000000 */
[----:B------:R0:W-:Y:S03]  /*54d0*/  STL [R1+0x24], R4 ;  /* 0x0000240401007387 */ /* 0x0001e60000100800 */
[----:B------:R-:W-:Y:S01]  /*54e0*/  @!P3 IMAD.IADD R13, R13, 0x1, -R0 ;  /* 0x000000010d0db824 */ /* 0x000fe200078e0a00 */
[----:B------:R-:W-:Y:S02]  /*54f0*/  ISETP.GE.AND P3, PT, R25, RZ, PT ;  /* 0x000000ff1900720c */ /* 0x000fe40003f66270 */
[----:B------:R-:W3:Y:S01]  /*5500*/  LDL.LU R25, [R1+0xb0] ;  /* 0x0000b00001197983 */ /* 0x000ee20000300800 */
[----:B------:R-:W-:-:S04]  /*5510*/  IMAD.HI.U32 R14, R9, R2, RZ ;  /* 0x00000002090e7227 */ /* 0x000fc800078e00ff */
[----:B------:R-:W-:-:S04]  /*5520*/  IMAD.MOV R14, RZ, RZ, -R14 ;  /* 0x000000ffff0e7224 */ /* 0x000fc800078e0a0e */
[----:B------:R-:W-:-:S05]  /*5530*/  IMAD R2, R0, R14, R2 ;  /* 0x0000000e00027224 */ /* 0x000fca00078e0202 */
[C---:B------:R-:W-:Y:S02]  /*5540*/  ISETP.GT.U32.AND P1, PT, R0.reuse, R2, PT ;  /* 0x000000020000720c */ /* 0x040fe40003f24070 */
[----:B------:R-:W-:Y:S01]  /*5550*/  ISETP.GT.U32.AND P6, PT, R0, R11, PT ;  /* 0x0000000b0000720c */ /* 0x000fe20003fc4070 */
[----:B------:R-:W-:-:S10]  /*5560*/  @!P0 IMAD.MOV R7, RZ, RZ, -R7 ;  /* 0x000000ffff078224 */ /* 0x000fd400078e0a07 */
[--C-:B------:R-:W-:Y:S01]  /*5570*/  @!P1 IMAD.IADD R2, R2, 0x1, -R0.reuse ;  /* 0x0000000102029824 */ /* 0x100fe200078e0a00 */
[C---:B------:R-:W-:Y:S01]  /*5580*/  ISETP.GT.U32.AND P1, PT, R0.reuse, R5, PT ;  /* 0x000000050000720c */ /* 0x040fe20003f24070 */
[----:B------:R1:W-:Y:S01]  /*5590*/  STL [R1+0x20], R7 ;  /* 0x0000200701007387 */ /* 0x0003e20000100800 */
[----:B------:R-:W-:Y:S02]  /*55a0*/  @!P6 IMAD.IADD R11, R11, 0x1, -R0 ;  /* 0x000000010b0be824 */ /* 0x000fe400078e0a00 */
[----:B------:R-:W-:Y:S01]  /*55b0*/  IMAD.HI.U32 R6, R9, R26, RZ ;  /* 0x0000001a09067227 */ /* 0x000fe200078e00ff */
[----:B------:R-:W-:-:S08]  /*55c0*/  ISETP.GT.U32.AND P6, PT, R0, R2, PT ;  /* 0x000000020000720c */ /* 0x000fd00003fc4070 */
[----:B------:R-:W-:Y:S01]  /*55d0*/  @!P1 IMAD.IADD R5, R5, 0x1, -R0 ;  /* 0x0000000105059824 */ /* 0x000fe200078e0a00 */
[----:B------:R-:W-:Y:S02]  /*55e0*/  ISETP.GE.AND P1, PT, R18, RZ, PT ;  /* 0x000000ff1200720c */ /* 0x000fe40003f26270 */
[----:B------:R-:W4:Y:S01]  /*55f0*/  LDL.LU R18, [R1+0xb4] ;  /* 0x0000b40001127983 */ /* 0x000f220000300800 */
[C---:B------:R-:W-:Y:S01]  /*5600*/  ISETP.GT.U32.AND P2, PT, R0.reuse, R11, PT ;  /* 0x0000000b0000720c */ /* 0x040fe20003f44070 */
[----:B------:R-:W-:Y:S01]  /*5610*/  IMAD.MOV R6, RZ, RZ, -R6 ;  /* 0x000000ffff067224 */ /* 0x000fe200078e0a06 */
[----:B------:R-:W-:Y:S02]  /*5620*/  IABS R8, R27 ;  /* 0x0000001b00087213 */ /* 0x000fe40000000000 */
[----:B0-----:R-:W-:Y:S01]  /*5630*/  IABS R4, R29 ;  /* 0x0000001d00047213 */ /* 0x001fe20000000000 */
[----:B------:R-:W-:Y:S02]  /*5640*/  IMAD R26, R0, R6, R26 ;  /* 0x00000006001a7224 */ /* 0x000fe400078e021a */
[----:B------:R-:W-:-:S04]  /*5650*/  IMAD.HI.U32 R6, R9, R8, RZ ;  /* 0x0000000809067227 */ /* 0x000fc800078e00ff */
[----:B------:R-:W-:Y:S01]  /*5660*/  IMAD.HI.U32 R10, R9, R4, RZ ;  /* 0x00000004090a7227 */ /* 0x000fe200078e00ff */
[----:B------:R-:W-:-:S03]  /*5670*/  ISETP.GT.U32.AND P0, PT, R0, R13, PT ;  /* 0x0000000d0000720c */ /* 0x000fc60003f04070 */
[----:B------:R-:W-:Y:S01]  /*5680*/  @!P6 IMAD.IADD R2, R2, 0x1, -R0 ;  /* 0x000000010202e824 */ /* 0x000fe200078e0a00 */
[C---:B------:R-:W-:Y:S01]  /*5690*/  ISETP.GT.U32.AND P6, PT, R0.reuse, R26, PT ;  /* 0x0000001a0000720c */ /* 0x040fe20003fc4070 */
[----:B------:R-:W-:Y:S02]  /*56a0*/  IMAD.MOV R6, RZ, RZ, -R6 ;  /* 0x000000ffff067224 */ /* 0x000fe400078e0a06 */
[----:B------:R-:W-:Y:S02]  /*56b0*/  IMAD.MOV R10, RZ, RZ, -R10 ;  /* 0x000000ffff0a7224 */ /* 0x000fe400078e0a0a */
[----:B------:R-:W-:Y:S02]  /*56c0*/  @!P2 IMAD.IADD R11, R11, 0x1, -R0 ;  /* 0x000000010b0ba824 */ /* 0x000fe400078e0a00 */
[----:B------:R-:W-:Y:S02]  /*56d0*/  IMAD R8, R0, R6, R8 ;  /* 0x0000000600087224 */ /* 0x000fe400078e0208 */
[----:B------:R-:W-:-:S02]  /*56e0*/  IMAD.MOV.U32 R14, RZ, RZ, R5 ;  /* 0x000000ffff0e7224 */ /* 0x000fc400078e0005 */
[C---:B------:R-:W-:Y:S02]  /*56f0*/  IMAD R4, R0.reuse, R10, R4 ;  /* 0x0000000a00047224 */ /* 0x040fe400078e0204 */
[----:B-1----:R-:W-:Y:S02]  /*5700*/  IMAD.MOV.U32 R7, RZ, RZ, R11 ;  /* 0x000000ffff077224 */ /* 0x002fe400078e000b */
[----:B------:R-:W-:Y:S01]  /*5710*/  @!P4 IMAD.MOV R14, RZ, RZ, -R14 ;  /* 0x000000ffff0ec224 */ /* 0x000fe200078e0a0e */
[C---:B------:R-:W-:Y:S01]  /*5720*/  ISETP.GT.U32.AND P4, PT, R0.reuse, R8, PT ;  /* 0x000000080000720c */ /* 0x040fe20003f84070 */
[----:B------:R-:W-:Y:S01]  /*5730*/  @!P5 IMAD.MOV R2, RZ, RZ, -R2 ;  /* 0x000000ffff02d224 */ /* 0x000fe200078e0a02 */
[----:B------:R-:W-:Y:S01]  /*5740*/  ISETP.GT.U32.AND P5, PT, R0, R4, PT ;  /* 0x000000040000720c */ /* 0x000fe20003fa4070 */
[----:B------:R-:W-:Y:S01]  /*5750*/  @!P1 IMAD.MOV R7, RZ, RZ, -R7 ;  /* 0x000000ffff079224 */ /* 0x000fe200078e0a07 */
[----:B------:R-:W-:Y:S01]  /*5760*/  ISETP.GE.AND P2, PT, R23, RZ, PT ;  /* 0x000000ff1700720c */ /* 0x000fe20003f46270 */
[--C-:B------:R-:W-:Y:S01]  /*5770*/  @!P6 IMAD.IADD R26, R26, 0x1, -R0.reuse ;  /* 0x000000011a1ae824 */ /* 0x100fe200078e0a00 */
[----:B------:R-:W-:Y:S01]  /*5780*/  STL [R1+0x1c], R14 ;  /* 0x00001c0e01007387 */ /* 0x000fe20000100800 */
[----:B------:R-:W-:Y:S01]  /*5790*/  @!P0 IMAD.IADD R13, R13, 0x1, -R0 ;  /* 0x000000010d0d8824 */ /* 0x000fe200078e0a00 */
[----:B------:R-:W-:-:S02]  /*57a0*/  ISETP.GE.AND P0, PT, R29, RZ, PT ;  /* 0x000000ff1d00720c */ /* 0x000fc40003f06270 */
[----:B------:R-:W-:Y:S01]  /*57b0*/  STL [R1+0x18], R2 ;  /* 0x0000180201007387 */ /* 0x000fe20000100800 */
[----:B------:R-:W-:-:S03]  /*57c0*/  ISETP.GT.U32.AND P6, PT, R0, R26, PT ;  /* 0x0000001a0000720c */ /* 0x000fc60003fc4070 */
[----:B------:R0:W-:Y:S04]  /*57d0*/  STL [R1], R7 ;  /* 0x0000000701007387 */ /* 0x0001e80000100800 */
[----:B------:R-:W5:Y:S01]  /*57e0*/  LDL.LU R29, [R1+0xb8] ;  /* 0x0000b800011d7983 */ /* 0x000f620000300800 */
[--C-:B------:R-:W-:Y:S02]  /*57f0*/  @!P4 IMAD.IADD R8, R8, 0x1, -R0.reuse ;  /* 0x000000010808c824 */ /* 0x100fe400078e0a00 */
[----:B------:R-:W-:Y:S01]  /*5800*/  IMAD.MOV.U32 R23, RZ, RZ, R13 ;  /* 0x000000ffff177224 */ /* 0x000fe200078e000d */
[----:B------:R-:W-:Y:S01]  /*5810*/  IABS R12, R20 ;  /* 0x00000014000c7213 */ /* 0x000fe20000000000 */
[----:B------:R-:W-:Y:S02]  /*5820*/  @!P5 IMAD.IADD R4, R4, 0x1, -R0 ;  /* 0x000000010404d824 */ /* 0x000fe400078e0a00 */
[----:B------:R-:W-:Y:S01]  /*5830*/  @!P2 IMAD.MOV R23, RZ, RZ, -R23 ;  /* 0x000000ffff17a224 */ /* 0x000fe200078e0a17 */
[C---:B------:R-:W-:Y:S01]  /*5840*/  ISETP.GT.U32.AND P2, PT, R0.reuse, R8, PT ;  /* 0x000000080000720c */ /* 0x040fe20003f44070 */
[----:B------:R-:W-:Y:S01]  /*5850*/  IMAD.MOV.U32 R10, RZ, RZ, R12 ;  /* 0x000000ffff0a7224 */ /* 0x000fe200078e000c */
[----:B------:R-:W-:-:S02]  /*5860*/  ISETP.GT.U32.AND P5, PT, R0, R4, PT ;  /* 0x000000040000720c */ /* 0x000fc40003fa4070 */
[----:B------:R-:W-:Y:S01]  /*5870*/  ISETP.GE.AND P4, PT, R20, RZ, PT ;  /* 0x000000ff1400720c */ /* 0x000fe20003f86270 */
[----:B------:R-:W-:Y:S01]  /*5880*/  @!P6 IMAD.IADD R26, R26, 0x1, -R0 ;  /* 0x000000011a1ae824 */ /* 0x000fe200078e0a00 */
[----:B------:R-:W5:Y:S01]  /*5890*/  LDL.LU R20, [R1+0xbc] ;  /* 0x0000bc0001147983 */ /* 0x000f620000300800 */
[----:B------:R-:W-:Y:S01]  /*58a0*/  IMAD.HI.U32 R5, R9, R10, RZ ;  /* 0x0000000a09057227 */ /* 0x000fe200078e00ff */
[----:B------:R-:W-:Y:S02]  /*58b0*/  ISETP.GE.AND P1, PT, R27, RZ, PT ;  /* 0x000000ff1b00720c */ /* 0x000fe40003f26270 */
[----:B------:R-:W5:Y:S01]  /*58c0*/  LDL.LU R27, [R1+0xc4] ;  /* 0x0000c400011b7983 */ /* 0x000f620000300800 */
[----:B------:R-:W-:Y:S02]  /*58d0*/  @!P3 IMAD.MOV R26, RZ, RZ, -R26 ;  /* 0x000000ffff1ab224 */ /* 0x000fe400078e0a1a */
[----:B------:R-:W-:Y:S01]  /*58e0*/  IMAD.MOV R5, RZ, RZ, -R5 ;  /* 0x000000ffff057224 */ /* 0x000fe200078e0a05 */
[----:B------:R-:W-:Y:S01]  /*58f0*/  STL [R1+0x211c], R23 ;  /* 0x00211c1701007387 */ /* 0x000fe20000100800 */
[----:B------:R-:W-:-:S02]  /*5900*/  @!P2 IMAD.IADD R8, R8, 0x1, -R0 ;  /* 0x000000010808a824 */ /* 0x000fc400078e0a00 */
[----:B0-----:R-:W-:Y:S01]  /*5910*/  IMAD R7, R0, R5, R10 ;  /* 0x0000000500077224 */ /* 0x001fe200078e020a */
[----:B------:R-:W-:Y:S01]  /*5920*/  STL [R1+0x2120], R26 ;  /* 0x0021201a01007387 */ /* 0x000fe20000100800 */
[----:B------:R-:W-:Y:S01]  /*5930*/  @!P5 IMAD.IADD R4, R4, 0x1, -R0 ;  /* 0x000000010404d824 */ /* 0x000fe200078e0a00 */
[----:B--2---:R-:W-:Y:S02]  /*5940*/  IABS R6, R28 ;  /* 0x0000001c00067213 */ /* 0x004fe40000000000 */
[----:B------:R-:W-:Y:S02]  /*5950*/  ISETP.GE.AND P2, PT, R28, RZ, PT ;  /* 0x000000ff1c00720c */ /* 0x000fe40003f46270 */
[----:B------:R-:W2:Y:S01]  /*5960*/  LDL.LU R28, [R1+0xc8] ;  /* 0x0000c800011c7983 */ /* 0x000ea20000300800 */
[----:B---3--:R-:W-:Y:S02]  /*5970*/  IABS R5, R25 ;  /* 0x0000001900057213 */ /* 0x008fe40000000000 */
[----:B------:R-:W-:-:S02]  /*5980*/  ISETP.GE.AND P5, PT, R25, RZ, PT ;  /* 0x000000ff1900720c */ /* 0x000fc40003fa6270 */
[----:B------:R-:W3:Y:S04]  /*5990*/  LDL.LU R25, [R1+0xcc] ;  /* 0x0000cc0001197983 */ /* 0x000ee80000300800 */
[----:B------:R-:W2:Y:S01]  /*59a0*/  LDL.LU R19, [R1+0xd0] ;  /* 0x0000d00001137983 */ /* 0x000ea20000300800 */
[----:B------:R-:W-:Y:S01]  /*59b0*/  ISETP.GT.U32.AND P6, PT, R0, R7, PT ;  /* 0x000000070000720c */ /* 0x000fe20003fc4070 */
[----:B------:R-:W-:-:S04]  /*59c0*/  IMAD.HI.U32 R2, R9, R6, RZ ;  /* 0x0000000609027227 */ /* 0x000fc800078e00ff */
[----:B------:R-:W-:-:S04]  /*59d0*/  IMAD.MOV R2, RZ, RZ, -R2 ;  /* 0x000000ffff027224 */ /* 0x000fc800078e0a02 */
[----:B------:R-:W-:Y:S02]  /*59e0*/  IMAD R2, R0, R2, R6 ;  /* 0x0000000200027224 */ /* 0x000fe400078e0206 */
[----:B------:R-:W-:Y:S02]  /*59f0*/  IMAD.MOV.U32 R6, RZ, RZ, R5 ;  /* 0x000000ffff067224 */ /* 0x000fe400078e0005 */
[----:B------:R-:W-:Y:S02]  /*5a00*/  @!P6 IMAD.IADD R7, R7, 0x1, -R0 ;  /* 0x000000010707e824 */ /* 0x000fe400078e0a00 */
[----:B------:R-:W-:-:S03]  /*5a10*/  IMAD.HI.U32 R5, R9, R6, RZ ;  /* 0x0000000609057227 */ /* 0x000fc600078e00ff */
[----:B------:R-:W-:Y:S01]  /*5a20*/  ISETP.GT.U32.AND P6, PT, R0, R7, PT ;  /* 0x000000070000720c */ /* 0x000fe20003fc4070 */
[----:B------:R-:W-:Y:S01]  /*5a30*/  IMAD.MOV R10, RZ, RZ, -R5 ;  /* 0x000000ffff0a7224 */ /* 0x000fe200078e0a05 */
[----:B----4-:R-:W-:-:S05]  /*5a40*/  IABS R11, R18 ;  /* 0x00000012000b7213 */ /* 0x010fca0000000000 */
[----:B------:R-:W-:-:S04]  /*5a50*/  IMAD.HI.U32 R5, R9, R11, RZ ;  /* 0x0000000b09057227 */ /* 0x000fc800078e00ff */
[----:B------:R-:W-:Y:S02]  /*5a60*/  IMAD.MOV R12, RZ, RZ, -R5 ;  /* 0x000000ffff0c7224 */ /* 0x000fe400078e0a05 */
[----:B------:R-:W-:Y:S02]  /*5a70*/  IMAD.MOV.U32 R5, RZ, RZ, R8 ;  /* 0x000000ffff057224 */ /* 0x000fe400078e0008 */
[----:B------:R-:W-:Y:S02]  /*5a80*/  @!P6 IMAD.IADD R7, R7, 0x1, -R0 ;  /* 0x000000010707e824 */ /* 0x000fe400078e0a00 */
[----:B------:R-:W-:Y:S02]  /*5a90*/  @!P1 IMAD.MOV R5, RZ, RZ, -R5 ;  /* 0x000000ffff059224 */ /* 0x000fe400078e0a05 */
[----:B------:R-:W-:-:S03]  /*5aa0*/  IMAD.MOV.U32 R13, RZ, RZ, R4 ;  /* 0x000000ffff0d7224 */ /* 0x000fc600078e0004 */
[----:B------:R0:W-:Y:S01]  /*5ab0*/  STL [R1+0x2124], R5 ;  /* 0x0021240501007387 */ /* 0x0001e20000100800 */
[----:B------:R-:W-:Y:S02]  /*5ac0*/  @!P0 IMAD.MOV R13, RZ, RZ, -R13 ;  /* 0x000000ffff0d8224 */ /* 0x000fe400078e0a0d */
[----:B0-----:R-:W-:-:S04]  /*5ad0*/  IMAD.MOV.U32 R5, RZ, RZ, R7 ;  /* 0x000000ffff057224 */ /* 0x001fc800078e0007 */
[----:B------:R-:W-:Y:S01]  /*5ae0*/  @!P4 IMAD.MOV R5, RZ, RZ, -R5 ;  /* 0x000000ffff05c224 */ /* 0x000fe200078e0a05 */
[----:B------:R0:W-:Y:S01]  /*5af0*/  STL [R1+0xa0], R13 ;  /* 0x0000a00d01007387 */ /* 0x0001e20000100800 */
[----:B------:R-:W-:-:S03]  /*5b00*/  ISETP.GE.AND P1, PT, R18, RZ, PT ;  /* 0x000000ff1200720c */ /* 0x000fc60003f26270 */
[----:B------:R1:W-:Y:S01]  /*5b10*/  STL [R1+0xa4], R5 ;  /* 0x0000a40501007387 */ /* 0x0003e20000100800 */
[----:B------:R-:W-:-:S03]  /*5b20*/  ISETP.GT.U32.AND P3, PT, R0, R2, PT ;  /* 0x000000020000720c */ /* 0x000fc60003f64070 */
[----:B------:R-:W4:Y:S01]  /*5b30*/  LDL.LU R18, [R1+0xd8] ;  /* 0x0000d80001127983 */ /* 0x000f220000300800 */
[C---:B------:R-:W-:Y:S02]  /*5b40*/  IMAD R6, R0.reuse, R10, R6 ;  /* 0x0000000a00067224 */ /* 0x040fe400078e0206 */
[C---:B------:R-:W-:Y:S01]  /*5b50*/  IMAD R11, R0.reuse, R12, R11 ;  /* 0x0000000c000b7224 */ /* 0x040fe200078e020b */
[----:B-----5:R-:W-:Y:S02]  /*5b60*/  IABS R10, R29 ;  /* 0x0000001d000a7213 */ /* 0x020fe40000000000 */
[----:B------:R-:W-:Y:S02]  /*5b70*/  ISETP.GE.AND P4, PT, R29, RZ, PT ;  /* 0x000000ff1d00720c */ /* 0x000fe40003f86270 */
[----:B------:R-:W5:Y:S01]  /*5b80*/  LDL.LU R29, [R1+0xe0] ;  /* 0x0000e000011d7983 */ /* 0x000f620000300800 */
[C---:B------:R-:W-:Y:S02]  /*5b90*/  ISETP.GT.U32.AND P6, PT, R0.reuse, R6, PT ;  /* 0x000000060000720c */ /* 0x040fe40003fc4070 */
[----:B------:R-:W-:Y:S01]  /*5ba0*/  ISETP.GT.U32.AND P0, PT, R0, R11, PT ;  /* 0x0000000b0000720c */ /* 0x000fe20003f04070 */
[----:B------:R-:W-:-:S02]  /*5bb0*/  @!P3 IMAD.IADD R2, R2, 0x1, -R0 ;  /* 0x000000010202b824 */ /* 0x000fc400078e0a00 */
[----:B------:R-:W-:-:S03]  /*5bc0*/  IMAD.HI.U32 R4, R9, R10, RZ ;  /* 0x0000000a09047227 */ /* 0x000fc600078e00ff */
[----:B------:R-:W-:Y:S02]  /*5bd0*/  ISETP.GT.U32.AND P3, PT, R0, R2, PT ;  /* 0x000000020000720c */ /* 0x000fe40003f64070 */
[----:B------:R-:W-:-:S03]  /*5be0*/  IABS R8, R20 ;  /* 0x0000001400087213 */ /* 0x000fc60000000000 */
[----:B------:R-:W-:Y:S02]  /*5bf0*/  @!P6 IMAD.IADD R6, R6, 0x1, -R0 ;  /* 0x000000010606e824 */ /* 0x000fe400078e0a00 */
[----:B------:R-:W-:Y:S02]  /*5c00*/  IMAD.MOV.U32 R7, RZ, RZ, R8 ;  /* 0x000000ffff077224 */ /* 0x000fe400078e0008 */
[----:B------:R-:W-:Y:S02]  /*5c10*/  @!P0 IMAD.IADD R11, R11, 0x1, -R0 ;  /* 0x000000010b0b8824 */ /* 0x000fe400078e0a00 */
[----:B------:R-:W-:Y:S01]  /*5c20*/  IMAD.MOV R8, RZ, RZ, -R4 ;  /* 0x000000ffff087224 */ /* 0x000fe200078e0a04 */
[C---:B------:R-:W-:Y:S01]  /*5c30*/  ISETP.GT.U32.AND P6, PT, R0.reuse, R6, PT ;  /* 0x000000060000720c */ /* 0x040fe20003fc4070 */
[----:B0-----:R-:W-:Y:S01]  /*5c40*/  IMAD.HI.U32 R13, R9, R7, RZ ;  /* 0x00000007090d7227 */ /* 0x001fe200078e00ff */
[----:B------:R-:W-:-:S03]  /*5c50*/  ISETP.GT.U32.AND P0, PT, R0, R11, PT ;  /* 0x0000000b0000720c */ /* 0x000fc60003f04070 */
[----:B------:R-:W-:Y:S02]  /*5c60*/  IMAD R8, R0, R8, R10 ;  /* 0x0000000800087224 */ /* 0x000fe400078e020a */
[----:B------:R-:W-:Y:S02]  /*5c70*/  IMAD.MOV R13, RZ, RZ, -R13 ;  /* 0x000000ffff0d7224 */ /* 0x000fe400078e0a0d */
[----:B------:R-:W-:Y:S01]  /*5c80*/  @!P3 IMAD.IADD R2, R2, 0x1, -R0 ;  /* 0x000000010202b824 */ /* 0x000fe200078e0a00 */
[----:B------:R-:W-:Y:S01]  /*5c90*/  ISETP.GE.AND P3, PT, R20, RZ, PT ;  /* 0x000000ff1400720c */ /* 0x000fe20003f66270 */
[----:B------:R-:W-:Y:S01]  /*5ca0*/  IMAD R7, R0, R13, R7 ;  /* 0x0000000d00077224 */ /* 0x000fe200078e0207 */
[----:B------:R-:W5:Y:S01]  /*5cb0*/  LDL.LU R20, [R1+0x108] ;  /* 0x0001080001147983 */ /* 0x000f620000300800 */
[----:B-1----:R-:W-:Y:S02]  /*5cc0*/  IMAD.MOV.U32 R5, RZ, RZ, R2 ;  /* 0x000000ffff057224 */ /* 0x002fe400078e0002 */
[----:B------:R-:W-:Y:S01]  /*5cd0*/  @!P6 IMAD.IADD R6, R6, 0x1, -R0 ;  /* 0x000000010606e824 */ /* 0x000fe200078e0a00 */
[----:B------:R-:W5:Y:S01]  /*5ce0*/  LDL.LU R24, [R1+0x10c] ;  /* 0x00010c0001187983 */ /* 0x000f620000300800 */
[----:B------:R-:W-:-:S02]  /*5cf0*/  @!P2 IMAD.MOV R5, RZ, RZ, -R5 ;  /* 0x000000ffff05a224 */ /* 0x000fc400078e0a05 */
[----:B------:R-:W-:-:S03]  /*5d00*/  @!P0 IMAD.IADD R11, R11, 0x1, -R0 ;  /* 0x000000010b0b8824 */ /* 0x000fc600078e0a00 */
[----:B------:R0:W-:Y:S02]  /*5d10*/  STL [R1+0xbc], R5 ;  /* 0x0000bc0501007387 */ /* 0x0001e40000100800 */
[----:B0-----:R-:W-:-:S04]  /*5d20*/  IMAD.MOV.U32 R5, RZ, RZ, R11 ;  /* 0x000000ffff057224 */ /* 0x001fc800078e000b */
[----:B------:R-:W-:Y:S01]  /*5d30*/  @!P1 IMAD.MOV R5, RZ, RZ, -R5 ;  /* 0x000000ffff059224 */ /* 0x000fe200078e0a05 */
[----:B--2---:R-:W-:-:S05]  /*5d40*/  IABS R10, R19 ;  /* 0x00000013000a7213 */ /* 0x004fca0000000000 */
[----:B------:R-:W-:-:S04]  /*5d50*/  IMAD.HI.U32 R13, R9, R10, RZ ;  /* 0x0000000a090d7227 */ /* 0x000fc800078e00ff */
[----:B------:R-:W-:-:S04]  /*5d60*/  IMAD.MOV R13, RZ, RZ, -R13 ;  /* 0x000000ffff0d7224 */ /* 0x000fc800078e0a0d */
[----:B------:R-:W-:Y:S02]  /*5d70*/  IMAD R10, R0, R13, R10 ;  /* 0x0000000d000a7224 */ /* 0x000fe400078e020a */
[----:B------:R-:W-:-:S04]  /*5d80*/  IMAD.MOV.U32 R13, RZ, RZ, R6 ;  /* 0x000000ffff0d7224 */ /* 0x000fc800078e0006 */
[----:B------:R-:W-:Y:S01]  /*5d90*/  @!P5 IMAD.MOV R13, RZ, RZ, -R13 ;  /* 0x000000ffff0dd224 */ /* 0x000fe200078e0a0d */
[----:B---3--:R-:W-:-:S04]  /*5da0*/  IABS R17, R25 ;  /* 0x0000001900117213 */ /* 0x008fc80000000000 */
[----:B------:R-:W-:Y:S04]  /*5db0*/  STL [R1+0xc0], R13 ;  /* 0x0000c00d01007387 */ /* 0x000fe80000100800 */
[----:B------:R0:W-:Y:S04]  /*5dc0*/  STL [R1+0xd4], R5 ;  /* 0x0000d40501007387 */ /* 0x0001e80000100800 */
[----:B------:R-:W2:Y:S01]  /*5dd0*/  LDL.LU R22, [R1+0x124] ;  /* 0x0001240001167983 */ /* 0x000ea20000300800 */
[----:B------:R-:W-:-:S04]  /*5de0*/  IMAD.HI.U32 R14, R9, R17, RZ ;  /* 0x00000011090e7227 */ /* 0x000fc800078e00ff */
[----:B------:R-:W-:-:S04]  /*5df0*/  IMAD.MOV R14, RZ, RZ, -R14 ;  /* 0x000000ffff0e7224 */ /* 0x000fc800078e0a0e */
[----:B------:R-:W-:-:S05]  /*5e00*/  IMAD R17, R0, R14, R17 ;  /* 0x0000000e00117224 */ /* 0x000fca00078e0211 */
[----:B------:R-:W-:-:S13]  /*5e10*/  ISETP.GT.U32.AND P1, PT, R0, R17, PT ;  /* 0x000000110000720c */ /* 0x000fda0003f24070 */
[----:B------:R-:W-:Y:S01]  /*5e20*/  @!P1 IMAD.IADD R17, R17, 0x1, -R0 ;  /* 0x0000000111119824 */ /* 0x000fe200078e0a00 */
[----:B------:R-:W-:Y:S02]  /*5e30*/  ISETP.GE.AND P1, PT, R25, RZ, PT ;  /* 0x000000ff1900720c */ /* 0x000fe40003f26270 */
[----:B------:R-:W3:Y:S01]  /*5e40*/  LDL.LU R25, [R1+0x128] ;  /* 0x0001280001197983 */ /* 0x000ee20000300800 */
[----:B------:R-:W-:Y:S02]  /*5e50*/  IABS R12, R27 ;  /* 0x0000001b000c7213 */ /* 0x000fe40000000000 */
[C---:B------:R-:W-:Y:S01]  /*5e60*/  ISETP.GT.U32.AND P6, PT, R0.reuse, R8, PT ;  /* 0x000000080000720c */ /* 0x040fe20003fc4070 */
[----:B------:R-:W3:Y:S02]  /*5e70*/  LDL.LU R21, [R1+0x130] ;  /* 0x0001300001157983 */ /* 0x000ee40000300800 */
[----:B------:R-:W-:Y:S01]  /*5e80*/  IMAD.MOV.U32 R4, RZ, RZ, R12 ;  /* 0x000000ffff047224 */ /* 0x000fe200078e000c */
[----:B------:R-:W-:-:S03]  /*5e90*/  ISETP.GT.U32.AND P0, PT, R0, R7, PT ;  /* 0x000000070000720c */ /* 0x000fc60003f04070 */
[----:B------:R-:W-:-:S04]  /*5ea0*/  IMAD.HI.U32 R12, R9, R4, RZ ;  /* 0x00000004090c7227 */ /* 0x000fc800078e00ff */
[----:B------:R-:W-:-:S04]  /*5eb0*/  IMAD.MOV R12, RZ, RZ, -R12 ;  /* 0x000000ffff0c7224 */ /* 0x000fc800078e0a0c */
[----:B------:R-:W-:Y:S02]  /*5ec0*/  IMAD R4, R0, R12, R4 ;  /* 0x0000000c00047224 */ /* 0x000fe400078e0204 */
[----:B------:R-:W-:-:S03]  /*5ed0*/  @!P6 IMAD.IADD R8, R8, 0x1, -R0 ;  /* 0x000000010808e824 */ /* 0x000fc600078e0a00 */
[C---:B------:R-:W-:Y:S01]  /*5ee0*/  ISETP.GT.U32.AND P6, PT, R0.reuse, R4, PT ;  /* 0x000000040000720c */ /* 0x040fe20003fc4070 */
[----:B------:R-:W-:Y:S01]  /*5ef0*/  @!P0 IMAD.IADD R7, R7, 0x1, -R0 ;  /* 0x0000000107078824 */ /* 0x000fe200078e0a00 */
[----:B------:R-:W-:Y:S02]  /*5f00*/  IABS R15, R28 ;  /* 0x0000001c000f7213 */ /* 0x000fe40000000000 */
[----:B------:R-:W-:-:S03]  /*5f10*/  ISETP.GT.U32.AND P0, PT, R0, R8, PT ;  /* 0x000000080000720c */ /* 0x000fc60003f04070 */
[----:B------:R-:W-:Y:S01]  /*5f20*/  IMAD.HI.U32 R12, R9, R15, RZ ;  /* 0x0000000f090c7227 */ /* 0x000fe200078e00ff */
[----:B----4-:R-:W-:-:S03]  /*5f30*/  IABS R16, R18 ;  /* 0x0000001200107213 */ /* 0x010fc60000000000 */
[----:B------:R-:W-:Y:S02]  /*5f40*/  IMAD.MOV R12, RZ, RZ, -R12 ;  /* 0x000000ffff0c7224 */ /* 0x000fe400078e0a0c */
[--C-:B------:R-:W-:Y:S02]  /*5f50*/  @!P6 IMAD.IADD R4, R4, 0x1, -R0.reuse ;  /* 0x000000010404e824 */ /* 0x100fe400078e0a00 */
[----:B------:R-:W-:Y:S01]  /*5f60*/  IMAD R15, R0, R12, R15 ;  /* 0x0000000c000f7224 */ /* 0x000fe200078e020f */
[----:B-----5:R-:W-:Y:S01]  /*5f70*/  IABS R12, R29 ;  /* 0x0000001d000c7213 */ /* 0x020fe20000000000 */
[----:B------:R-:W-:Y:S01]  /*5f80*/  @!P0 IMAD.IADD R8, R8, 0x1, -R0 ;  /* 0x0000000108088824 */ /* 0x000fe200078e0a00 */
[C---:B------:R-:W-:Y:S01]  /*5f90*/  ISETP.GT.U32.AND P6, PT, R0.reuse, R4, PT ;  /* 0x000000040000720c */ /* 0x040fe20003fc4070 */
[----:B------:R-:W-:Y:S01]  /*5fa0*/  IMAD.HI.U32 R2, R9, R16, RZ ;  /* 0x0000001009027227 */ /* 0x000fe200078e00ff */
[----:B------:R-:W-:Y:S02]  /*5fb0*/  ISETP.GE.AND P0, PT, R27, RZ, PT ;  /* 0x000000ff1b00720c */ /* 0x000fe40003f06270 */
[----:B------:R-:W4:Y:S01]  /*5fc0*/  LDL.LU R27, [R1+0x134] ;  /* 0x00013400011b7983 */ /* 0x000f220000300800 */
[----:B------:R-:W-:Y:S01]  /*5fd0*/  IMAD.MOV R6, RZ, RZ, -R2 ;  /* 0x000000ffff067224 */ /* 0x000fe200078e0a02 */
[C---:B------:R-:W-:Y:S01]  /*5fe0*/  ISETP.GT.U32.AND P5, PT, R0.reuse, R15, PT ;  /* 0x0000000f0000720c */ /* 0x040fe20003fa4070 */
[----:B------:R-:W-:Y:S01]  /*5ff0*/  IMAD.HI.U32 R2, R9, R12, RZ ;  /* 0x0000000c09027227 */ /* 0x000fe200078e00ff */
[----:B------:R-:W-:-:S03]  /*6000*/  ISETP.GT.U32.AND P2, PT, R0, R7, PT ;  /* 0x000000070000720c */ /* 0x000fc60003f44070 */
[----:B------:R-:W-:Y:S02]  /*6010*/  IMAD.MOV R2, RZ, RZ, -R2 ;  /* 0x000000ffff027224 */ /* 0x000fe400078e0a02 */
[----:B------:R-:W-:Y:S02]  /*6020*/  @!P6 IMAD.IADD R4, R4, 0x1, -R0 ;  /* 0x000000010404e824 */ /* 0x000fe400078e0a00 */
[----:B------:R-:W-:Y:S02]  /*6030*/  IMAD R12, R0, R2, R12 ;  /* 0x00000002000c7224 */ /* 0x000fe400078e020c */
[----:B------:R-:W-:Y:S02]  /*6040*/  @!P4 IMAD.MOV R8, RZ, RZ, -R8 ;  /* 0x000000ffff08c224 */ /* 0x000fe400078e0a08 */
[----:B------:R-:W-:Y:S01]  /*6050*/  @!P5 IMAD.IADD R15, R15, 0x1, -R0 ;  /* 0x000000010f0fd824 */ /* 0x000fe200078e0a00 */
[----:B------:R-:W-:Y:S01]  /*6060*/  ISETP.GE.AND P5, PT, R28, RZ, PT ;  /* 0x000000ff1c00720c */ /* 0x000fe20003fa6270 */
[----:B------:R-:W-:Y:S01]  /*6070*/  @!P0 IMAD.MOV R4, RZ, RZ, -R4 ;  /* 0x000000ffff048224 */ /* 0x000fe200078e0a04 */
[----:B------:R-:W-:Y:S01]  /*6080*/  STL [R1+0xc4], R8 ;  /* 0x0000c40801007387 */ /* 0x000fe20000100800 */
[----:B------:R-:W-:Y:S01]  /*6090*/  @!P2 IMAD.IADD R7, R7, 0x1, -R0 ;  /* 0x000000010707a824 */ /* 0x000fe200078e0a00 */
[----:B------:R-:W-:-:S02]  /*60a0*/  ISETP.GT.U32.AND P0, PT, R0, R12, PT ;  /* 0x0000000c0000720c */ /* 0x000fc40003f04070 */
[----:B------:R-:W5:Y:S01]  /*60b0*/  LDL.LU R28, [R1+0x16c] ;  /* 0x00016c00011c7983 */ /* 0x000f620000300800 */
[----:B0-----:R-:W-:Y:S01]  /*60c0*/  IMAD.MOV.U32 R5, RZ, RZ, R7 ;  /* 0x000000ffff057224 */ /* 0x001fe200078e0007 */
[----:B------:R-:W-:-:S03]  /*60d0*/  ISETP.GT.U32.AND P2, PT, R0, R10, PT ;  /* 0x0000000a0000720c */ /* 0x000fc60003f44070 */
[----:B------:R-:W-:Y:S01]  /*60e0*/  @!P3 IMAD.MOV R5, RZ, RZ, -R5 ;  /* 0x000000ffff05b224 */ /* 0x000fe200078e0a05 */
[----:B------:R-:W-:Y:S01]  /*60f0*/  IABS R11, R20 ;  /* 0x00000014000b7213 */ /* 0x000fe20000000000 */
[----:B------:R-:W-:-:S03]  /*6100*/  IMAD R16, R0, R6, R16 ;  /* 0x0000000600107224 */ /* 0x000fc600078e0210 */
[----:B------:R0:W-:Y:S01]  /*6110*/  STL [R1+0xc8], R5 ;  /* 0x0000c80501007387 */ /* 0x0001e20000100800 */
[--C-:B------:R-:W-:Y:S01]  /*6120*/  @!P0 IMAD.IADD R12, R12, 0x1, -R0.reuse ;  /* 0x000000010c0c8824 */ /* 0x100fe200078e0a00 */
[----:B------:R-:W-:Y:S02]  /*6130*/  ISETP.GE.AND P0, PT, R20, RZ, PT ;  /* 0x000000ff1400720c */ /* 0x000fe40003f06270 */
[----:B------:R-:W-:Y:S04]  /*6140*/  STL [R1+0xcc], R4 ;  /* 0x0000cc0401007387 */ /* 0x000fe80000100800 */
[----:B------:R-:W5:Y:S01]  /*6150*/  LDL.LU R20, [R1+0x170] ;  /* 0x0001700001147983 */ /* 0x000f620000300800 */
[----:B------:R-:W-:Y:S01]  /*6160*/  ISETP.GT.U32.AND P6, PT, R0, R16, PT ;  /* 0x000000100000720c */ /* 0x000fe20003fc4070 */
[----:B------:R-:W-:Y:S01]  /*6170*/  @!P2 IMAD.IADD R10, R10, 0x1, -R0 ;  /* 0x000000010a0aa824 */ /* 0x000fe200078e0a00 */
[----:B------:R-:W-:-:S02]  /*6180*/  ISETP.GT.U32.AND P2, PT, R0, R15, PT ;  /* 0x0000000f0000720c */ /* 0x000fc40003f44070 */
[----:B------:R-:W-:-:S09]  /*6190*/  ISETP.GT.U32.AND P4, PT, R0, R17, PT ;  /* 0x000000110000720c */ /* 0x000fd20003f84070 */
[--C-:B------:R-:W-:Y:S01]  /*61a0*/  @!P6 IMAD.IADD R16, R16, 0x1, -R0.reuse ;  /* 0x000000011010e824 */ /* 0x100fe200078e0a00 */
[C---:B------:R-:W-:Y:S01]  /*61b0*/  ISETP.GT.U32.AND P6, PT, R0.reuse, R10, PT ;  /* 0x0000000a0000720c */ /* 0x040fe20003fc4070 */
[--C-:B------:R-:W-:Y:S01]  /*61c0*/  @!P2 IMAD.IADD R15, R15, 0x1, -R0.reuse ;  /* 0x000000010f0fa824 */ /* 0x100fe200078e0a00 */
[----:B------:R-:W-:Y:S02]  /*61d0*/  ISETP.GE.AND P2, PT, R19, RZ, PT ;  /* 0x000000ff1300720c */ /* 0x000fe40003f46270 */
[----:B------:R-:W-:Y:S01]  /*61e0*/  ISETP.GT.U32.AND P3, PT, R0, R16, PT ;  /* 0x000000100000720c */ /* 0x000fe20003f64070 */
[----:B------:R-:W-:Y:S01]  /*61f0*/  @!P4 IMAD.IADD R17, R17, 0x1, -R0 ;  /* 0x000000011111c824 */ /* 0x000fe200078e0a00 */
[----:B------:R-:W-:-:S03]  /*6200*/  ISETP.GE.AND P4, PT, R18, RZ, PT ;  /* 0x000000ff1200720c */ /* 0x000fc60003f86270 */
[----:B0-----:R-:W-:-:S04]  /*6210*/  IMAD.MOV.U32 R5, RZ, RZ, R17 ;  /* 0x000000ffff057224 */ /* 0x001fc800078e0011 */
[----:B------:R-:W-:Y:S02]  /*6220*/  @!P6 IMAD.IADD R10, R10, 0x1, -R0 ;  /* 0x000000010a0ae824 */ /* 0x000fe400078e0a00 */
[----:B------:R-:W-:Y:S02]  /*6230*/  @!P5 IMAD.MOV R15, RZ, RZ, -R15 ;  /* 0x000000ffff0fd224 */ /* 0x000fe400078e0a0f */
[----:B------:R-:W-:Y:S02]  /*6240*/  @!P1 IMAD.MOV R5, RZ, RZ, -R5 ;  /* 0x000000ffff059224 */ /* 0x000fe400078e0a05 */
[----:B------:R-:W-:Y:S02]  /*6250*/  @!P2 IMAD.MOV R10, RZ, RZ, -R10 ;  /* 0x000000ffff0aa224 */ /* 0x000fe400078e0a0a */
[----:B------:R-:W-:Y:S01]  /*6260*/  @!P3 IMAD.IADD R16, R16, 0x1, -R0 ;  /* 0x000000011010b824 */ /* 0x000fe200078e0a00 */
[----:B------:R-:W-:Y:S02]  /*6270*/  ISETP.GE.AND P3, PT, R29, RZ, PT ;  /* 0x000000ff1d00720c */ /* 0x000fe40003f66270 */
[----:B------:R-:W5:Y:S04]  /*6280*/  LDL.LU R29, [R1+0x184] ;  /* 0x00018400011d7983 */ /* 0x000f680000300800 */
[----:B------:R-:W-:Y:S04]  /*6290*/  STL [R1+0xb4], R15 ;  /* 0x0000b40f01007387 */ /* 0x000fe80000100800 */
[----:B------:R0:W-:Y:S02]  /*62a0*/  STL [R1+0xb0], R5 ;  /* 0x0000b00501007387 */ /* 0x0001e40000100800 */
[----:B0-----:R-:W-:-:S04]  /*62b0*/  IMAD.MOV.U32 R5, RZ, RZ, R16 ;  /* 0x000000ffff057224 */ /* 0x001fc800078e0010 */
[----:B------:R-:W-:Y:S01]  /*62c0*/  @!P4 IMAD.MOV R5, RZ, RZ, -R5 ;  /* 0x000000ffff05c224 */ /* 0x000fe200078e0a05 */
[----:B------:R0:W-:Y:S04]  /*62d0*/  STL [R1+0xac], R10 ;  /* 0x0000ac0a01007387 */ /* 0x0001e80000100800 */
[----:B------:R1:W-:Y:S01]  /*62e0*/  STL [R1+0xa8], R5 ;  /* 0x0000a80501007387 */ /* 0x0003e20000100800 */
[----:B--2---:R-:W-:-:S05]  /*62f0*/  IABS R4, R22 ;  /* 0x0000001600047213 */ /* 0x004fca0000000000 */
[----:B------:R-:W-:-:S04]  /*6300*/  IMAD.HI.U32 R13, R9, R4, RZ ;  /* 0x00000004090d7227 */ /* 0x000fc800078e00ff */
[----:B------:R-:W-:-:S04]  /*6310*/  IMAD.MOV R13, RZ, RZ, -R13 ;  /* 0x000000ffff0d7224 */ /* 0x000fc800078e0a0d */
[----:B------:R-:W-:-:S05]  /*6320*/  IMAD R4, R0, R13, R4 ;  /* 0x0000000d00047224 */ /* 0x000fca00078e0204 */
[----:B------:R-:W-:Y:S02]  /*6330*/  ISETP.GT.U32.AND P2, PT, R0, R4, PT ;  /* 0x000000040000720c */ /* 0x000fe40003f44070 */
[----:B---3--:R-:W-:-:S11]  /*6340*/  IABS R14, R25 ;  /* 0x00000019000e7213 */ /* 0x008fd60000000000 */
[----:B------:R-:W-:Y:S01]  /*6350*/  @!P2 IMAD.IADD R4, R4, 0x1, -R0 ;  /* 0x000000010404a824 */ /* 0x000fe200078e0a00 */
[----:B------:R-:W-:Y:S02]  /*6360*/  ISETP.GE.AND P2, PT, R25, RZ, PT ;  /* 0x000000ff1900720c */ /* 0x000fe40003f46270 */
[----:B------:R-:W2:Y:S01]  /*6370*/  LDL.LU R25, [R1+0x188] ;  /* 0x0001880001197983 */ /* 0x000ea20000300800 */
[----:B------:R-:W-:-:S04]  /*6380*/  IMAD.HI.U32 R2, R9, R11, RZ ;  /* 0x0000000b09027227 */ /* 0x000fc800078e00ff */
[----:B------:R-:W-:Y:S01]  /*6390*/  IMAD.MOV R2, RZ, RZ, -R2 ;  /* 0x000000ffff027224 */ /* 0x000fe200078e0a02 */
[----:B------:R-:W-:-:S03]  /*63a0*/  IABS R6, R24 ;  /* 0x0000001800067213 */ /* 0x000fc60000000000 */
[----:B------:R-:W-:Y:S02]  /*63b0*/  IMAD R11, R0, R2, R11 ;  /* 0x00000002000b7224 */ /* 0x000fe400078e020b */
[----:B------:R-:W-:-:S03]  /*63c0*/  IMAD.HI.U32 R2, R9, R6, RZ ;  /* 0x0000000609027227 */ /* 0x000fc600078e00ff */
[----:B------:R-:W-:Y:S01]  /*63d0*/  ISETP.GT.U32.AND P6, PT, R0, R11, PT ;  /* 0x0000000b0000720c */ /* 0x000fe20003fc4070 */
[----:B------:R-:W-:-:S04]  /*63e0*/  IMAD.MOV R2, RZ, RZ, -R2 ;  /* 0x000000ffff027224 */ /* 0x000fc800078e0a02 */
[----:B------:R-:W-:-:S08]  /*63f0*/  IMAD R6, R0, R2, R6 ;  /* 0x0000000200067224 */ /* 0x000fd000078e0206 */
[----:B------:R-:W-:Y:S01]  /*6400*/  @!P6 IMAD.IADD R11, R11, 0x1, -R0 ;  /* 0x000000010b0be824 */ /* 0x000fe200078e0a00 */
[C---:B------:R-:W-:Y:S02]  /*6410*/  ISETP.GT.U32.AND P6, PT, R0.reuse, R6, PT ;  /* 0x000000060000720c */ /* 0x040fe40003fc4070 */
[C---:B------:R-:W-:Y:S01]  /*6420*/  ISETP.GT.U32.AND P5, PT, R0.reuse, R12, PT ;  /* 0x0000000c0000720c */ /* 0x040fe20003fa4070 */
[----:B------:R-:W-:Y:S01]  /*6430*/  IMAD.HI.U32 R19, R9, R14, RZ ;  /* 0x0000000e09137227 */ /* 0x000fe200078e00ff */
[----:B------:R-:W-:Y:S02]  /*6440*/  IABS R7, R21 ;  /* 0x0000001500077213 */ /* 0x000fe40000000000 */
[----:B------:R-:W-:Y:S01]  /*6450*/  ISETP.GT.U32.AND P1, PT, R0, R11, PT ;  /* 0x0000000b0000720c */ /* 0x000fe20003f24070 */
[----:B------:R-:W-:-:S06]  /*6460*/  IMAD.MOV R19, RZ, RZ, -R19 ;  /* 0x000000ffff137224 */ /* 0x000fcc00078e0a13 */
[----:B------:R-:W-:Y:S02]  /*6470*/  @!P6 IMAD.IADD R6, R6, 0x1, -R0 ;  /* 0x000000010606e824 */ /* 0x000fe400078e0a00 */
[----:B------:R-:W-:-:S03]  /*6480*/  IMAD.HI.U32 R18, R9, R7, RZ ;  /* 0x0000000709127227 */ /* 0x000fc600078e00ff */
[C---:B------:R-:W-:Y:S01]  /*6490*/  ISETP.GT.U32.AND P6, PT, R0.reuse, R6, PT ;  /* 0x000000060000720c */ /* 0x040fe20003fc4070 */
[----:B0-----:R-:W-:Y:S02]  /*64a0*/  IMAD R10, R0, R19, R14 ;  /* 0x00000013000a7224 */ /* 0x001fe400078e020e */
[----:B------:R-:W-:Y:S02]  /*64b0*/  @!P5 IMAD.IADD R12, R12, 0x1, -R0 ;  /* 0x000000010c0cd824 */ /* 0x000fe400078e0a00 */
[----:B------:R-:W-:Y:S01]  /*64c0*/  IMAD.MOV R18, RZ, RZ, -R18 ;  /* 0x000000ffff127224 */ /* 0x000fe200078e0a12 */
[----:B------:R-:W-:Y:S01]  /*64d0*/  ISETP.GT.U32.AND P5, PT, R0, R10, PT ;  /* 0x0000000a0000720c */ /* 0x000fe20003fa4070 */
[----:B-1----:R-:W-:Y:S01]  /*64e0*/  IMAD.MOV.U32 R5, RZ, RZ, R12 ;  /* 0x000000ffff057224 */ /* 0x002fe200078e000c */
[----:B------:R-:W-:Y:S01]  /*64f0*/  ISETP.GE.AND P4, PT, R24, RZ, PT ;  /* 0x000000ff1800720c */ /* 0x000fe20003f86270 */
[----:B------:R-:W-:Y:S02]  /*6500*/  IMAD R7, R0, R18, R7 ;  /* 0x0000001200077224 */ /* 0x000fe400078e0207 */
[----:B------:R-:W-:-:S02]  /*6510*/  @!P3 IMAD.MOV R5, RZ, RZ, -R5 ;  /* 0x000000ffff05b224 */ /* 0x000fc400078e0a05 */
[--C-:B------:R-:W-:Y:S01]  /*6520*/  @!P1 IMAD.IADD R11, R11, 0x1, -R0.reuse ;  /* 0x000000010b0b9824 */ /* 0x100fe200078e0a00 */
[----:B------:R-:W-:Y:S01]  /*6530*/  ISETP.GT.U32.AND P1, PT, R0, R7, PT ;  /* 0x000000070000720c */ /* 0x000fe20003f24070 */
[--C-:B------:R-:W-:Y:S01]  /*6540*/  @!P6 IMAD.IADD R6, R6, 0x1, -R0.reuse ;  /* 0x000000010606e824 */ /* 0x100fe200078e0a00 */
[----:B----4-:R-:W-:Y:S01]  /*6550*/  IABS R2, R27 ;  /* 0x0000001b00027213 */ /* 0x010fe20000000000 */
[----:B------:R0:W-:Y:S01]  /*6560*/  STL [R1+0x68], R5 ;  /* 0x0000680501007387 */ /* 0x0001e20000100800 */
[----:B------:R-:W-:Y:S02]  /*6570*/  @!P0 IMAD.MOV R11, RZ, RZ, -R11 ;  /* 0x000000ffff0b8224 */ /* 0x000fe400078e0a0b */
[----:B------:R-:W-:Y:S01]  /*6580*/  @!P5 IMAD.IADD R10, R10, 0x1, -R0 ;  /* 0x000000010a0ad824 */ /* 0x000fe200078e0a00 */
[----:B------:R-:W-:Y:S01]  /*6590*/  ISETP.GT.U32.AND P5, PT, R0, R4, PT ;  /* 0x000000040000720c */ /* 0x000fe20003fa4070 */
[----:B------:R-:W-:-:S04]  /*65a0*/  IMAD.HI.U32 R13, R9, R2, RZ ;  /* 0x00000002090d7227 */ /* 0x000fc800078e00ff */
[----:B0-----:R-:W-:-:S04]  /*65b0*/  IMAD.MOV.U32 R5, RZ, RZ, R6 ;  /* 0x000000ffff057224 */ /* 0x001fc800078e0006 */
[----:B------:R-:W-:Y:S01]  /*65c0*/  @!P4 IMAD.MOV R5, RZ, RZ, -R5 ;  /* 0x000000ffff05c224 */ /* 0x000fe200078e0a05 */
[----:B------:R-:W-:Y:S01]  /*65d0*/  STL [R1+0x78], R11 ;  /* 0x0000780b01007387 */ /* 0x000fe20000100800 */
[----:B------:R-:W-:Y:S02]  /*65e0*/  IMAD.MOV R13, RZ, RZ, -R13 ;  /* 0x000000ffff0d7224 */ /* 0x000fe400078e0a0d */
[----:B------:R-:W-:Y:S01]  /*65f0*/  @!P1 IMAD.IADD R7, R7, 0x1, -R0 ;  /* 0x0000000107079824 */ /* 0x000fe200078e0a00 */
[----:B------:R0:W-:Y:S01]  /*6600*/  STL [R1+0x7c], R5 ;  /* 0x00007c0501007387 */ /* 0x0001e20000100800 */
[----:B------:R-:W-:Y:S01]  /*6610*/  IMAD R2, R0, R13, R2 ;  /* 0x0000000d00027224 */ /* 0x000fe200078e0202 */
[----:B------:R-:W-:Y:S02]  /*6620*/  ISETP.GE.AND P6, PT, R22, RZ, PT ;  /* 0x000000ff1600720c */ /* 0x000fe40003fc6270 */
[----:B------:R-:W3:Y:S01]  /*6630*/  LDL.LU R23, [R1+0x1b8] ;  /* 0x0001b80001177983 */ /* 0x000ee20000300800 */
[----:B------:R-:W-:Y:S01]  /*6640*/  ISETP.GT.U32.AND P1, PT, R0, R7, PT ;  /* 0x000000070000720c */ /* 0x000fe20003f24070 */
[----:B------:R-:W-:Y:S01]  /*6650*/  @!P5 IMAD.IADD R4, R4, 0x1, -R0 ;  /* 0x000000010404d824 */ /* 0x000fe200078e0a00 */
[----:B-----5:R-:W-:-:S02]  /*6660*/  IABS R8, R28 ;  /* 0x0000001c00087213 */ /* 0x020fc40000000000 */
[----:B------:R-:W-:Y:S01]  /*6670*/  ISETP.GT.U32.AND P0, PT, R0, R2, PT ;  /* 0x000000020000720c */ /* 0x000fe20003f04070 */
[----:B0-----:R-:W-:Y:S02]  /*6680*/  IMAD.MOV.U32 R5, RZ, RZ, R4 ;  /* 0x000000ffff057224 */ /* 0x001fe400078e0004 */
[----:B------:R-:W-:-:S04]  /*6690*/  IMAD.HI.U32 R14, R9, R8, RZ ;  /* 0x00000008090e7227 */ /* 0x000fc800078e00ff */
[----:B------:R-:W-:Y:S02]  /*66a0*/  IMAD.MOV R14, RZ, RZ, -R14 ;  /* 0x000000ffff0e7224 */ /* 0x000fe400078e0a0e */
[----:B------:R-:W-:Y:S02]  /*66b0*/  @!P6 IMAD.MOV R5, RZ, RZ, -R5 ;  /* 0x000000ffff05e224 */ /* 0x000fe400078e0a05 */
[----:B------:R-:W-:Y:S01]  /*66c0*/  @!P1 IMAD.IADD R7, R7, 0x1, -R0 ;  /* 0x0000000107079824 */ /* 0x000fe200078e0a00 */
[----:B------:R-:W-:Y:S01]  /*66d0*/  ISETP.GE.AND P1, PT, R28, RZ, PT ;  /* 0x000000ff1c00720c */ /* 0x000fe20003f26270 */
[----:B------:R-:W-:Y:S01]  /*66e0*/  IMAD R8, R0, R14, R8 ;  /* 0x0000000e00087224 */ /* 0x000fe200078e0208 */
[----:B------:R-:W4:Y:S01]  /*66f0*/  LDL.LU R28, [R1+0x1c4] ;  /* 0x0001c400011c7983 */ /* 0x000f220000300800 */
[----:B------:R-:W-:Y:S01]  /*6700*/  @!P0 IMAD.IADD R2, R2, 0x1, -R0 ;  /* 0x0000000102028824 */ /* 0x000fe200078e0a00 */
[----:B------:R-:W-:Y:S02]  /*6710*/  IABS R14, R20 ;  /* 0x00000014000e7213 */ /* 0x000fe40000000000 */
[----:B------:R-:W-:Y:S01]  /*6720*/  ISETP.GE.AND P0, PT, R20, RZ, PT ;  /* 0x000000ff1400720c */ /* 0x000fe20003f06270 */
[----:B------:R0:W-:Y:S04]  /*6730*/  STL [R1+0x80], R5 ;  /* 0x0000800501007387 */ /* 0x0001e80000100800 */
[----:B------:R-:W5:Y:S04]  /*6740*/  LDL.LU R20, [R1+0x1d0] ;  /* 0x0001d00001147983 */ /* 0x000f680000300800 */
[----:B------:R-:W5:Y:S01]  /*6750*/  LDL.LU R24, [R1+0x1d4] ;  /* 0x0001d40001187983 */ /* 0x000f620000300800 */
[----:B------:R-:W-:-:S02]  /*6760*/  ISETP.GT.U32.AND P3, PT, R0, R10, PT ;  /* 0x0000000a0000720c */ /* 0x000fc40003f64070 */
[----:B------:R-:W-:Y:S02]  /*6770*/  ISETP.GE.AND P4, PT, R21, RZ, PT ;  /* 0x000000ff1500720c */ /* 0x000fe40003f86270 */
[----:B------:R-:W-:Y:S01]  /*6780*/  ISETP.GT.U32.AND P5, PT, R0, R8, PT ;  /* 0x000000080000720c */ /* 0x000fe20003fa4070 */
[----:B0-----:R-:W-:Y:S01]  /*6790*/  IMAD.MOV.U32 R5, RZ, RZ, R7 ;  /* 0x000000ffff057224 */ /* 0x001fe200078e0007 */
[----:B------:R-:W5:Y:S07]  /*67a0*/  LDL.LU R22, [R1+0x1d8] ;  /* 0x0001d80001167983 */ /* 0x000f6e0000300800 */
[----:B------:R-:W-:-:S04]  /*67b0*/  @!P3 IMAD.IADD R10, R10, 0x1, -R0 ;  /* 0x000000010a0ab824 */ /* 0x000fc800078e0a00 */
[----:B------:R-:W-:Y:S02]  /*67c0*/  IMAD.MOV.U32 R12, RZ, RZ, R10 ;  /* 0x000000ffff0c7224 */ /* 0x000fe400078e000a */
[----:B------:R-:W-:-:S04]  /*67d0*/  IMAD.HI.U32 R6, R9, R14, RZ ;  /* 0x0000000e09067227 */ /* 0x000fc800078e00ff */
[----:B------:R-:W-:Y:S02]  /*67e0*/  @!P2 IMAD.MOV R12, RZ, RZ, -R12 ;  /* 0x000000ffff0ca224 */ /* 0x000fe400078e0a0c */
[----:B------:R-:W-:Y:S01]  /*67f0*/  @!P5 IMAD.IADD R8, R8, 0x1, -R0 ;  /* 0x000000010808d824 */ /* 0x000fe200078e0a00 */
[C---:B------:R-:W-:Y:S01]  /*6800*/  ISETP.GT.U32.AND P5, PT, R0.reuse, R2, PT ;  /* 0x000000020000720c */ /* 0x040fe20003fa4070 */
[----:B------:R-:W-:Y:S01]  /*6810*/  @!P4 IMAD.MOV R5, RZ, RZ, -R5 ;  /* 0x000000ffff05c224 */ /* 0x000fe200078e0a05 */
[----:B------:R-:W-:Y:S01]  /*6820*/  STL [R1+0x84], R12 ;  /* 0x0000840c01007387 */ /* 0x000fe20000100800 */
[----:B------:R-:W-:Y:S01]  /*6830*/  IMAD.MOV R6, RZ, RZ, -R6 ;  /* 0x000000ffff067224 */ /* 0x000fe200078e0a06 */
[C---:B------:R-:W-:Y:S02]  /*6840*/  ISETP.GT.U32.AND P6, PT, R0.reuse, R8, PT ;  /* 0x000000080000720c */ /* 0x040fe40003fc4070 */
[----:B------:R0:W-:Y:S01]  /*6850*/  STL [R1+0x94], R5 ;  /* 0x0000940501007387 */ /* 0x0001e20000100800 */
[----:B------:R-:W-:-:S03]  /*6860*/  IMAD R4, R0, R6, R14 ;  /* 0x0000000600047224 */ /* 0x000fc600078e020e */
[----:B------:R-:W5:Y:S01]  /*6870*/  LDL.LU R21, [R1+0x1dc] ;  /* 0x0001dc0001157983 */ /* 0x000f620000300800 */
[----:B------:R-:W-:Y:S02]  /*6880*/  ISETP.GE.AND P3, PT, R27, RZ, PT ;  /* 0x000000ff1b00720c */ /* 0x000fe40003f66270 */
[----:B------:R-:W-:Y:S01]  /*6890*/  ISETP.GT.U32.AND P2, PT, R0, R4, PT ;  /* 0x000000040000720c */ /* 0x000fe20003f44070 */
[----:B------:R-:W-:-:S03]  /*68a0*/  @!P5 IMAD.IADD R2, R2, 0x1, -R0 ;  /* 0x000000010202d824 */ /* 0x000fc600078e0a00 */
[----:B------:R-:W-:Y:S02]  /*68b0*/  @!P6 IMAD.IADD R8, R8, 0x1, -R0 ;  /* 0x000000010808e824 */ /* 0x000fe400078e0a00 */
[----:B0-----:R-:W-:-:S05]  /*68c0*/  IMAD.MOV.U32 R5, RZ, RZ, R2 ;  /* 0x000000ffff057224 */ /* 0x001fca00078e0002 */
[----:B------:R-:W-:Y:S01]  /*68d0*/  @!P3 IMAD.MOV R5, RZ, RZ, -R5 ;  /* 0x000000ffff05b224 */ /* 0x000fe200078e0a05 */
[----:B------:R-:W-:Y:S01]  /*68e0*/  IABS R17, R3 ;  /* 0x0000000300117213 */ /* 0x000fe20000000000 */
[----:B------:R-:W-:Y:S01]  /*68f0*/  @!P2 IMAD.IADD R4, R4, 0x1, -R0 ;  /* 0x000000010404a824 */ /* 0x000fe200078e0a00 */
[----:B------:R-:W-:Y:S02]  /*6900*/  ISETP.GE.AND P2, PT, R3, RZ, PT ;  /* 0x000000ff0300720c */ /* 0x000fe40003f46270 */
[----:B--2---:R-:W-:Y:S02]  /*6910*/  IABS R10, R25 ;  /* 0x00000019000a7213 */ /* 0x004fe40000000000 */
[----:B------:R-:W-:Y:S02]  /*6920*/  ISETP.GE.AND P6, PT, R25, RZ, PT ;  /* 0x000000ff1900720c */ /* 0x000fe40003fc6270 */
[----:B------:R-:W2:Y:S04]  /*6930*/  LDL.LU R25, [R1+0x1e0] ;  /* 0x0001e00001197983 */ /* 0x000ea80000300800 */
[----:B------:R0:W-:Y:S04]  /*6940*/  STL [R1+0x9c], R5 ;  /* 0x00009c0501007387 */ /* 0x0001e80000100800 */
[----:B------:R-:W2:Y:S01]  /*6950*/  LDL.LU R3, [R1+0x1e4] ;  /* 0x0001e40001037983 */ /* 0x000ea20000300800 */
[----:B------:R-:W-:Y:S01]  /*6960*/  IABS R13, R29 ;  /* 0x0000001d000d7213 */ /* 0x000fe20000000000 */
[----:B------:R-:W-:Y:S01]  /*6970*/  IMAD.MOV.U32 R7, RZ, RZ, R10 ;  /* 0x000000ffff077224 */ /* 0x000fe200078e000a */
[----:B------:R-:W-:Y:S01]  /*6980*/  ISETP.GT.U32.AND P3, PT, R0, R4, PT ;  /* 0x000000040000720c */ /* 0x000fe20003f64070 */
[C---:B------:R-:W-:Y:S01]  /*6990*/  IMAD.HI.U32 R2, R9.reuse, R17, RZ ;  /* 0x0000001109027227 */ /* 0x040fe200078e00ff */
[----:B------:R-:W2:Y:S03]  /*69a0*/  LDL.LU R27, [R1+0x1e8] ;  /* 0x0001e800011b7983 */ /* 0x000ea60000300800 */
[----:B------:R-:W-:-:S04]  /*69b0*/  IMAD.HI.U32 R11, R9, R13, RZ ;  /* 0x0000000d090b7227 */ /* 0x000fc800078e00ff */
[----:B------:R-:W-:-:S04]  /*69c0*/  IMAD.MOV R11, RZ, RZ, -R11 ;  /* 0x000000ffff0b7224 */ /* 0x000fc800078e0a0b */
[----:B------:R-:W-:-:S05]  /*69d0*/  IMAD R6, R0, R11, R13 ;  /* 0x0000000b00067224 */ /* 0x000fca00078e020d */
[----:B------:R-:W-:Y:S01]  /*69e0*/  ISETP.GT.U32.AND P5, PT, R0, R6, PT ;  /* 0x000000060000720c */ /* 0x000fe20003fa4070 */
[----:B------:R-:W-:-:S04]  /*69f0*/  IMAD.HI.U32 R10, R9, R7, RZ ;  /* 0x00000007090a7227 */ /* 0x000fc800078e00ff */
[----:B------:R-:W-:-:S08]  /*6a00*/  IMAD.MOV R10, RZ, RZ, -R10 ;  /* 0x000000ffff0a7224 */ /* 0x000fd000078e0a0a */
[----:B------:R-:W-:-:S05]  /*6a10*/  @!P5 IMAD.IADD R6, R6, 0x1, -R0 ;  /* 0x000000010606d824 */ /* 0x000fca00078e0a00 */
[C---:B------:R-:W-:Y:S01]  /*6a20*/  ISETP.GT.U32.AND P5, PT, R0.reuse, R6, PT ;  /* 0x000000060000720c */ /* 0x040fe20003fa4070 */
[----:B------:R-:W-:Y:S02]  /*6a30*/  IMAD.MOV R2, RZ, RZ, -R2 ;  /* 0x000000ffff027224 */ /* 0x000fe400078e0a02 */
[C---:B------:R-:W-:Y:S02]  /*6a40*/  IMAD R7, R0.reuse, R10, R7 ;  /* 0x0000000a00077224 */ /* 0x040fe400078e0207 */
[----:B------:R-:W-:Y:S02]  /*6a50*/  IMAD R17, R0, R2, R17 ;  /* 0x0000000200117224 */ /* 0x000fe400078e0211 */
[----:B------:R-:W-:Y:S01]  /*6a60*/  @!P3 IMAD.IADD R4, R4, 0x1, -R0 ;  /* 0x000000010404b824 */ /* 0x000fe200078e0a00 */
[----:B------:R-:W-:-:S05]  /*6a70*/  ISETP.GT.U32.AND P3, PT, R0, R7, PT ;  /* 0x000000070000720c */ /* 0x000fca0003f64070 */
[----:B------:R-:W-:Y:S01]  /*6a80*/  @!P5 IMAD.IADD R6, R6, 0x1, -R0 ;  /* 0x000000010606d824 */ /* 0x000fe200078e0a00 */
[----:B------:R-:W-:Y:S02]  /*6a90*/  ISETP.GT.U32.AND P5, PT, R0, R17, PT ;  /* 0x000000110000720c */ /* 0x000fe40003fa4070 */
[----:B---3--:R-:W-:-:S05]  /*6aa0*/  IABS R16, R23 ;  /* 0x0000001700107213 */ /* 0x008fca0000000000 */
[----:B------:R-:W-:-:S04]  /*6ab0*/  IMAD.HI.U32 R10, R9, R16, RZ ;  /* 0x00000010090a7227 */ /* 0x000fc800078e00ff */
[----:B------:R-:W-:-:S04]  /*6ac0*/  IMAD.MOV R10, RZ, RZ, -R10 ;  /* 0x000000ffff0a7224 */ /* 0x000fc800078e0a0a */
[----:B------:R-:W-:Y:S02]  /*6ad0*/  IMAD R16, R0, R10, R16 ;  /* 0x0000000a00107224 */ /* 0x000fe400078e0210 */
[----:B------:R-:W-:-:S03]  /*6ae0*/  @!P3 IMAD.IADD R7, R7, 0x1, -R0 ;  /* 0x000000010707b824 */ /* 0x000fc600078e0a00 */
[----:B------:R-:W-:Y:S01]  /*6af0*/  ISETP.GT.U32.AND P3, PT, R0, R16, PT ;  /* 0x000000100000720c */ /* 0x000fe20003f64070 */
[----:B------:R-:W-:Y:S02]  /*6b00*/  @!P5 IMAD.IADD R17, R17, 0x1, -R0 ;  /* 0x000000011111d824 */ /* 0x000fe400078e0a00 */
[----:B0-----:R-:W-:Y:S01]  /*6b10*/  IMAD.MOV.U32 R5, RZ, RZ, R8 ;  /* 0x000000ffff057224 */ /* 0x001fe200078e0008 */
[----:B----4-:R-:W-:-:S03]  /*6b20*/  IABS R15, R28 ;  /* 0x0000001c000f7213 */ /* 0x010fc60000000000 */
[----:B------:R-:W-:Y:S01]  /*6b30*/  @!P1 IMAD.MOV R5, RZ, RZ, -R5 ;  /* 0x000000ffff059224 */ /* 0x000fe200078e0a05 */
[----:B------:R-:W-:Y:S02]  /*6b40*/  ISETP.GT.U32.AND P1, PT, R0, R17, PT ;  /* 0x000000110000720c */ /* 0x000fe40003f24070 */
[----:B-----5:R-:W-:Y:S01]  /*6b50*/  IABS R13, R24 ;  /* 0x00000018000d7213 */ /* 0x020fe20000000000 */
[----:B------:R-:W-:-:S04]  /*6b60*/  IMAD.HI.U32 R18, R9, R15, RZ ;  /* 0x0000000f09127227 */ /* 0x000fc800078e00ff */
[----:B------:R-:W-:-:S04]  /*6b70*/  IMAD.HI.U32 R11, R9, R13, RZ ;  /* 0x0000000d090b7227 */ /* 0x000fc800078e00ff */
[----:B------:R-:W-:Y:S02]  /*6b80*/  IMAD.MOV R11, RZ, RZ, -R11 ;  /* 0x000000ffff0b7224 */ /* 0x000fe400078e0a0b */
[----:B------:R-:W-:Y:S01]  /*6b90*/  @!P3 IMAD.IADD R16, R16, 0x1, -R0 ;  /* 0x000000011010b824 */ /* 0x000fe200078e0a00 */
[C---:B------:R-:W-:Y:S01]  /*6ba0*/  ISETP.GT.U32.AND P3, PT, R0.reuse, R7, PT ;  /* 0x000000070000720c */ /* 0x040fe20003f64070 */
[----:B------:R-:W-:Y:S01]  /*6bb0*/  IMAD.MOV R18, RZ, RZ, -R18 ;  /* 0x000000ffff127224 */ /* 0x000fe200078e0a12 */
[----:B------:R-:W-:Y:S01]  /*6bc0*/  ISETP.GE.AND P4, PT, R29, RZ, PT ;  /* 0x000000ff1d00720c */ /* 0x000fe20003f86270 */
[C---:B------:R-:W-:Y:S02]  /*6bd0*/  IMAD R13, R0.reuse, R11, R13 ;  /* 0x0000000b000d7224 */ /* 0x040fe400078e020d */
[C---:B------:R-:W-:Y:S02]  /*6be0*/  IMAD R15, R0.reuse, R18, R15 ;  /* 0x00000012000f7224 */ /* 0x040fe400078e020f */
[----:B------:R-:W-:Y:S01]  /*6bf0*/  @!P1 IMAD.IADD R17, R17, 0x1, -R0 ;  /* 0x0000000111119824 */ /* 0x000fe200078e0a00 */
[----:B------:R-:W-:-:S02]  /*6c00*/  ISETP.GT.U32.AND P1, PT, R0, R13, PT ;  /* 0x0000000d0000720c */ /* 0x000fc40003f24070 */
[----:B------:R-:W-:Y:S02]  /*6c10*/  IABS R2, R20 ;  /* 0x0000001400027213 */ /* 0x000fe40000000000 */
[----:B------:R-:W-:Y:S01]  /*6c20*/  ISETP.GT.U32.AND P5, PT, R0, R15, PT ;  /* 0x0000000f0000720c */ /* 0x000fe20003fa4070 */
[----:B------:R-:W-:Y:S02]  /*6c30*/  @!P3 IMAD.IADD R7, R7, 0x1, -R0 ;  /* 0x000000010707b824 */ /* 0x000fe400078e0a00 */
[----:B------:R-:W-:Y:S02]  /*6c40*/  @!P0 IMAD.MOV R4, RZ, RZ, -R4 ;  /* 0x000000ffff048224 */ /* 0x000fe400078e0a04 */
[----:B------:R-:W-:Y:S01]  /*6c50*/  @!P4 IMAD.MOV R6, RZ, RZ, -R6 ;  /* 0x000000ffff06c224 */ /* 0x000fe200078e0a06 */
[----:B------:R0:W-:Y:S01]  /*6c60*/  STL [R1+0x6c], R5 ;  /* 0x00006c0501007387 */ /* 0x0001e20000100800 */
[----:B------:R-:W-:-:S03]  /*6c70*/  IMAD.HI.U32 R14, R9, R2, RZ ;  /* 0x00000002090e7227 */ /* 0x000fc600078e00ff */
[----:B------:R-:W3:Y:S01]  /*6c80*/  LDL.LU R29, [R1+0x1ec] ;  /* 0x0001ec00011d7983 */ /* 0x000ee20000300800 */
[----:B------:R-:W-:Y:S02]  /*6c90*/  @!P6 IMAD.MOV R7, RZ, RZ, -R7 ;  /* 0x000000ffff07e224 */ /* 0x000fe400078e0a07 */
[----:B------:R-:W-:Y:S01]  /*6ca0*/  IMAD.MOV R14, RZ, RZ, -R14 ;  /* 0x000000ffff0e7224 */ /* 0x000fe200078e0a0e */
[----:B------:R-:W-:Y:S01]  /*6cb0*/  STL [R1+0x70], R4 ;  /* 0x0000700401007387 */ /* 0x000fe20000100800 */
[----:B------:R-:W-:Y:S01]  /*6cc0*/  @!P1 IMAD.IADD R13, R13, 0x1, -R0 ;  /* 0x000000010d0d9824 */ /* 0x000fe200078e0a00 */
[----:B------:R-:W-:Y:S02]  /*6cd0*/  ISETP.GE.AND P1, PT, R28, RZ, PT ;  /* 0x000000ff1c00720c */ /* 0x000fe40003f26270 */
[----:B------:R1:W-:Y:S01]  /*6ce0*/  STL [R1+0x2114], R6 ;  /* 0x0021140601007387 */ /* 0x0003e20000100800 */
[----:B------:R-:W-:-:S03]  /*6cf0*/  IMAD R2, R0, R14, R2 ;  /* 0x0000000e00027224 */ /* 0x000fc600078e0202 */
[----:B------:R-:W-:Y:S01]  /*6d00*/  STL [R1+0x2118], R7 ;  /* 0x0021180701007387 */ /* 0x000fe20000100800 */
[----:B------:R-:W-:-:S03]  /*6d10*/  @!P5 IMAD.IADD R15, R15, 0x1, -R0 ;  /* 0x000000010f0fd824 */ /* 0x000fc600078e0a00 */
[----:B------:R-:W4:Y:S01]  /*6d20*/  LDL.LU R28, [R1+0x1f0] ;  /* 0x0001f000011c7983 */ /* 0x000f220000300800 */
[----:B------:R-:W-:Y:S02]  /*6d30*/  IABS R12, R22 ;  /* 0x00000016000c7213 */ /* 0x000fe40000000000 */
[----:B------:R-:W-:Y:S02]  /*6d40*/  IABS R8, R21 ;  /* 0x0000001500087213 */ /* 0x000fe40000000000 */
[C---:B------:R-:W-:Y:S01]  /*6d50*/  ISETP.GT.U32.AND P5, PT, R0.reuse, R15, PT ;  /* 0x0000000f0000720c */ /* 0x040fe20003fa4070 */
[----:B------:R-:W-:Y:S01]  /*6d60*/  IMAD.HI.U32 R10, R9, R12, RZ ;  /* 0x0000000c090a7227 */ /* 0x000fe200078e00ff */
[----:B------:R-:W-:-:S03]  /*6d70*/  ISETP.GT.U32.AND P3, PT, R0, R2, PT ;  /* 0x000000020000720c */ /* 0x000fc60003f64070 */
[----:B------:R-:W-:Y:S01]  /*6d80*/  IMAD.HI.U32 R14, R9, R8, RZ ;  /* 0x00000008090e7227 */ /* 0x000fe200078e00ff */
[----:B------:R-:W-:-:S03]  /*6d90*/  ISETP.GT.U32.AND P0, PT, R0, R16, PT ;  /* 0x000000100000720c */ /* 0x000fc60003f04070 */
[----:B------:R-:W-:Y:S02]  /*6da0*/  IMAD.MOV R10, RZ, RZ, -R10 ;  /* 0x000000ffff0a7224 */ /* 0x000fe400078e0a0a */
[----:B------:R-:W-:Y:S02]  /*6db0*/  IMAD.MOV R14, RZ, RZ, -R14 ;  /* 0x000000ffff0e7224 */ /* 0x000fe400078e0a0e */
[C---:B------:R-:W-:Y:S02]  /*6dc0*/  IMAD R12, R0.reuse, R10, R12 ;  /* 0x0000000a000c7224 */ /* 0x040fe400078e020c */
[----:B------:R-:W-:Y:S02]  /*6dd0*/  IMAD R8, R0, R14, R8 ;  /* 0x0000000e00087224 */ /* 0x000fe400078e0208 */
[--C-:B------:R-:W-:Y:S01]  /*6de0*/  @!P5 IMAD.IADD R15, R15, 0x1, -R0.reuse ;  /* 0x000000010f0fd824 */ /* 0x100fe200078e0a00 */
[----:B------:R-:W-:Y:S01]  /*6df0*/  ISETP.GE.AND P5, PT, R23, RZ, PT ;  /* 0x000000ff1700720c */ /* 0x000fe20003fa6270 */
[--C-:B------:R-:W-:Y:S01]  /*6e00*/  @!P3 IMAD.IADD R2, R2, 0x1, -R0.reuse ;  /* 0x000000010202b824 */ /* 0x100fe200078e0a00 */
[----:B------:R-:W-:Y:S01]  /*6e10*/  ISETP.GT.U32.AND P3, PT, R0, R8, PT ;  /* 0x000000080000720c */ /* 0x000fe20003f64070 */
[----:B------:R-:W-:Y:S01]  /*6e20*/  @!P0 IMAD.IADD R16, R16, 0x1, -R0 ;  /* 0x0000000110108824 */ /* 0x000fe200078e0a00 */
[----:B------:R-:W-:Y:S01]  /*6e30*/  ISETP.GT.U32.AND P0, PT, R0, R12, PT ;  /* 0x0000000c0000720c */ /* 0x000fe20003f04070 */
[----:B0-----:R-:W-:-:S02]  /*6e40*/  IMAD.MOV.U32 R5, RZ, RZ, R17 ;  /* 0x000000ffff057224 */ /* 0x001fc400078e0011 */
[----:B-1----:R-:W-:Y:S02]  /*6e50*/  IMAD.MOV.U32 R6, RZ, RZ, R16 ;  /* 0x000000ffff067224 */ /* 0x002fe400078e0010 */
[----:B------:R-:W-:-:S04]  /*6e60*/  @!P2 IMAD.MOV R5, RZ, RZ, -R5 ;  /* 0x000000ffff05a224 */ /* 0x000fc800078e0a05 */
[----:B------:R-:W-:Y:S02]  /*6e70*/  @!P5 IMAD.MOV R6, RZ, RZ, -R6 ;  /* 0x000000ffff06d224 */ /* 0x000fe400078e0a06 */
[--C-:B------:R-:W-:Y:S01]  /*6e80*/  @!P3 IMAD.IADD R8, R8, 0x1, -R0.reuse ;  /* 0x000000010808b824 */ /* 0x100fe200078e0a00 */
[----:B------:R-:W-:Y:S01]  /*6e90*/  ISETP.GT.U32.AND P3, PT, R0, R2, PT ;  /* 0x000000020000720c */ /* 0x000fe20003f64070 */
[----:B------:R0:W-:Y:S01]  /*6ea0*/  STL [R1+0x3c], R5 ;  /* 0x00003c0501007387 */ /* 0x0001e20000100800 */
[----:B------:R-:W-:Y:S01]  /*6eb0*/  @!P0 IMAD.IADD R12, R12, 0x1, -R0 ;  /* 0x000000010c0c8824 */ /* 0x000fe200078e0a00 */
[----:B------:R-:W-:Y:S01]  /*6ec0*/  ISETP.GT.U32.AND P4, PT, R0, R13, PT ;  /* 0x0000000d0000720c */ /* 0x000fe20003f84070 */
[----:B0-----:R-:W-:-:S03]  /*6ed0*/  IMAD.MOV.U32 R5, RZ, RZ, R15 ;  /* 0x000000ffff057224 */ /* 0x001fc600078e000f */
[C---:B------:R-:W-:Y:S01]  /*6ee0*/  ISETP.GT.U32.AND P2, PT, R0.reuse, R12, PT ;  /* 0x0000000c0000720c */ /* 0x040fe20003f44070 */
[----:B------:R-:W-:Y:S01]  /*6ef0*/  @!P1 IMAD.MOV R5, RZ, RZ, -R5 ;  /* 0x000000ffff059224 */ /* 0x000fe200078e0a05 */
[----:B------:R-:W-:Y:S02]  /*6f00*/  ISETP.GT.U32.AND P6, PT, R0, R8, PT ;  /* 0x000000080000720c */ /* 0x000fe40003fc4070 */
[----:B------:R-:W-:Y:S02]  /*6f10*/  ISETP.GE.AND P0, PT, R20, RZ, PT ;  /* 0x000000ff1400720c */ /* 0x000fe40003f06270 */
[----:B------:R-:W-:Y:S01]  /*6f20*/  @!P3 IMAD.IADD R2, R2, 0x1, -R0 ;  /* 0x000000010202b824 */ /* 0x000fe200078e0a00 */
[----:B------:R-:W5:Y:S01]  /*6f30*/  LDL.LU R20, [R1+0x1f4] ;  /* 0x0001f40001147983 */ /* 0x000f620000300800 */
[----:B------:R-:W-:-:S03]  /*6f40*/  ISETP.GE.AND P3, PT, R24, RZ, PT ;  /* 0x000000ff1800720c */ /* 0x000fc60003f66270 */
[----:B------:R-:W-:Y:S04]  /*6f50*/  STL [R1+0x40], R6 ;  /* 0x0000400601007387 */ /* 0x000fe80000100800 */
[----:B------:R0:W-:Y:S01]  /*6f60*/  STL [R1+0x48], R5 ;  /* 0x0000480501007387 */ /* 0x0001e20000100800 */
[--C-:B------:R-:W-:Y:S02]  /*6f70*/  @!P4 IMAD.IADD R13, R13, 0x1, -R0.reuse ;  /* 0x000000010d0dc824 */ /* 0x100fe400078e0a00 */
[--C-:B------:R-:W-:Y:S01]  /*6f80*/  @!P2 IMAD.IADD R12, R12, 0x1, -R0.reuse ;  /* 0x000000010c0ca824 */ /* 0x100fe200078e0a00 */
[----:B------:R-:W-:Y:S01]  /*6f90*/  ISETP.GE.AND P2, PT, R22, RZ, PT ;  /* 0x000000ff1600720c */ /* 0x000fe20003f46270 */
[----:B------:R-:W-:Y:S01]  /*6fa0*/  @!P6 IMAD.IADD R8, R8, 0x1, -R0 ;  /* 0x000000010808e824 */ /* 0x000fe200078e0a00 */
[----:B------:R-:W-:Y:S01]  /*6fb0*/  ISETP.GE.AND P6, PT, R21, RZ, PT ;  /* 0x000000ff1500720c */ /* 0x000fe20003fc6270 */
[----:B0-----:R-:W-:-:S04]  /*6fc0*/  IMAD.MOV.U32 R5, RZ, RZ, R2 ;  /* 0x000000ffff057224 */ /* 0x001fc800078e0002 */
[----:B------:R-:W-:Y:S01]  /*6fd0*/  @!P0 IMAD.MOV R5, RZ, RZ, -R5 ;  /* 0x000000ffff058224 */ /* 0x000fe200078e0a05 */
[----:B--2---:R-:W-:-:S05]  /*6fe0*/  IABS R10, R25 ;  /* 0x00000019000a7213 */ /* 0x004fca0000000000 */
[----:B------:R-:W-:Y:S01]  /*6ff0*/  IMAD.HI.U32 R19, R9, R10, RZ ;  /* 0x0000000a09137227 */ /* 0x000fe200078e00ff */
[----:B------:R-:W-:-:S03]  /*7000*/  IABS R11, R3 ;  /* 0x00000003000b7213 */ /* 0x000fc60000000000 */
[----:B------:R-:W-:Y:S02]  /*7010*/  IMAD.MOV R19, RZ, RZ, -R19 ;  /* 0x000000ffff137224 */ /* 0x000fe400078e0a13 */
[----:B------:R-:W-:-:S04]  /*7020*/  IMAD.HI.U32 R18, R9, R11, RZ ;  /* 0x0000000b09127227 */ /* 0x000fc800078e00ff */
[----:B------:R-:W-:Y:S02]  /*7030*/  IMAD R10, R0, R19, R10 ;  /* 0x00000013000a7224 */ /* 0x000fe400078e020a */
[----:B------:R-:W-:-:S03]  /*7040*/  IMAD.MOV R18, RZ, RZ, -R18 ;  /* 0x000000ffff127224 */ /* 0x000fc600078e0a12 */
[C---:B------:R-:W-:Y:S01]  /*7050*/  ISETP.GT.U32.AND P5, PT, R0.reuse, R10, PT ;  /* 0x0000000a0000720c */ /* 0x040fe20003fa4070 */
[----:B------:R-:W-:-:S05]  /*7060*/  IMAD R11, R0, R18, R11 ;  /* 0x00000012000b7224 */ /* 0x000fca00078e020b */
[----:B------:R-:W-:-:S07]  /*7070*/  ISETP.GT.U32.AND P1, PT, R0, R11, PT ;  /* 0x0000000b0000720c */ /* 0x000fce0003f24070 */
[--C-:B------:R-:W-:Y:S01]  /*7080*/  @!P5 IMAD.IADD R10, R10, 0x1, -R0.reuse ;  /* 0x000000010a0ad824 */ /* 0x100fe200078e0a00 */
[----:B------:R-:W-:Y:S02]  /*7090*/  ISETP.GE.AND P5, PT, R25, RZ, PT ;  /* 0x000000ff1900720c */ /* 0x000fe40003fa6270 */
[----:B------:R-:W2:Y:S03]  /*70a0*/  LDL.LU R25, [R1+0x1f8] ;  /* 0x0001f80001197983 */ /* 0x000ea60000300800 */
[----:B------:R-:W-:Y:S01]  /*70b0*/  @!P1 IMAD.IADD R11, R11, 0x1, -R0 ;  /* 0x000000010b0b9824 */ /* 0x000fe200078e0a00 */
[----:B------:R-:W-:Y:S01]  /*70c0*/  ISETP.GE.AND P1, PT, R3, RZ, PT ;  /* 0x000000ff0300720c */ /* 0x000fe20003f26270 */
[----:B------:R-:W-:-:S04]  /*70d0*/  IMAD.MOV.U32 R3, RZ, RZ, R13 ;  /* 0x000000ffff037224 */ /* 0x000fc800078e000d */
[----:B------:R-:W-:Y:S01]  /*70e0*/  @!P3 IMAD.MOV R3, RZ, RZ, -R3 ;  /* 0x000000ffff03b224 */ /* 0x000fe200078e0a03 */
[----:B------:R0:W-:Y:S04]  /*70f0*/  STL [R1+0x50], R5 ;  /* 0x0000500501007387 */ /* 0x0001e80000100800 */
[----:B------:R1:W-:Y:S01]  /*7100*/  STL [R1+0x54], R3 ;  /* 0x0000540301007387 */ /* 0x0003e20000100800 */
[----:B0-----:R-:W-:Y:S02]  /*7110*/  IMAD.MOV.U32 R5, RZ, RZ, R12 ;  /* 0x000000ffff057224 */ /* 0x001fe400078e000c */
[----:B-1----:R-:W-:Y:S02]  /*7120*/  IMAD.MOV.U32 R3, RZ, RZ, R8 ;  /* 0x000000ffff037224 */ /* 0x002fe400078e0008 */
[----:B------:R-:W-:-:S02]  /*7130*/  @!P2 IMAD.MOV R5, RZ, RZ, -R5 ;  /* 0x000000ffff05a224 */ /* 0x000fc400078e0a05 */
[----:B------:R-:W-:-:S03]  /*7140*/  @!P6 IMAD.MOV R3, RZ, RZ, -R3 ;  /* 0x000000ffff03e224 */ /* 0x000fc600078e0a03 */
[----:B------:R-:W-:Y:S04]  /*7150*/  STL [R1+0x5c], R5 ;  /* 0x00005c0501007387 */ /* 0x000fe80000100800 */
[----:B------:R0:W-:Y:S04]  /*7160*/  STL [R1+0x64], R3 ;  /* 0x0000640301007387 */ /* 0x0001e80000100800 */
[----:B0-----:R-:W2:Y:S01]  /*7170*/  LDL.LU R3, [R1+0x1fc] ;  /* 0x0001fc0001037983 */ /* 0x001ea20000300800 */
[----:B------:R-:W-:-:S05]  /*7180*/  IABS R4, R27 ;  /* 0x0000001b00047213 */ /* 0x000fca0000000000 */
[----:B------:R-:W-:-:S04]  /*7190*/  IMAD.HI.U32 R14, R9, R4, RZ ;  /* 0x00000004090e7227 */ /* 0x000fc800078e00ff */
[----:B------:R-:W-:-:S04]  /*71a0*/  IMAD.MOV R14, RZ, RZ, -R14 ;  /* 0x000000ffff0e7224 */ /* 0x000fc800078e0a0e */
[----:B------:R-:W-:-:S05]  /*71b0*/  IMAD R4, R0, R14, R4 ;  /* 0x0000000e00047224 */ /* 0x000fca00078e0204 */
[----:B------:R-:W-:-:S13]  /*71c0*/  ISETP.GT.U32.AND P4, PT, R0, R4, PT ;  /* 0x000000040000720c */ /* 0x000fda0003f84070 */
[--C-:B------:R-:W-:Y:S01]  /*71d0*/  @!P4 IMAD.IADD R4, R4, 0x1, -R0.reuse ;  /* 0x000000010404c824 */ /* 0x100fe200078e0a00 */
[C---:B------:R-:W-:Y:S02]  /*71e0*/  ISETP.GT.U32.AND P4, PT, R0.reuse, R11, PT ;  /* 0x0000000b0000720c */ /* 0x040fe40003f84070 */
[----:B------:R-:W-:Y:S02]  /*71f0*/  ISETP.GE.AND P2, PT, R27, RZ, PT ;  /* 0x000000ff1b00720c */ /* 0x000fe40003f46270 */
[----:B------:R-:W2:Y:S09]  /*7200*/  LDL.LU R27, [R1+0x200] ;  /* 0x00020000011b7983 */ /* 0x000eb20000300800 */
[----:B------:R-:W-:Y:S01]  /*7210*/  @!P4 IMAD.IADD R11, R11, 0x1, -R0 ;  /* 0x000000010b0bc824 */ /* 0x000fe200078e0a00 */
[----:B------:R-:W-:-:S02]  /*7220*/  ISETP.GT.U32.AND P0, PT, R0, R10, PT ;  /* 0x0000000a0000720c */ /* 0x000fc40003f04070 */
[----:B----4-:R-:W-:Y:S02]  /*7230*/  IABS R13, R28 ;  /* 0x0000001c000d7213 */ /* 0x010fe40000000000 */
[----:B------:R-:W-:Y:S02]  /*7240*/  ISETP.GE.AND P4, PT, R28, RZ, PT ;  /* 0x000000ff1c00720c */ /* 0x000fe40003f86270 */
[----:B------:R-:W4:Y:S01]  /*7250*/  LDL.LU R28, [R1+0x204] ;  /* 0x00020400011c7983 */ /* 0x000f220000300800 */
[----:B---3--:R-:W-:-:S05]  /*7260*/  IABS R14, R29 ;  /* 0x0000001d000e7213 */ /* 0x008fca0000000000 */
[----:B------:R-:W-:-:S04]  /*7270*/  IMAD.HI.U32 R15, R9, R14, RZ ;  /* 0x0000000e090f7227 */ /* 0x000fc800078e00ff */
[----:B------:R-:W-:-:S04]  /*7280*/  IMAD.MOV R15, RZ, RZ, -R15 ;  /* 0x000000ffff0f7224 */ /* 0x000fc800078e0a0f */
[----:B------:R-:W-:Y:S02]  /*7290*/  IMAD R2, R0, R15, R14 ;  /* 0x0000000f00027224 */ /* 0x000fe400078e020e */
[----:B------:R-:W-:-:S03]  /*72a0*/  @!P0 IMAD.IADD R10, R10, 0x1, -R0 ;  /* 0x000000010a0a8824 */ /* 0x000fc600078e0a00 */
[C---:B------:R-:W-:Y:S01]  /*72b0*/  ISETP.GT.U32.AND P6, PT, R0.reuse, R2, PT ;  /* 0x000000020000720c */ /* 0x040fe20003fc4070 */
[----:B------:R-:W-:Y:S01]  /*72c0*/  IMAD.MOV.U32 R5, RZ, RZ, R10 ;  /* 0x000000ffff057224 */ /* 0x000fe200078e000a */
[----:B------:R-:W-:Y:S01]  /*72d0*/  ISETP.GT.U32.AND P3, PT, R0, R4, PT ;  /* 0x000000040000720c */ /* 0x000fe20003f64070 */
[----:B------:R-:W-:Y:S02]  /*72e0*/  IMAD.MOV.U32 R6, RZ, RZ, R11 ;  /* 0x000000ffff067224 */ /* 0x000fe400078e000b */
[----:B------:R-:W-:Y:S02]  /*72f0*/  @!P5 IMAD.MOV R5, RZ, RZ, -R5 ;  /* 0x000000ffff05d224 */ /* 0x000fe400078e0a05 */
[----:B------:R-:W-:-:S03]  /*7300*/  @!P1 IMAD.MOV R6, RZ, RZ, -R6 ;  /* 0x000000ffff069224 */ /* 0x000fc600078e0a06 */
[----:B------:R0:W-:Y:S03]  /*7310*/  STL [R1+0x60], R5 ;  /* 0x0000600501007387 */ /* 0x0001e60000100800 */
[--C-:B------:R-:W-:Y:S02]  /*7320*/  @!P6 IMAD.IADD R2, R2, 0x1, -R0.reuse ;  /* 0x000000010202e824 */ /* 0x100fe400078e0a00 */
[----:B------:R-:W-:-:S03]  /*7330*/  @!P3 IMAD.IADD R4, R4, 0x1, -R0 ;  /* 0x000000010404b824 */ /* 0x000fc600078e0a00 */
[----:B------:R-:W-:Y:S02]  /*7340*/  ISETP.GT.U32.AND P5, PT, R0, R2, PT ;  /* 0x000000020000720c */ /* 0x000fe40003fa4070 */
[----:B------:R-:W-:Y:S02]  /*7350*/  ISETP.GE.AND P0, PT, R29, RZ, PT ;  /* 0x000000ff1d00720c */ /* 0x000fe40003f06270 */
[----:B-----5:R-:W-:Y:S02]  /*7360*/  IABS R8, R20 ;  /* 0x0000001400087213 */ /* 0x020fe40000000000 */
[----:B------:R-:W-:Y:S01]  /*7370*/  ISETP.GE.AND P3, PT, R20, RZ, PT ;  /* 0x000000ff1400720c */ /* 0x000fe20003f66270 */
[----:B0-----:R-:W-:-:S06]  /*7380*/  IMAD.MOV.U32 R5, RZ, RZ, R4 ;  /* 0x000000ffff057224 */ /* 0x001fcc00078e0004 */
[----:B------:R-:W-:Y:S02]  /*7390*/  @!P5 IMAD.IADD R2, R2, 0x1, -R0 ;  /* 0x000000010202d824 */ /* 0x000fe400078e0a00 */
[----:B------:R-:W-:Y:S01]  /*73a0*/  @!P2 IMAD.MOV R5, RZ, RZ, -R5 ;  /* 0x000000ffff05a224 */ /* 0x000fe200078e0a05 */
[----:B--2---:R-:W-:Y:S02]  /*73b0*/  IABS R14, R25 ;  /* 0x00000019000e7213 */ /* 0x004fe40000000000 */
[----:B------:R-:W-:Y:S02]  /*73c0*/  ISETP.GE.AND P6, PT, R25, RZ, PT ;  /* 0x000000ff1900720c */ /* 0x000fe40003fc6270 */
[----:B------:R-:W2:Y:S04]  /*73d0*/  LDL.LU R25, [R1+0x208] ;  /* 0x0002080001197983 */ /* 0x000ea80000300800 */
[----:B------:R-:W-:Y:S04]  /*73e0*/  STL [R1+0x58], R6 ;  /* 0x0000580601007387 */ /* 0x000fe80000100800 */
[----:B------:R-:W3:Y:S04]  /*73f0*/  LDL.LU R20, [R1+0x20c] ;  /* 0x00020c0001147983 */ /* 0x000ee80000300800 */
[----:B------:R-:W-:Y:S01]  /*7400*/  STL [R1+0x130], R5 ;  /* 0x0001300501007387 */ /* 0x000fe20000100800 */
[----:B------:R-:W-:-:S02]  /*7410*/  ISETP.GE.AND P2, PT, R3, RZ, PT ;  /* 0x000000ff0300720c */ /* 0x000fc40003f46270 */
[----:B------:R-:W-:Y:S01]  /*7420*/  IABS R11, R3 ;  /* 0x00000003000b7213 */ /* 0x000fe20000000000 */
[----:B------:R-:W-:-:S04]  /*7430*/  IMAD.MOV.U32 R3, RZ, RZ, R2 ;  /* 0x000000ffff037224 */ /* 0x000fc800078e0002 */
[----:B------:R-:W-:-:S05]  /*7440*/  @!P0 IMAD.MOV R3, RZ, RZ, -R3 ;  /* 0x000000ffff038224 */ /* 0x000fca00078e0a03 */
[----:B------:R0:W-:Y:S04]  /*7450*/  STL [R1+0x128], R3 ;  /* 0x0001280301007387 */ /* 0x0001e80000100800 */
[----:B0-----:R-:W5:Y:S01]  /*7460*/  LDL.LU R3, [R1+0x210] ;  /* 0x0002100001037983 */ /* 0x001f620000300800 */
[----:B------:R-:W-:-:S03]  /*7470*/  IMAD.HI.U32 R12, R9, R13, RZ ;  /* 0x0000000d090c7227 */ /* 0x000fc600078e00ff */
[----:B------:R-:W5:Y:S01]  /*7480*/  LDL.LU R23, [R1+0x214] ;  /* 0x0002140001177983 */ /* 0x000f620000300800 */
[----:B------:R-:W-:-:S03]  /*7490*/  IMAD.HI.U32 R10, R9, R8, RZ ;  /* 0x00000008090a7227 */ /* 0x000fc600078e00ff */
[----:B------:R-:W5:Y:S01]  /*74a0*/  LDL.LU R29, [R1+0x218] ;  /* 0x00021800011d7983 */ /* 0x000f620000300800 */
[----:B------:R-:W-:Y:S02]  /*74b0*/  IMAD.MOV R12, RZ, RZ, -R12 ;  /* 0x000000ffff0c7224 */ /* 0x000fe400078e0a0c */
[----:B------:R-:W-:Y:S01]  /*74c0*/  IMAD.MOV R10, RZ, RZ, -R10 ;  /* 0x000000ffff0a7224 */ /* 0x000fe200078e0a0a */
[----:B------:R-:W5:Y:S01]  /*74d0*/  LDL.LU R22, [R1+0x21c] ;  /* 0x00021c0001167983 */ /* 0x000f620000300800 */
[C---:B------:R-:W-:Y:S02]  /*74e0*/  IMAD R13, R0.reuse, R12, R13 ;  /* 0x0000000c000d7224 */ /* 0x040fe400078e020d */
[C---:B------:R-:W-:Y:S02]  /*74f0*/  IMAD R8, R0.reuse, R10, R8 ;  /* 0x0000000a00087224 */ /* 0x040fe400078e0208 */
[----:B------:R-:W-:Y:S01]  /*7500*/  IMAD.HI.U32 R4, R9, R14, RZ ;  /* 0x0000000e09047227 */ /* 0x000fe200078e00ff */
[----:B------:R-:W-:-:S02]  /*7510*/  ISETP.GT.U32.AND P1, PT, R0, R13, PT ;  /* 0x0000000d0000720c */ /* 0x000fc40003f24070 */
[----:B------:R-:W-:Y:S01]  /*7520*/  ISETP.GT.U32.AND P5, PT, R0, R8, PT ;  /* 0x000000080000720c */ /* 0x000fe20003fa4070 */
[----:B------:R-:W-:-:S04]  /*7530*/  IMAD.MOV R4, RZ, RZ, -R4 ;  /* 0x000000ffff047224 */ /* 0x000fc800078e0a04 */
[----:B------:R-:W-:-:S05]  /*7540*/  IMAD R14, R0, R4, R14 ;  /* 0x00000004000e7224 */ /* 0x000fca00078e020e */
[----:B------:R-:W-:Y:S01]  /*7550*/  ISETP.GT.U32.AND P0, PT, R0, R14, PT ;  /* 0x0000000e0000720c */ /* 0x000fe20003f04070 */
[--C-:B------:R-:W-:Y:S02]  /*7560*/  @!P1 IMAD.IADD R13, R13, 0x1, -R0.reuse ;  /* 0x000000010d0d9824 */ /* 0x100fe400078e0a00 */
[----:B------:R-:W-:-:S03]  /*7570*/  @!P5 IMAD.IADD R8, R8, 0x1, -R0 ;  /* 0x000000010808d824 */ /* 0x000fc600078e0a00 */
[C---:B------:R-:W-:Y:S02]  /*7580*/  ISETP.GT.U32.AND P1, PT, R0.reuse, R13, PT ;  /* 0x0000000d0000720c */ /* 0x040fe40003f24070 */
[----:B------:R-:W-:-:S05]  /*7590*/  ISETP.GT.U32.AND P5, PT, R0, R8, PT ;  /* 0x000000080000720c */ /* 0x000fca0003fa4070 */
[----:B------:R-:W-:-:S05]  /*75a0*/  @!P0 IMAD.IADD R14, R14, 0x1, -R0 ;  /* 0x000000010e0e8824 */ /* 0x000fca00078e0a00 */
[----:B------:R-:W-:Y:S01]  /*75b0*/  ISETP.GT.U32.AND P0, PT, R0, R14, PT ;  /* 0x0000000e0000720c */ /* 0x000fe20003f04070 */
[--C-:B------:R-:W-:Y:S02]  /*75c0*/  @!P1 IMAD.IADD R13, R13, 0x1, -R0.reuse ;  /* 0x000000010d0d9824 */ /* 0x100fe400078e0a00 */
[----:B------:R-:W-:Y:S02]  /*75d0*/  @!P5 IMAD.IADD R8, R8, 0x1, -R0 ;  /* 0x000000010808d824 */ /* 0x000fe400078e0a00 */
[----:B------:R-:W-:Y:S02]  /*75e0*/  IMAD.MOV.U32 R6, RZ, RZ, R13 ;  /* 0x000000ffff067224 */ /* 0x000fe400078e000d */
[----:B------:R-:W-:Y:S02]  /*75f0*/  IMAD.MOV.U32 R5, RZ, RZ, R8 ;  /* 0x000000ffff057224 */ /* 0x000fe400078e0008 */
[----:B------:R-:W-:Y:S02]  /*7600*/  @!P4 IMAD.MOV R6, RZ, RZ, -R6 ;  /* 0x000000ffff06c224 */ /* 0x000fe400078e0a06 */
[----:B------:R-:W-:-:S02]  /*7610*/  @!P3 IMAD.MOV R5, RZ, RZ, -R5 ;  /* 0x000000ffff05b224 */ /* 0x000fc400078e0a05 */
[----:B------:R-:W-:Y:S01]  /*7620*/  @!P0 IMAD.IADD R14, R14, 0x1, -R0 ;  /* 0x000000010e0e8824 */ /* 0x000fe200078e0a00 */
[----:B------:R-:W-:Y:S01]  /*7630*/  STL [R1+0x4c], R6 ;  /* 0x00004c0601007387 */ /* 0x000fe20000100800 */
[----:B----4-:R-:W-:Y:S02]  /*7640*/  IABS R10, R28 ;  /* 0x0000001c000a7213 */ /* 0x010fe40000000000 */
[----:B------:R-:W-:Y:S01]  /*7650*/  ISETP.GE.AND P0, PT, R28, RZ, PT ;  /* 0x000000ff1c00720c */ /* 0x000fe20003f06270 */
[----:B------:R0:W-:Y:S04]  /*7660*/  STL [R1+0x108], R5 ;  /* 0x0001080501007387 */ /* 0x0001e80000100800 */
[----:B------:R-:W4:Y:S01]  /*7670*/  LDL.LU R28, [R1+0x220] ;  /* 0x00022000011c7983 */ /* 0x000f220000300800 */
[----:B------:R-:W-:-:S04]  /*7680*/  IMAD.HI.U32 R16, R9, R11, RZ ;  /* 0x0000000b09107227 */ /* 0x000fc800078e00ff */
[----:B------:R-:W-:-:S04]  /*7690*/  IMAD.MOV R16, RZ, RZ, -R16 ;  /* 0x000000ffff107224 */ /* 0x000fc800078e0a10 */
[----:B------:R-:W-:-:S05]  /*76a0*/  IMAD R11, R0, R16, R11 ;  /* 0x00000010000b7224 */ /* 0x000fca00078e020b */
[----:B------:R-:W-:Y:S02]  /*76b0*/  ISETP.GT.U32.AND P1, PT, R0, R11, PT ;  /* 0x0000000b0000720c */ /* 0x000fe40003f24070 */
[----:B------:R-:W-:Y:S01]  /*76c0*/  IABS R12, R27 ;  /* 0x0000001b000c7213 */ /* 0x000fe20000000000 */
[----:B------:R-:W-:-:S04]  /*76d0*/  IMAD.HI.U32 R2, R9, R10, RZ ;  /* 0x0000000a09027227 */ /* 0x000fc800078e00ff */
[----:B------:R-:W-:-:S04]  /*76e0*/  IMAD.HI.U32 R15, R9, R12, RZ ;  /* 0x0000000c090f7227 */ /* 0x000fc800078e00ff */
[----:B------:R-:W-:Y:S02]  /*76f0*/  IMAD.MOV R15, RZ, RZ, -R15 ;  /* 0x000000ffff0f7224 */ /* 0x000fe400078e0a0f */
[----:B------:R-:W-:Y:S02]  /*7700*/  @!P1 IMAD.IADD R11, R11, 0x1, -R0 ;  /* 0x000000010b0b9824 */ /* 0x000fe400078e0a00 */
[C---:B------:R-:W-:Y:S02]  /*7710*/  IMAD R12, R0.reuse, R15, R12 ;  /* 0x0000000f000c7224 */ /* 0x040fe400078e020c */
[----:B------:R-:W-:Y:S01]  /*7720*/  IMAD.MOV R2, RZ, RZ, -R2 ;  /* 0x000000ffff027224 */ /* 0x000fe200078e0a02 */
[C---:B------:R-:W-:Y:S01]  /*7730*/  ISETP.GT.U32.AND P3, PT, R0.reuse, R11, PT ;  /* 0x0000000b0000720c */ /* 0x040fe20003f64070 */
[----:B0-----:R-:W-:Y:S01]  /*7740*/  IMAD.MOV.U32 R5, RZ, RZ, R14 ;  /* 0x000000ffff057224 */ /* 0x001fe200078e000e */
[C---:B------:R-:W-:Y:S01]  /*7750*/  ISETP.GT.U32.AND P5, PT, R0.reuse, R12, PT ;  /* 0x0000000c0000720c */ /* 0x040fe20003fa4070 */
[----:B------:R-:W-:-:S02]  /*7760*/  IMAD R10, R0, R2, R10 ;  /* 0x00000002000a7224 */ /* 0x000fc400078e020a */
[----:B------:R-:W-:-:S03]  /*7770*/  @!P6 IMAD.MOV R5, RZ, RZ, -R5 ;  /* 0x000000ffff05e224 */ /* 0x000fc600078e0a05 */
[----:B------:R-:W-:Y:S02]  /*7780*/  ISETP.GT.U32.AND P4, PT, R0, R10, PT ;  /* 0x0000000a0000720c */ /* 0x000fe40003f84070 */
[----:B------:R0:W-:Y:S03]  /*7790*/  STL [R1+0x10c], R5 ;  /* 0x00010c0501007387 */ /* 0x0001e60000100800 */
[--C-:B------:R-:W-:Y:S02]  /*77a0*/  @!P3 IMAD.IADD R11, R11, 0x1, -R0.reuse ;  /* 0x000000010b0bb824 */ /* 0x100fe400078e0a00 */
[----:B------:R-:W-:Y:S01]  /*77b0*/  @!P5 IMAD.IADD R12, R12, 0x1, -R0 ;  /* 0x000000010c0cd824 */ /* 0x000fe200078e0a00 */
[----:B------:R-:W-:-:S05]  /*77c0*/  ISETP.GE.AND P1, PT, R27, RZ, PT ;  /* 0x000000ff1b00720c */ /* 0x000fca0003f26270 */
[----:B------:R-:W-:Y:S01]  /*77d0*/  @!P4 IMAD.IADD R10, R10, 0x1, -R0 ;  /* 0x000000010a0ac824 */ /* 0x000fe200078e0a00 */
[----:B------:R-:W-:-:S04]  /*77e0*/  ISETP.GT.U32.AND P4, PT, R0, R12, PT ;  /* 0x0000000c0000720c */ /* 0x000fc80003f84070 */
[----:B------:R-:W-:-:S09]  /*77f0*/  ISETP.GT.U32.AND P6, PT, R0, R10, PT ;  /* 0x0000000a0000720c */ /* 0x000fd20003fc4070 */
[----:B------:R-:W-:-:S04]  /*7800*/  @!P4 IMAD.IADD R12, R12, 0x1, -R0 ;  /* 0x000000010c0cc824 */ /* 0x000fc800078e0a00 */
[----:B------:R-:W-:Y:S02]  /*7810*/  @!P6 IMAD.IADD R10, R10, 0x1, -R0 ;  /* 0x000000010a0ae824 */ /* 0x000fe400078e0a00 */
[----:B0-----:R-:W-:-:S04]  /*7820*/  IMAD.MOV.U32 R5, RZ, RZ, R12 ;  /* 0x000000ffff057224 */ /* 0x001fc800078e000c */
[----:B------:R-:W-:Y:S01]  /*7830*/  @!P1 IMAD.MOV R5, RZ, RZ, -R5 ;  /* 0x000000ffff059224 */ /* 0x000fe200078e0a05 */
[----:B--2---:R-:W-:Y:S02]  /*7840*/  IABS R4, R25 ;  /* 0x0000001900047213 */ /* 0x004fe40000000000 */
[----:B------:R-:W-:Y:S02]  /*7850*/  ISETP.GE.AND P3, PT, R25, RZ, PT ;  /* 0x000000ff1900720c */ /* 0x000fe40003f66270 */
[----:B------:R-:W2:Y:S01]  /*7860*/  LDL.LU R25, [R1+0x224] ;  /* 0x0002240001197983 */ /* 0x000ea20000300800 */
[----:B---3--:R-:W-:-:S03]  /*7870*/  IABS R2, R20 ;  /* 0x0000001400027213 */ /* 0x008fc60000000000 */
[----:B------:R-:W3:Y:S02]  /*7880*/  LDL.LU R27, [R1+0x228] ;  /* 0x00022800011b7983 */ /* 0x000ee40000300800 */
[----:B------:R-:W-:-:S04]  /*7890*/  IMAD.HI.U32 R13, R9, R2, RZ ;  /* 0x00000002090d7227 */ /* 0x000fc800078e00ff */
[----:B------:R-:W-:-:S04]  /*78a0*/  IMAD.MOV R13, RZ, RZ, -R13 ;  /* 0x000000ffff0d7224 */ /* 0x000fc800078e0a0d */
[----:B------:R-:W-:-:S05]  /*78b0*/  IMAD R2, R0, R13, R2 ;  /* 0x0000000d00027224 */ /* 0x000fca00078e0202 */
[----:B------:R-:W-:-:S13]  /*78c0*/  ISETP.GT.U32.AND P4, PT, R0, R2, PT ;  /* 0x000000020000720c */ /* 0x000fda0003f84070 */
[----:B------:R-:W-:Y:S01]  /*78d0*/  @!P4 IMAD.IADD R2, R2, 0x1, -R0 ;  /* 0x000000010202c824 */ /* 0x000fe200078e0a00 */
[----:B------:R-:W-:Y:S02]  /*78e0*/  ISETP.GE.AND P6, PT, R20, RZ, PT ;  /* 0x000000ff1400720c */ /* 0x000fe40003fc6270 */
[----:B-----5:R-:W-:Y:S02]  /*78f0*/  IABS R8, R3 ;  /* 0x0000000300087213 */ /* 0x020fe40000000000 */
[----:B------:R-:W-:Y:S01]  /*7900*/  ISETP.GE.AND P4, PT, R3, RZ, PT ;  /* 0x000000ff0300720c */ /* 0x000fe20003f86270 */
[----:B------:R-:W-:-:S04]  /*7910*/  IMAD.MOV.U32 R3, RZ, RZ, R11 ;  /* 0x000000ffff037224 */ /* 0x000fc800078e000b */
[----:B------:R-:W-:-:S05]  /*7920*/  @!P2 IMAD.MOV R3, RZ, RZ, -R3 ;  /* 0x000000ffff03a224 */ /* 0x000fca00078e0a03 */
[----:B------:R0:W-:Y:S04]  /*7930*/  STL [R1+0xe0], R3 ;  /* 0x0000e00301007387 */ /* 0x0001e80000100800 */
[----:B------:R-:W5:Y:S01]  /*7940*/  LDL.LU R20, [R1+0x22c] ;  /* 0x00022c0001147983 */ /* 0x000f620000300800 */
[----:B0-----:R-:W-:-:S04]  /*7950*/  IMAD.MOV.U32 R3, RZ, RZ, R10 ;  /* 0x000000ffff037224 */ /* 0x001fc800078e000a */
[----:B------:R-:W-:Y:S01]  /*7960*/  @!P0 IMAD.MOV R3, RZ, RZ, -R3 ;  /* 0x000000ffff038224 */ /* 0x000fe200078e0a03 */
[----:B------:R-:W-:Y:S04]  /*7970*/  STL [R1+0xd8], R5 ;  /* 0x0000d80501007387 */ /* 0x000fe80000100800 */
[----:B------:R0:W-:Y:S04]  /*7980*/  STL [R1+0xd0], R3 ;  /* 0x0000d00301007387 */ /* 0x0001e80000100800 */
[----:B0-----:R-:W5:Y:S01]  /*7990*/  LDL.LU R3, [R1+0x230] ;  /* 0x0002300001037983 */ /* 0x001f620000300800 */
[----:B------:R-:W-:-:S04]  /*79a0*/  IMAD.HI.U32 R15, R9, R4, RZ ;  /* 0x00000004090f7227 */ /* 0x000fc800078e00ff */
[----:B------:R-:W-:-:S04]  /*79b0*/  IMAD.MOV R15, RZ, RZ, -R15 ;  /* 0x000000ffff0f7224 */ /* 0x000fc800078e0a0f */
[----:B------:R-:W-:-:S05]  /*79c0*/  IMAD R4, R0, R15, R4 ;  /* 0x0000000f00047224 */ /* 0x000fca00078e0204 */
[----:B------:R-:W-:Y:S01]  /*79d0*/  ISETP.GT.U32.AND P5, PT, R0, R4, PT ;  /* 0x000000040000720c */ /* 0x000fe20003fa4070 */
[----:B------:R-:W-:-:S12]  /*79e0*/  IMAD.HI.U32 R13, R9, R8, RZ ;  /* 0x00000008090d7227 */ /* 0x000fd800078e00ff */
[----:B------:R-:W-:-:S05]  /*79f0*/  @!P5 IMAD.IADD R4, R4, 0x1, -R0 ;  /* 0x000000010404d824 */ /* 0x000fca00078e0a00 */
[----:B------:R-:W-:Y:S01]  /*7a00*/  ISETP.GT.U32.AND P5, PT, R0, R4, PT ;  /* 0x000000040000720c */ /* 0x000fe20003fa4070 */
[----:B------:R-:W-:-:S04]  /*7a10*/  IMAD.MOV R13, RZ, RZ, -R13 ;  /* 0x000000ffff0d7224 */ /* 0x000fc800078e0a0d */
[----:B------:R-:W-:Y:S01]  /*7a20*/  IMAD R8, R0, R13, R8 ;  /* 0x0000000d00087224 */ /* 0x000fe200078e0208 */
[----:B------:R-:W-:-:S07]  /*7a30*/  IABS R19, R23 ;  /* 0x0000001700137213 */ /* 0x000fce0000000000 */
[----:B------:R-:W-:Y:S01]  /*7a40*/  @!P5 IMAD.IADD R4, R4, 0x1, -R0 ;  /* 0x000000010404d824 */ /* 0x000fe200078e0a00 */
[----:B------:R-:W-:Y:S01]  /*7a50*/  ISETP.GT.U32.AND P5, PT, R0, R8, PT ;  /* 0x000000080000720c */ /* 0x000fe20003fa4070 */
[----:B------:R-:W-:Y:S01]  /*7a60*/  IMAD.HI.U32 R14, R9, R19, RZ ;  /* 0x00000013090e7227 */ /* 0x000fe200078e00ff */
[----:B------:R-:W-:-:S03]  /*7a70*/  IABS R21, R29 ;  /* 0x0000001d00157213 */ /* 0x000fc60000000000 */
[----:B------:R-:W-:Y:S01]  /*7a80*/  IMAD.MOV R14, RZ, RZ, -R14 ;  /* 0x000000ffff0e7224 */ /* 0x000fe200078e0a0e */
[----:B------:R-:W-:Y:S01]  /*7a90*/  IABS R24, R22 ;  /* 0x0000001600187213 */ /* 0x000fe20000000000 */
[----:B------:R-:W-:Y:S01]  /*7aa0*/  IMAD.HI.U32 R17, R9, R21, RZ ;  /* 0x0000001509117227 */ /* 0x000fe200078e00ff */
[----:B----4-:R-:W-:-:S03]  /*7ab0*/  IABS R13, R28 ;  /* 0x0000001c000d7213 */ /* 0x010fc60000000000 */
[----:B------:R-:W-:Y:S02]  /*7ac0*/  IMAD R19, R0, R14, R19 ;  /* 0x0000000e00137224 */ /* 0x000fe400078e0213 */
[----:B------:R-:W-:Y:S01]  /*7ad0*/  @!P5 IMAD.IADD R8, R8, 0x1, -R0 ;  /* 0x000000010808d824 */ /* 0x000fe200078e0a00 */
[C---:B------:R-:W-:Y:S01]  /*7ae0*/  ISETP.GT.U32.AND P2, PT, R0.reuse, R2, PT ;  /* 0x000000020000720c */ /* 0x040fe20003f44070 */
[C---:B------:R-:W-:Y:S01]  /*7af0*/  IMAD.HI.U32 R16, R9.reuse, R24, RZ ;  /* 0x0000001809107227 */ /* 0x040fe200078e00ff */
[C---:B------:R-:W-:Y:S02]  /*7b00*/  ISETP.GT.U32.AND P1, PT, R0.reuse, R19, PT ;  /* 0x000000130000720c */ /* 0x040fe40003f24070 */
[----:B------:R-:W-:Y:S01]  /*7b10*/  ISETP.GT.U32.AND P5, PT, R0, R8, PT ;  /* 0x000000080000720c */ /* 0x000fe20003fa4070 */
[----:B------:R-:W-:Y:S02]  /*7b20*/  IMAD.MOV R17, RZ, RZ, -R17 ;  /* 0x000000ffff117224 */ /* 0x000fe400078e0a11 */
[----:B------:R-:W-:-:S04]  /*7b30*/  IMAD.HI.U32 R15, R9, R13, RZ ;  /* 0x0000000d090f7227 */ /* 0x000fc800078e00ff */
[----:B------:R-:W-:Y:S02]  /*7b40*/  IMAD.MOV R16, RZ, RZ, -R16 ;  /* 0x000000ffff107224 */ /* 0x000fe400078e0a10 */
[C---:B------:R-:W-:Y:S02]  /*7b50*/  IMAD R21, R0.reuse, R17, R21 ;  /* 0x0000001100157224 */ /* 0x040fe400078e0215 */
[----:B------:R-:W-:Y:S02]  /*7b60*/  IMAD.MOV R15, RZ, RZ, -R15 ;  /* 0x000000ffff0f7224 */ /* 0x000fe400078e0a0f */
[C---:B------:R-:W-:Y:S01]  /*7b70*/  IMAD R24, R0.reuse, R16, R24 ;  /* 0x0000001000187224 */ /* 0x040fe200078e0218 */
[C---:B------:R-:W-:Y:S01]  /*7b80*/  ISETP.GT.U32.AND P0, PT, R0.reuse, R21, PT ;  /* 0x000000150000720c */ /* 0x040fe20003f04070 */
[----:B------:R-:W-:Y:S02]  /*7b90*/  @!P3 IMAD.MOV R4, RZ, RZ, -R4 ;  /* 0x000000ffff04b224 */ /* 0x000fe400078e0a04 */
[----:B------:R-:W-:-:S02]  /*7ba0*/  IMAD R13, R0, R15, R13 ;  /* 0x0000000f000d7224 */ /* 0x000fc400078e020d */
[--C-:B------:R-:W-:Y:S01]  /*7bb0*/  @!P2 IMAD.IADD R2, R2, 0x1, -R0.reuse ;  /* 0x000000010202a824 */ /* 0x100fe200078e0a00 */
[----:B------:R-:W-:Y:S01]  /*7bc0*/  ISETP.GT.U32.AND P2, PT, R0, R24, PT ;  /* 0x000000180000720c */ /* 0x000fe20003f44070 */
[--C-:B------:R-:W-:Y:S01]  /*7bd0*/  @!P5 IMAD.IADD R8, R8, 0x1, -R0.reuse ;  /* 0x000000010808d824 */ /* 0x100fe200078e0a00 */
[----:B------:R-:W-:Y:S01]  /*7be0*/  STL [R1+0xb8], R4 ;  /* 0x0000b80401007387 */ /* 0x000fe20000100800 */
[----:B------:R-:W-:Y:S01]  /*7bf0*/  @!P1 IMAD.IADD R19, R19, 0x1, -R0 ;  /* 0x0000000113139824 */ /* 0x000fe200078e0a00 */
[----:B------:R-:W-:Y:S02]  /*7c00*/  ISETP.GE.AND P5, PT, R29, RZ, PT ;  /* 0x000000ff1d00720c */ /* 0x000fe40003fa6270 */
[----:B------:R-:W-:Y:S01]  /*7c10*/  ISETP.GT.U32.AND P1, PT, R0, R13, PT ;  /* 0x0000000d0000720c */ /* 0x000fe20003f24070 */
[----:B------:R-:W4:Y:S01]  /*7c20*/  LDL.LU R29, [R1+0x234] ;  /* 0x00023400011d7983 */ /* 0x000f220000300800 */
[----:B------:R-:W-:Y:S02]  /*7c30*/  IMAD.MOV.U32 R5, RZ, RZ, R2 ;  /* 0x000000ffff057224 */ /* 0x000fe400078e0002 */
[----:B------:R-:W-:-:S02]  /*7c40*/  @!P0 IMAD.IADD R21, R21, 0x1, -R0 ;  /* 0x0000000115158824 */ /* 0x000fc400078e0a00 */
[----:B------:R-:W-:Y:S02]  /*7c50*/  @!P6 IMAD.MOV R5, RZ, RZ, -R5 ;  /* 0x000000ffff05e224 */ /* 0x000fe400078e0a05 */
[--C-:B------:R-:W-:Y:S01]  /*7c60*/  @!P2 IMAD.IADD R24, R24, 0x1, -R0.reuse ;  /* 0x000000011818a824 */ /* 0x100fe200078e0a00 */
[----:B------:R-:W-:Y:S02]  /*7c70*/  ISETP.GT.U32.AND P2, PT, R0, R21, PT ;  /* 0x000000150000720c */ /* 0x000fe40003f44070 */
[----:B------:R0:W-:Y:S02]  /*7c80*/  STL [R1+0x98], R5 ;  /* 0x0000980501007387 */ /* 0x0001e40000100800 */
[----:B------:R-:W-:Y:S02]  /*7c90*/  @!P1 IMAD.IADD R13, R13, 0x1, -R0 ;  /* 0x000000010d0d9824 */ /* 0x000fe400078e0a00 */
[----:B0-----:R-:W-:-:S04]  /*7ca0*/  IMAD.MOV.U32 R5, RZ, RZ, R8 ;  /* 0x000000ffff057224 */ /* 0x001fc800078e0008 */
[----:B------:R-:W-:Y:S01]  /*7cb0*/  @!P4 IMAD.MOV R5, RZ, RZ, -R5 ;  /* 0x000000ffff05c224 */ /* 0x000fe200078e0a05 */
[----:B------:R-:W-:Y:S02]  /*7cc0*/  ISETP.GT.U32.AND P4, PT, R0, R13, PT ;  /* 0x0000000d0000720c */ /* 0x000fe40003f84070 */
[--C-:B------:R-:W-:Y:S01]  /*7cd0*/  @!P2 IMAD.IADD R21, R21, 0x1, -R0.reuse ;  /* 0x000000011515a824 */ /* 0x100fe200078e0a00 */
[----:B------:R-:W-:Y:S01]  /*7ce0*/  ISETP.GE.AND P2, PT, R28, RZ, PT ;  /* 0x000000ff1c00720c */ /* 0x000fe20003f46270 */
[----:B------:R0:W-:Y:S04]  /*7cf0*/  STL [R1+0x90], R5 ;  /* 0x0000900501007387 */ /* 0x0001e80000100800 */
[----:B------:R-:W4:Y:S05]  /*7d00*/  LDL.LU R28, [R1+0x238] ;  /* 0x00023800011c7983 */ /* 0x000f2a0000300800 */
[----:B------:R-:W-:Y:S01]  /*7d10*/  @!P4 IMAD.IADD R13, R13, 0x1, -R0 ;  /* 0x000000010d0dc824 */ /* 0x000fe200078e0a00 */
[----:B------:R-:W-:-:S02]  /*7d20*/  ISETP.GT.U32.AND P6, PT, R0, R19, PT ;  /* 0x000000130000720c */ /* 0x000fc40003fc4070 */
[----:B------:R-:W-:-:S11]  /*7d30*/  ISETP.GT.U32.AND P1, PT, R0, R24, PT ;  /* 0x000000180000720c */ /* 0x000fd60003f24070 */
[--C-:B------:R-:W-:Y:S02]  /*7d40*/  @!P6 IMAD.IADD R19, R19, 0x1, -R0.reuse ;  /* 0x000000011313e824 */ /* 0x100fe400078e0a00 */
[----:B------:R-:W-:Y:S01]  /*7d50*/  @!P1 IMAD.IADD R24, R24, 0x1, -R0 ;  /* 0x0000000118189824 */ /* 0x000fe200078e0a00 */
[----:B------:R-:W-:Y:S02]  /*7d60*/  ISETP.GE.AND P3, PT, R23, RZ, PT ;  /* 0x000000ff1700720c */ /* 0x000fe40003f66270 */
[----:B------:R-:W-:Y:S01]  /*7d70*/  ISETP.GE.AND P0, PT, R22, RZ, PT ;  /* 0x000000ff1600720c */ /* 0x000fe20003f06270 */
[----:B0-----:R-:W-:Y:S01]  /*7d80*/  IMAD.MOV.U32 R5, RZ, RZ, R13 ;  /* 0x000000ffff057224 */ /* 0x001fe200078e000d */
[----:B--2---:R-:W-:Y:S02]  /*7d90*/  IABS R14, R25 ;  /* 0x00000019000e7213 */ /* 0x004fe40000000000 */
[----:B------:R-:W-:Y:S02]  /*7da0*/  ISETP.GE.AND P4, PT, R25, RZ, PT ;  /* 0x000000ff1900720c */ /* 0x000fe40003f86270 */
[----:B------:R-:W2:Y:S01]  /*7db0*/  LDL.LU R25, [R1+0x23c] ;  /* 0x00023c0001197983 */ /* 0x000ea20000300800 */
[----:B---3--:R-:W-:Y:S01]  /*7dc0*/  IABS R10, R27 ;  /* 0x0000001b000a7213 */ /* 0x008fe20000000000 */
[----:B------:R-:W-:-:S04]  /*7dd0*/  IMAD.HI.U32 R4, R9, R14, RZ ;  /* 0x0000000e09047227 */ /* 0x000fc800078e00ff */
[----:B------:R-:W-:Y:S02]  /*7de0*/  IMAD.MOV R4, RZ, RZ, -R4 ;  /* 0x000000ffff047224 */ /* 0x000fe400078e0a04 */
[----:B------:R-:W-:-:S04]  /*7df0*/  IMAD.HI.U32 R2, R9, R10, RZ ;  /* 0x0000000a09027227 */ /* 0x000fc800078e00ff */
[----:B------:R-:W-:Y:S02]  /*7e00*/  IMAD R4, R0, R4, R14 ;  /* 0x0000000400047224 */ /* 0x000fe400078e020e */
[----:B------:R-:W-:-:S03]  /*7e10*/  IMAD.MOV R8, RZ, RZ, -R2 ;  /* 0x000000ffff087224 */ /* 0x000fc600078e0a02 */
[C---:B------:R-:W-:Y:S01]  /*7e20*/  ISETP.GT.U32.AND P6, PT, R0.reuse, R4, PT ;  /* 0x000000040000720c */ /* 0x040fe20003fc4070 */
[----:B------:R-:W-:-:S05]  /*7e30*/  IMAD R8, R0, R8, R10 ;  /* 0x0000000800087224 */ /* 0x000fca00078e020a */
[----:B------:R-:W-:-:S07]  /*7e40*/  ISETP.GT.U32.AND P1, PT, R0, R8, PT ;  /* 0x000000080000720c */ /* 0x000fce0003f24070 */
[----:B------:R-:W-:-:S06]  /*7e50*/  @!P6 IMAD.IADD R4, R4, 0x1, -R0 ;  /* 0x000000010404e824 */ /* 0x000fcc00078e0a00 */
[----:B------:R-:W-:Y:S01]  /*7e60*/  @!P1 IMAD.IADD R8, R8, 0x1, -R0 ;  /* 0x0000000108089824 */ /* 0x000fe200078e0a00 */
[----:B------:R-:W-:Y:S01]  /*7e70*/  ISETP.GT.U32.AND P1, PT, R0, R4, PT ;  /* 0x000000040000720c */ /* 0x000fe20003f24070 */
[----:B------:R-:W-:Y:S02]  /*7e80*/  @!P3 IMAD.MOV R19, RZ, RZ, -R19 ;  /* 0x000000ffff13b224 */ /* 0x000fe400078e0a13 */
[----:B------:R-:W-:Y:S01]  /*7e90*/  @!P5 IMAD.MOV R21, RZ, RZ, -R21 ;  /* 0x000000ffff15d224 */ /* 0x000fe200078e0a15 */
[----:B------:R-:W-:Y:S01]  /*7ea0*/  ISETP.GE.AND P6, PT, R27, RZ, PT ;  /* 0x000000ff1b00720c */ /* 0x000fe20003fc6270 */
[----:B------:R-:W-:Y:S01]  /*7eb0*/  @!P0 IMAD.MOV R24, RZ, RZ, -R24 ;  /* 0x000000ffff188224 */ /* 0x000fe200078e0a18 */
[----:B------:R-:W3:Y:S01]  /*7ec0*/  LDL.LU R27, [R1+0x240] ;  /* 0x00024000011b7983 */ /* 0x000ee20000300800 */
[----:B------:R-:W-:-:S03]  /*7ed0*/  @!P2 IMAD.MOV R5, RZ, RZ, -R5 ;  /* 0x000000ffff05a224 */ /* 0x000fc600078e0a05 */
[----:B------:R-:W-:Y:S04]  /*7ee0*/  STL [R1+0x20e0], R19 ;  /* 0x0020e01301007387 */ /* 0x000fe80000100800 */
[----:B------:R-:W-:Y:S01]  /*7ef0*/  STL [R1+0x20e4], R21 ;  /* 0x0020e41501007387 */ /* 0x000fe20000100800 */
[----:B------:R-:W-:-:S03]  /*7f00*/  @!P1 IMAD.IADD R4, R4, 0x1, -R0 ;  /* 0x0000000104049824 */ /* 0x000fc600078e0a00 */
[----:B------:R-:W-:Y:S01]  /*7f10*/  STL [R1+0x20e8], R24 ;  /* 0x0020e81801007387 */ /* 0x000fe20000100800 */
[----:B-----5:R-:W-:Y:S02]  /*7f20*/  IABS R14, R20 ;  /* 0x00000014000e7213 */ /* 0x020fe40000000000 */
[----:B------:R-:W-:Y:S02]  /*7f30*/  ISETP.GE.AND P0, PT, R20, RZ, PT ;  /* 0x000000ff1400720c */ /* 0x000fe40003f06270 */
[----:B------:R-:W5:Y:S04]  /*7f40*/  LDL.LU R20, [R1+0x244] ;  /* 0x0002440001147983 */ /* 0x000f680000300800 */
[----:B------:R0:W-:Y:S01]  /*7f50*/  STL [R1+0x8c], R5 ;  /* 0x00008c0501007387 */ /* 0x0001e20000100800 */
[----:B------:R-:W-:-:S02]  /*7f60*/  IABS R2, R3 ;  /* 0x0000000300027213 */ /* 0x000fc40000000000 */
[----:B------:R-:W-:Y:S02]  /*7f70*/  ISETP.GE.AND P1, PT, R3, RZ, PT ;  /* 0x000000ff0300720c */ /* 0x000fe40003f26270 */
[----:B------:R-:W3:Y:S01]  /*7f80*/  LDL.LU R3, [R1+0x248] ;  /* 0x0002480001037983 */ /* 0x000ee20000300800 */
[----:B------:R-:W-:-:S04]  /*7f90*/  IMAD.HI.U32 R10, R9, R2, RZ ;  /* 0x00000002090a7227 */ /* 0x000fc800078e00ff */
[----:B------:R-:W-:Y:S02]  /*7fa0*/  IMAD.MOV R10, RZ, RZ, -R10 ;  /* 0x000000ffff0a7224 */ /* 0x000fe400078e0a0a */
[----:B------:R-:W-:Y:S01]  /*7fb0*/  IMAD.HI.U32 R11, R9, R14, RZ ;  /* 0x0000000e090b7227 */ /* 0x000fe200078e00ff */
[----:B------:R-:W-:-:S03]  /*7fc0*/  ISETP.GT.U32.AND P3, PT, R0, R8, PT ;  /* 0x000000080000720c */ /* 0x000fc60003f64070 */
[----:B------:R-:W-:Y:S02]  /*7fd0*/  IMAD R2, R0, R10, R2 ;  /* 0x0000000a00027224 */ /* 0x000fe400078e0202 */
[----:B------:R-:W-:-:S04]  /*7fe0*/  IMAD.MOV R11, RZ, RZ, -R11 ;  /* 0x000000ffff0b7224 */ /* 0x000fc800078e0a0b */
[C---:B------:R-:W-:Y:S01]  /*7ff0*/  IMAD R14, R0.reuse, R11, R14 ;  /* 0x0000000b000e7224 */ /* 0x040fe200078e020e */
[----:B------:R-:W-:-:S04]  /*8000*/  ISETP.GT.U32.AND P2, PT, R0, R2, PT ;  /* 0x000000020000720c */ /* 0x000fc80003f44070 */
[----:B------:R-:W-:Y:S01]  /*8010*/  ISETP.GT.U32.AND P5, PT, R0, R14, PT ;  /* 0x0000000e0000720c */ /* 0x000fe20003fa4070 */
[----:B------:R-:W-:Y:S02]  /*8020*/  @!P3 IMAD.IADD R8, R8, 0x1, -R0 ;  /* 0x000000010808b824 */ /* 0x000fe400078e0a00 */
[----:B------:R-:W-:Y:S02]  /*8030*/  IMAD.MOV.U32 R6, RZ, RZ, R4 ;  /* 0x000000ffff067224 */ /* 0x000fe400078e0004 */
[----:B0-----:R-:W-:Y:S02]  /*8040*/  IMAD.MOV.U32 R5, RZ, RZ, R8 ;  /* 0x000000ffff057224 */ /* 0x001fe400078e0008 */
[----:B------:R-:W-:Y:S02]  /*8050*/  @!P4 IMAD.MOV R6, RZ, RZ, -R6 ;  /* 0x000000ffff06c224 */ /* 0x000fe400078e0a06 */
[----:B------:R-:W-:-:S04]  /*8060*/  @!P6 IMAD.MOV R5, RZ, RZ, -R5 ;  /* 0x000000ffff05e224 */ /* 0x000fc800078e0a05 */
[--C-:B------:R-:W-:Y:S01]  /*8070*/  @!P5 IMAD.IADD R14, R14, 0x1, -R0.reuse ;  /* 0x000000010e0ed824 */ /* 0x100fe200078e0a00 */
[----:B------:R-:W-:Y:S01]  /*8080*/  STL [R1+0x88], R6 ;  /* 0x0000880601007387 */ /* 0x000fe20000100800 */
[----:B------:R-:W-:-:S03]  /*8090*/  @!P2 IMAD.IADD R2, R2, 0x1, -R0 ;  /* 0x000000010202a824 */ /* 0x000fc600078e0a00 */
[----:B------:R0:W-:Y:S01]  /*80a0*/  STL [R1+0x74], R5 ;  /* 0x0000740501007387 */ /* 0x0001e20000100800 */
[----:B------:R-:W-:-:S03]  /*80b0*/  ISETP.GT.U32.AND P2, PT, R0, R14, PT ;  /* 0x0000000e0000720c */ /* 0x000fc60003f44070 */
[----:B0-----:R-:W3:Y:S01]  /*80c0*/  LDL.LU R5, [R1+0x24c] ;  /* 0x00024c0001057983 */ /* 0x001ee20000300800 */
[----:B----4-:R-:W-:-:S09]  /*80d0*/  IABS R12, R29 ;  /* 0x0000001d000c7213 */ /* 0x010fd20000000000 */
[----:B------:R-:W-:Y:S01]  /*80e0*/  @!P2 IMAD.IADD R14, R14, 0x1, -R0 ;  /* 0x000000010e0ea824 */ /* 0x000fe200078e0a00 */
[----:B------:R-:W-:Y:S01]  /*80f0*/  ISETP.GT.U32.AND P4, PT, R0, R2, PT ;  /* 0x000000020000720c */ /* 0x000fe20003f84070 */
[----:B------:R-:W4:Y:S01]  /*8100*/  LDL.LU R26, [R1+0x250] ;  /* 0x00025000011a7983 */ /* 0x000f220000300800 */
[----:B------:R-:W-:-:S04]  /*8110*/  IMAD.HI.U32 R10, R9, R12, RZ ;  /* 0x0000000c090a7227 */ /* 0x000fc800078e00ff */
[----:B------:R-:W-:-:S04]  /*8120*/  IMAD.MOV R10, RZ, RZ, -R10 ;  /* 0x000000ffff0a7224 */ /* 0x000fc800078e0a0a */
[----:B------:R-:W-:-:S05]  /*8130*/  IMAD R12, R0, R10, R12 ;  /* 0x0000000a000c7224 */ /* 0x000fca00078e020c */
[----:B------:R-:W-:Y:S02]  /*8140*/  ISETP.GT.U32.AND P3, PT, R0, R12, PT ;  /* 0x0000000c0000720c */ /* 0x000fe40003f64070 */
[----:B------:R-:W-:-:S11]  /*8150*/  IABS R13, R28 ;  /* 0x0000001c000d7213 */ /* 0x000fd60000000000 */
[----:B------:R-:W-:Y:S02]  /*8160*/  @!P3 IMAD.IADD R12, R12, 0x1, -R0 ;  /* 0x000000010c0cb824 */ /* 0x000fe400078e0a00 */
[----:B------:R-:W-:-:S03]  /*8170*/  IMAD.HI.U32 R4, R9, R13, RZ ;  /* 0x0000000d09047227 */ /* 0x000fc600078e00ff */
[----:B------:R-:W-:Y:S01]  /*8180*/  ISETP.GT.U32.AND P3, PT, R0, R12, PT ;  /* 0x0000000c0000720c */ /* 0x000fe20003f64070 */
[----:B------:R-:W-:-:S04]  /*8190*/  IMAD.MOV R8, RZ, RZ, -R4 ;  /* 0x000000ffff087224 */ /* 0x000fc800078e0a04 */
[----:B------:R-:W-:-:S05]  /*81a0*/  IMAD R13, R0, R8, R13 ;  /* 0x00000008000d7224 */ /* 0x000fca00078e020d */
[----:B------:R-:W-:-:S03]  /*81b0*/  ISETP.GT.U32.AND P2, PT, R0, R13, PT ;  /* 0x0000000d0000720c */ /* 0x000fc60003f44070 */
[----:B------:R-:W-:Y:S02]  /*81c0*/  @!P3 IMAD.IADD R12, R12, 0x1, -R0 ;  /* 0x000000010c0cb824 */ /* 0x000fe400078e0a00 */
[----:B------:R-:W-:Y:S01]  /*81d0*/  IMAD.MOV.U32 R6, RZ, RZ, R14 ;  /* 0x000000ffff067224 */ /* 0x000fe200078e000e */
[----:B------:R-:W-:Y:S01]  /*81e0*/  ISETP.GE.AND P5, PT, R29, RZ, PT ;  /* 0x000000ff1d00720c */ /* 0x000fe20003fa6270 */
[----:B------:R-:W-:Y:S01]  /*81f0*/  @!P4 IMAD.IADD R2, R2, 0x1, -R0 ;  /* 0x000000010202c824 */ /* 0x000fe200078e0a00 */
[----:B------:R-:W-:-:S05]  /*8200*/  ISETP.GE.AND P6, PT, R28, RZ, PT ;  /* 0x000000ff1c00720c */ /* 0x000fca0003fc6270 */
[----:B------:R-:W-:Y:S01]  /*8210*/  @!P2 IMAD.IADD R13, R13, 0x1, -R0 ;  /* 0x000000010d0da824 */ /* 0x000fe200078e0a00 */
[----:B------:R-:W4:Y:S01]  /*8220*/  LDL.LU R29, [R1+0x254] ;  /* 0x00025400011d7983 */ /* 0x000f220000300800 */
[----:B------:R-:W-:Y:S02]  /*8230*/  @!P0 IMAD.MOV R6, RZ, RZ, -R6 ;  /* 0x000000ffff068224 */ /* 0x000fe400078e0a06 */
[----:B------:R-:W-:Y:S01]  /*8240*/  IMAD.MOV.U32 R7, RZ, RZ, R2 ;  /* 0x000000ffff077224 */ /* 0x000fe200078e0002 */
[----:B------:R-:W4:Y:S01]  /*8250*/  LDL.LU R28, [R1+0x258] ;  /* 0x00025800011c7983 */ /* 0x000f220000300800 */
[----:B--2---:R-:W-:-:S05]  /*8260*/  IABS R11, R25 ;  /* 0x00000019000b7213 */ /* 0x004fca0000000000 */
[----:B------:R-:W-:-:S04]  /*8270*/  IMAD.HI.U32 R4, R9, R11, RZ ;  /* 0x0000000b09047227 */ /* 0x000fc800078e00ff */
[----:B------:R-:W-:-:S04]  /*8280*/  IMAD.MOV R4, RZ, RZ, -R4 ;  /* 0x000000ffff047224 */ /* 0x000fc800078e0a04 */
[----:B------:R-:W-:-:S05]  /*8290*/  IMAD R11, R0, R4, R11 ;  /* 0x00000004000b7224 */ /* 0x000fca00078e020b */
[----:B------:R-:W-:Y:S01]  /*82a0*/  ISETP.GT.U32.AND P3, PT, R0, R11, PT ;  /* 0x0000000b0000720c */ /* 0x000fe20003f64070 */
[----:B------:R0:W-:-:S12]  /*82b0*/  STL [R1+0x28], R6 ;  /* 0x0000280601007387 */ /* 0x0001d80000100800 */
[----:B------:R-:W-:Y:S01]  /*82c0*/  @!P3 IMAD.IADD R11, R11, 0x1, -R0 ;  /* 0x000000010b0bb824 */ /* 0x000fe200078e0a00 */
[----:B------:R-:W-:-:S04]  /*82d0*/  ISETP.GT.U32.AND P3, PT, R0, R13, PT ;  /* 0x0000000d0000720c */ /* 0x000fc80003f64070 */
[----:B------:R-:W-:Y:S01]  /*82e0*/  ISETP.GT.U32.AND P0, PT, R0, R11, PT ;  /* 0x0000000b0000720c */ /* 0x000fe20003f04070 */
[----:B0-----:R-:W-:Y:S01]  /*82f0*/  IMAD.MOV.U32 R6, RZ, RZ, R12 ;  /* 0x000000ffff067224 */ /* 0x001fe200078e000c */
[----:B------:R-:W-:Y:S01]  /*8300*/  ISETP.GE.AND P4, PT, R25, RZ, PT ;  /* 0x000000ff1900720c */ /* 0x000fe20003f86270 */
[----:B------:R-:W-:Y:S02]  /*8310*/  @!P1 IMAD.MOV R7, RZ, RZ, -R7 ;  /* 0x000000ffff079224 */ /* 0x000fe400078e0a07 */
[----:B------:R-:W-:-:S04]  /*8320*/  @!P5 IMAD.MOV R6, RZ, RZ, -R6 ;  /* 0x000000ffff06d224 */ /* 0x000fc800078e0a06 */
[--C-:B------:R-:W-:Y:S01]  /*8330*/  @!P3 IMAD.IADD R13, R13, 0x1, -R0.reuse ;  /* 0x000000010d0db824 */ /* 0x100fe200078e0a00 */
[----:B------:R0:W-:Y:S03]  /*8340*/  STL [R1+0x30], R7 ;  /* 0x0000300701007387 */ /* 0x0001e60000100800 */
[----:B------:R-:W-:Y:S01]  /*8350*/  @!P0 IMAD.IADD R11, R11, 0x1, -R0 ;  /* 0x000000010b0b8824 */ /* 0x000fe200078e0a00 */
[----:B------:R1:W-:Y:S04]  /*8360*/  STL [R1+0x44], R6 ;  /* 0x0000440601007387 */ /* 0x0003e80000100800 */
[----:B------:R-:W2:Y:S01]  /*8370*/  LDL R23, [R1+0x25c] ;  /* 0x00025c0001177983 */ /* 0x000ea20000100800 */
[----:B0-----:R-:W-:-:S03]  /*8380*/  IMAD.MOV.U32 R7, RZ, RZ, R13 ;  /* 0x000000ffff077224 */ /* 0x001fc600078e000d */
[----:B------:R-:W2:Y:S01]  /*8390*/  LDL R22, [R1+0x260] ;  /* 0x0002600001167983 */ /* 0x000ea20000100800 */
[----:B-1----:R-:W-:Y:S02]  /*83a0*/  IMAD.MOV.U32 R6, RZ, RZ, R11 ;  /* 0x000000ffff067224 */ /* 0x002fe400078e000b */
[----:B------:R-:W-:Y:S02]  /*83b0*/  @!P6 IMAD.MOV R7, RZ, RZ, -R7 ;  /* 0x000000ffff07e224 */ /* 0x000fe400078e0a07 */
[----:B------:R-:W-:Y:S01]  /*83c0*/  @!P4 IMAD.MOV R6, RZ, RZ, -R6 ;  /* 0x000000ffff06c224 */ /* 0x000fe200078e0a06 */
[----:B-----5:R-:W-:Y:S02]  /*83d0*/  IABS R17, R20 ;  /* 0x0000001400117213 */ /* 0x020fe40000000000 */
[----:B------:R-:W-:Y:S02]  /*83e0*/  ISETP.GE.AND P0, PT, R20, RZ, PT ;  /* 0x000000ff1400720c */ /* 0x000fe40003f06270 */
[----:B------:R-:W5:Y:S04]  /*83f0*/  LDL R20, [R1+0x264] ;  /* 0x0002640001147983 */ /* 0x000f680000100800 */
[----:B------:R0:W-:Y:S01]  /*8400*/  STL [R1+0x34], R7 ;  /* 0x0000340701007387 */ /* 0x0001e20000100800 */
[----:B---3--:R-:W-:-:S02]  /*8410*/  IABS R25, R3 ;  /* 0x0000000300197213 */ /* 0x008fc40000000000 */
[----:B------:R-:W-:Y:S02]  /*8420*/  ISETP.GE.AND P4, PT, R3, RZ, PT ;  /* 0x000000ff0300720c */ /* 0x000fe40003f86270 */
[----:B------:R-:W3:Y:S01]  /*8430*/  LDL.LU R3, [R1+0x268] ;  /* 0x0002680001037983 */ /* 0x000ee20000300800 */
[----:B------:R-:W-:-:S05]  /*8440*/  IABS R10, R27 ;  /* 0x0000001b000a7213 */ /* 0x000fca0000000000 */
[----:B------:R-:W-:-:S04]  /*8450*/  IMAD.HI.U32 R8, R9, R10, RZ ;  /* 0x0000000a09087227 */ /* 0x000fc800078e00ff */
[----:B------:R-:W-:Y:S02]  /*8460*/  IMAD.MOV R8, RZ, RZ, -R8 ;  /* 0x000000ffff087224 */ /* 0x000fe400078e0a08 */
[----:B------:R-:W-:-:S04]  /*8470*/  IMAD.HI.U32 R4, R9, R25, RZ ;  /* 0x0000001909047227 */ /* 0x000fc800078e00ff */
[----:B------:R-:W-:Y:S02]  /*8480*/  IMAD R10, R0, R8, R10 ;  /* 0x00000008000a7224 */ /* 0x000fe400078e020a */
[----:B------:R-:W-:-:S03]  /*8490*/  IMAD.MOV R14, RZ, RZ, -R4 ;  /* 0x000000ffff0e7224 */ /* 0x000fc600078e0a04 */
[----:B------:R-:W-:Y:S01]  /*84a0*/  ISETP.GT.U32.AND P1, PT, R0, R10, PT ;  /* 0x0000000a0000720c */ /* 0x000fe20003f24070 */
[----:B------:R-:W-:-:S04]  /*84b0*/  IMAD.HI.U32 R15, R9, R17, RZ ;  /* 0x00000011090f7227 */ /* 0x000fc800078e00ff */
[----:B------:R-:W-:Y:S01]  /*84c0*/  IMAD.MOV R15, RZ, RZ, -R15 ;  /* 0x000000ffff0f7224 */ /* 0x000fe200078e0a0f */
[----:B------:R-:W-:-:S05]  /*84d0*/  IABS R8, R5 ;  /* 0x0000000500087213 */ /* 0x000fca0000000000 */
[----:B------:R-:W-:-:S04]  /*84e0*/  IMAD.MOV.U32 R4, RZ, RZ, R8 ;  /* 0x000000ffff047224 */ /* 0x000fc800078e0008 */
[----:B------:R-:W-:-:S04]  /*84f0*/  IMAD.HI.U32 R8, R9, R4, RZ ;  /* 0x0000000409087227 */ /* 0x000fc800078e00ff */
[----:B------:R-:W-:-:S04]  /*8500*/  IMAD.MOV R8, RZ, RZ, -R8 ;  /* 0x000000ffff087224 */ /* 0x000fc800078e0a08 */
[----:B------:R-:W-:Y:S02]  /*8510*/  IMAD R4, R0, R8, R4 ;  /* 0x0000000800047224 */ /* 0x000fe400078e0204 */
[----:B------:R-:W-:Y:S02]  /*8520*/  @!P1 IMAD.IADD R10, R10, 0x1, -R0 ;  /* 0x000000010a0a9824 */ /* 0x000fe400078e0a00 */
[C---:B------:R-:W-:Y:S01]  /*8530*/  IMAD R17, R0.reuse, R15, R17 ;  /* 0x0000000f00117224 */ /* 0x040fe200078e0211 */
[----:B------:R-:W-:-:S04]  /*8540*/  ISETP.GT.U32.AND P1, PT, R0, R4, PT ;  /* 0x000000040000720c */ /* 0x000fc80003f24070 */
[C---:B------:R-:W-:Y:S01]  /*8550*/  ISETP.GT.U32.AND P5, PT, R0.reuse, R17, PT ;  /* 0x000000110000720c */ /* 0x040fe20003fa4070 */
[----:B------:R-:W-:-:S05]  /*8560*/  IMAD R25, R0, R14, R25 ;  /* 0x0000000e00197224 */ /* 0x000fca00078e0219 */
[----:B------:R-:W-:-:S03]  /*8570*/  ISETP.GT.U32.AND P3, PT, R0, R25, PT ;  /* 0x000000190000720c */ /* 0x000fc60003f64070 */
[----:B------:R-:W-:-:S04]  /*8580*/  @!P1 IMAD.IADD R4, R4, 0x1, -R0 ;  /* 0x0000000104049824 */ /* 0x000fc800078e0a00 */
[----:B------:R-:W-:Y:S01]  /*8590*/  @!P5 IMAD.IADD R17, R17, 0x1, -R0 ;  /* 0x000000011111d824 */ /* 0x000fe200078e0a00 */
[C---:B------:R-:W-:Y:S02]  /*85a0*/  ISETP.GT.U32.AND P1, PT, R0.reuse, R4, PT ;  /* 0x000000040000720c */ /* 0x040fe40003f24070 */
[----:B------:R-:W-:Y:S01]  /*85b0*/  ISETP.GT.U32.AND P5, PT, R0, R10, PT ;  /* 0x0000000a0000720c */ /* 0x000fe20003fa4070 */
[----:B------:R1:W-:Y:S01]  /*85c0*/  STL [R1+0x38], R6 ;  /* 0x0000380601007387 */ /* 0x0003e20000100800 */
[----:B------:R-:W-:-:S03]  /*85d0*/  ISETP.GE.AND P2, PT, R27, RZ, PT ;  /* 0x000000ff1b00720c */ /* 0x000fc60003f46270 */
[----:B------:R-:W5:Y:S01]  /*85e0*/  LDL.LU R24, [R1+0x26c] ;  /* 0x00026c0001187983 */ /* 0x000f620000300800 */
[----:B------:R-:W-:-:S03]  /*85f0*/  @!P3 IMAD.IADD R25, R25, 0x1, -R0 ;  /* 0x000000011919b824 */ /* 0x000fc600078e0a00 */
[----:B------:R-:W5:Y:S04]  /*8600*/  LDL.LU R21, [R1+0x270] ;  /* 0x0002700001157983 */ /* 0x000f680000300800 */
[----:B------:R-:W5:Y:S01]  /*8610*/  LDL.LU R19, [R1+0x274] ;  /* 0x0002740001137983 */ /* 0x000f620000300800 */
[--C-:B------:R-:W-:Y:S01]  /*8620*/  @!P1 IMAD.IADD R4, R4, 0x1, -R0.reuse ;  /* 0x0000000104049824 */ /* 0x100fe200078e0a00 */
[----:B------:R-:W-:Y:S01]  /*8630*/  ISETP.GT.U32.AND P3, PT, R0, R25, PT ;  /* 0x000000190000720c */ /* 0x000fe20003f64070 */
[----:B------:R-:W-:Y:S01]  /*8640*/  @!P5 IMAD.IADD R10, R10, 0x1, -R0 ;  /* 0x000000010a0ad824 */ /* 0x000fe200078e0a00 */
[----:B------:R-:W-:Y:S02]  /*8650*/  ISETP.GE.AND P5, PT, R5, RZ, PT ;  /* 0x000000ff0500720c */ /* 0x000fe40003fa6270 */
[----:B------:R-:W-:Y:S01]  /*8660*/  STL [R1+0x213c], R4 ;  /* 0x00213c0401007387 */ /* 0x000fe20000100800 */
[----:B------:R-:W-:-:S04]  /*8670*/  IMAD.MOV.U32 R5, RZ, RZ, R10 ;  /* 0x000000ffff057224 */ /* 0x000fc800078e000a */
[----:B------:R-:W-:Y:S01]  /*8680*/  @!P2 IMAD.MOV R5, RZ, RZ, -R5 ;  /* 0x000000ffff05a224 */ /* 0x000fe200078e0a05 */
[----:B----4-:R-:W-:-:S03]  /*8690*/  IABS R2, R26 ;  /* 0x0000001a00027213 */ /* 0x010fc60000000000 */
[----:B------:R-:W-:Y:S01]  /*86a0*/  @!P3 IMAD.IADD R25, R25, 0x1, -R0 ;  /* 0x000000011919b824 */ /* 0x000fe200078e0a00 */
[----:B------:R-:W-:Y:S02]  /*86b0*/  ISETP.GE.AND P3, PT, R26, RZ, PT ;  /* 0x000000ff1a00720c */ /* 0x000fe40003f66270 */
[----:B------:R-:W-:-:S05]  /*86c0*/  IABS R27, R29 ;  /* 0x0000001d001b7213 */ /* 0x000fca0000000000 */
[----:B------:R-:W-:-:S04]  /*86d0*/  IMAD.HI.U32 R11, R9, R27, RZ ;  /* 0x0000001b090b7227 */ /* 0x000fc800078e00ff */
[----:B------:R-:W-:-:S04]  /*86e0*/  IMAD.MOV R11, RZ, RZ, -R11 ;  /* 0x000000ffff0b7224 */ /* 0x000fc800078e0a0b */
[C---:B------:R-:W-:Y:S01]  /*86f0*/  IMAD R27, R0.reuse, R11, R27 ;  /* 0x0000000b001b7224 */ /* 0x040fe200078e021b */
[----:B--2---:R-:W-:Y:S01]  /*8700*/  IABS R11, R23 ;  /* 0x00000017000b7213 */ /* 0x004fe20000000000 */
[----:B---3--:R-:W-:Y:S04]  /*8710*/  STL [R1+0x2134], R3 ;  /* 0x0021340301007387 */ /* 0x008fe80000100800 */
[----:B0-----:R-:W2:Y:S04]  /*8720*/  LDL.LU R7, [R1+0x278] ;  /* 0x0002780001077983 */ /* 0x001ea80000300800 */
[----:B-1----:R-:W3:Y:S04]  /*8730*/  LDL.LU R6, [R1+0x27c] ;  /* 0x00027c0001067983 */ /* 0x002ee80000300800 */
[----:B------:R-:W4:Y:S04]  /*8740*/  LDL.LU R23, [R1+0x280] ;  /* 0x0002800001177983 */ /* 0x000f280000300800 */
[----:B------:R0:W-:Y:S04]  /*8750*/  STL [R1+0x2c], R5 ;  /* 0x00002c0501007387 */ /* 0x0001e80000100800 */
[----:B0-----:R-:W4:Y:S04]  /*8760*/  LDL.LU R5, [R1+0x284] ;  /* 0x0002840001057983 */ /* 0x001f280000300800 */
[----:B------:R-:W4:Y:S01]  /*8770*/  LDL.LU R26, [R1+0x288] ;  /* 0x00028800011a7983 */ /* 0x000f220000300800 */
[----:B------:R-:W-:Y:S01]  /*8780*/  ISETP.GT.U32.AND P6, PT, R0, R17, PT ;  /* 0x000000110000720c */ /* 0x000fe20003fc4070 */
[----:B------:R-:W-:-:S04]  /*8790*/  IMAD.HI.U32 R8, R9, R2, RZ ;  /* 0x0000000209087227 */ /* 0x000fc800078e00ff */
[----:B------:R-:W-:Y:S01]  /*87a0*/  IMAD.MOV R8, RZ, RZ, -R8 ;  /* 0x000000ffff087224 */ /* 0x000fe200078e0a08 */
[----:B------:R-:W-:-:S03]  /*87b0*/  IABS R12, R28 ;  /* 0x0000001c000c7213 */ /* 0x000fc60000000000 */
[----:B------:R-:W-:Y:S02]  /*87c0*/  IMAD R2, R0, R8, R2 ;  /* 0x0000000800027224 */ /* 0x000fe400078e0202 */
[----:B------:R-:W-:-:S04]  /*87d0*/  IMAD.HI.U32 R8, R9, R12, RZ ;  /* 0x0000000c09087227 */ /* 0x000fc800078e00ff */
[----:B------:R-:W-:Y:S01]  /*87e0*/  @!P6 IMAD.IADD R17, R17, 0x1, -R0 ;  /* 0x000000011111e824 */ /* 0x000fe200078e0a00 */
[----:B------:R-:W-:Y:S01]  /*87f0*/  ISETP.GT.U32.AND P6, PT, R0, R2, PT ;  /* 0x000000020000720c */ /* 0x000fe20003fc4070 */
[----:B------:R-:W-:-:S04]  /*8800*/  IMAD.MOV R8, RZ, RZ, -R8 ;  /* 0x000000ffff087224 */ /* 0x000fc800078e0a08 */
[C---:B------:R-:W-:Y:S01]  /*8810*/  IMAD R12, R0.reuse, R8, R12 ;  /* 0x00000008000c7224 */ /* 0x040fe200078e020c */
[----:B------:R-:W-:-:S07]  /*8820*/  ISETP.GT.U32.AND P1, PT, R0, R27, PT ;  /* 0x0000001b0000720c */ /* 0x000fce0003f24070 */
[--C-:B------:R-:W-:Y:S01]  /*8830*/  @!P6 IMAD.IADD R2, R2, 0x1, -R0.reuse ;  /* 0x000000010202e824 */ /* 0x100fe200078e0a00 */
[----:B------:R-:W-:Y:S02]  /*8840*/  ISETP.GT.U32.AND P6, PT, R0, R12, PT ;  /* 0x0000000c0000720c */ /* 0x000fe40003fc4070 */
[----:B-----5:R-:W-:Y:S02]  /*8850*/  IABS R20, R20 ;  /* 0x0000001400147213 */ /* 0x020fe40000000000 */
[----:B------:R-:W-:Y:S01]  /*8860*/  IABS R13, R22 ;  /* 0x00000016000d7213 */ /* 0x000fe20000000000 */
[----:B------:R-:W-:Y:S02]  /*8870*/  @!P1 IMAD.IADD R27, R27, 0x1, -R0 ;  /* 0x000000011b1b9824 */ /* 0x000fe400078e0a00 */
[----:B------:R-:W-:-:S06]  /*8880*/  IMAD.HI.U32 R10, R9, R20, RZ ;  /* 0x00000014090a7227 */ /* 0x000fcc00078e00ff */
[----:B------:R-:W-:Y:S01]  /*8890*/  @!P6 IMAD.IADD R12, R12, 0x1, -R0 ;  /* 0x000000010c0ce824 */ /* 0x000fe200078e0a00 */
[----:B------:R-:W-:Y:S01]  /*88a0*/  ISETP.GT.U32.AND P1, PT, R0, R27, PT ;  /* 0x0000001b0000720c */ /* 0x000fe20003f24070 */
[----:B------:R-:W-:-:S03]  /*88b0*/  IMAD.HI.U32 R14, R9, R13, RZ ;  /* 0x0000000d090e7227 */ /* 0x000fc600078e00ff */
[C---:B------:R-:W-:Y:S01]  /*88c0*/  ISETP.GT.U32.AND P6, PT, R0.reuse, R12, PT ;  /* 0x0000000c0000720c */ /* 0x040fe20003fc4070 */
[----:B------:R-:W-:Y:S02]  /*88d0*/  IMAD.MOV R10, RZ, RZ, -R10 ;  /* 0x000000ffff0a7224 */ /* 0x000fe400078e0a0a */
[----:B------:R-:W-:Y:S01]  /*88e0*/  IMAD.MOV R14, RZ, RZ, -R14 ;  /* 0x000000ffff0e7224 */ /* 0x000fe200078e0a0e */
[----:B------:R-:W-:Y:S01]  /*88f0*/  IABS R8, R3 ;  /* 0x0000000300087213 */ /* 0x000fe20000000000 */
[C---:B------:R-:W-:Y:S02]  /*8900*/  IMAD R20, R0.reuse, R10, R20 ;  /* 0x0000000a00147224 */ /* 0x040fe400078e0214 */
[----:B------:R-:W-:Y:S02]  /*8910*/  IMAD R13, R0, R14, R13 ;  /* 0x0000000e000d7224 */ /* 0x000fe400078e020d */
[----:B------:R-:W-:-:S04]  /*8920*/  IMAD.HI.U32 R10, R9, R8, RZ ;  /* 0x00000008090a7227 */ /* 0x000fc800078e00ff */
[--C-:B------:R-:W-:Y:S01]  /*8930*/  @!P6 IMAD.IADD R12, R12, 0x1, -R0.reuse ;  /* 0x000000010c0ce824 */ /* 0x100fe200078e0a00 */
[C---:B------:R-:W-:Y:S01]  /*8940*/  ISETP.GT.U32.AND P6, PT, R0.reuse, R20, PT ;  /* 0x000000140000720c */ /* 0x040fe20003fc4070 */
[----:B------:R-:W-:Y:S01]  /*8950*/  @!P1 IMAD.IADD R27, R27, 0x1, -R0 ;  /* 0x000000011b1b9824 */ /* 0x000fe200078e0a00 */
[----:B------:R-:W-:Y:S01]  /*8960*/  ISETP.GT.U32.AND P1, PT, R0, R13, PT ;  /* 0x0000000d0000720c */ /* 0x000fe20003f24070 */
[----:B------:R-:W-:-:S04]  /*8970*/  IMAD.HI.U32 R15, R9, R11, RZ ;  /* 0x0000000b090f7227 */ /* 0x000fc800078e00ff */
[----:B------:R-:W-:Y:S01]  /*8980*/  IMAD.MOV R10, RZ, RZ, -R10 ;  /* 0x000000ffff0a7224 */ /* 0x000fe200078e0a0a */
[----:B------:R-:W-:Y:S01]  /*8990*/  IABS R22, R19 ;  /* 0x0000001300167213 */ /* 0x000fe20000000000 */
[----:B------:R-:W-:Y:S02]  /*89a0*/  IMAD.MOV R15, RZ, RZ, -R15 ;  /* 0x000000ffff0f7224 */ /* 0x000fe400078e0a0f */
[----:B------:R-:W-:Y:S02]  /*89b0*/  IMAD R8, R0, R10, R8 ;  /* 0x0000000a00087224 */ /* 0x000fe400078e0208 */
[----:B------:R-:W-:Y:S01]  /*89c0*/  IMAD.HI.U32 R10, R9, R22, RZ ;  /* 0x00000016090a7227 */ /* 0x000fe200078e00ff */
[----:B------:R-:W-:-:S03]  /*89d0*/  IABS R16, R24 ;  /* 0x0000001800107213 */ /* 0x000fc60000000000 */
[----:B------:R-:W-:Y:S01]  /*89e0*/  IMAD R11, R0, R15, R11 ;  /* 0x0000000f000b7224 */ /* 0x000fe200078e020b */
[----:B------:R-:W-:Y:S01]  /*89f0*/  IABS R15, R21 ;  /* 0x00000015000f7213 */ /* 0x000fe20000000000 */
[----:B------:R-:W-:Y:S02]  /*8a00*/  IMAD.MOV R10, RZ, RZ, -R10 ;  /* 0x000000ffff0a7224 */ /* 0x000fe400078e0a0a */
[--C-:B------:R-:W-:Y:S01]  /*8a10*/  @!P6 IMAD.IADD R20, R20, 0x1, -R0.reuse ;  /* 0x000000011414e824 */ /* 0x100fe200078e0a00 */
[----:B------:R-:W-:Y:S01]  /*8a20*/  ISETP.GE.AND P6, PT, R28, RZ, PT ;  /* 0x000000ff1c00720c */ /* 0x000fe20003fc6270 */
[----:B------:R-:W-:Y:S01]  /*8a30*/  @!P1 IMAD.IADD R13, R13, 0x1, -R0 ;  /* 0x000000010d0d9824 */ /* 0x000fe200078e0a00 */
[----:B------:R-:W-:Y:S01]  /*8a40*/  ISETP.GE.AND P1, PT, R29, RZ, PT ;  /* 0x000000ff1d00720c */ /* 0x000fe20003f26270 */
[----:B------:R-:W-:-:S04]  /*8a50*/  IMAD.HI.U32 R18, R9, R16, RZ ;  /* 0x0000001009127227 */ /* 0x000fc800078e00ff */
[----:B------:R-:W-:Y:S01]  /*8a60*/  IMAD.HI.U32 R14, R9, R15, RZ ;  /* 0x0000000f090e7227 */ /* 0x000fe200078e00ff */
[----:B------:R-:W-:Y:S03]  /*8a70*/  STL [R1+0x2138], R24 ;  /* 0x0021381801007387 */ /* 0x000fe60000100800 */
[C---:B------:R-:W-:Y:S01]  /*8a80*/  IMAD R22, R0.reuse, R10, R22 ;  /* 0x0000000a00167224 */ /* 0x040fe200078e0216 */
[----:B------:R0:W-:Y:S01]  /*8a90*/  STL [R1+0x2140], R21 ;  /* 0x0021401501007387 */ /* 0x0001e20000100800 */
[----:B------:R-:W-:Y:S02]  /*8aa0*/  IMAD.MOV R18, RZ, RZ, -R18 ;  /* 0x000000ffff127224 */ /* 0x000fe400078e0a12 */
[----:B------:R-:W-:Y:S02]  /*8ab0*/  IMAD.MOV R14, RZ, RZ, -R14 ;  /* 0x000000ffff0e7224 */ /* 0x000fe400078e0a0e */
[----:B------:R-:W-:-:S02]  /*8ac0*/  IMAD R16, R0, R18, R16 ;  /* 0x0000001200107224 */ /* 0x000fc400078e0210 */
[----:B------:R-:W-:Y:S01]  /*8ad0*/  IMAD R15, R0, R14, R15 ;  /* 0x0000000e000f7224 */ /* 0x000fe200078e020f */
[----:B--2---:R-:W-:Y:S02]  /*8ae0*/  IABS R28, R7 ;  /* 0x00000007001c7213 */ /* 0x004fe40000000000 */
[----:B---3--:R-:W-:-:S03]  /*8af0*/  IABS R29, R6 ;  /* 0x00000006001d7213 */ /* 0x008fc60000000000 */
[----:B------:R-:W-:Y:S01]  /*8b00*/  IMAD.HI.U32 R3, R9, R28, RZ ;  /* 0x0000001c09037227 */ /* 0x000fe200078e00ff */
[----:B----4-:R-:W-:-:S03]  /*8b10*/  IABS R10, R23 ;  /* 0x00000017000a7213 */ /* 0x010fc60000000000 */
[----:B0-----:R-:W-:-:S04]  /*8b20*/  IMAD.HI.U32 R21, R9, R29, RZ ;  /* 0x0000001d09157227 */ /* 0x001fc800078e00ff */
[----:B------:R-:W-:-:S04]  /*8b30*/  IMAD.HI.U32 R4, R9, R10, RZ ;  /* 0x0000000a09047227 */ /* 0x000fc800078e00ff */
[----:B------:R-:W-:Y:S02]  /*8b40*/  IMAD.MOV R3, RZ, RZ, -R3 ;  /* 0x000000ffff037224 */ /* 0x000fe400078e0a03 */
[----:B------:R-:W-:Y:S01]  /*8b50*/  IMAD.MOV R21, RZ, RZ, -R21 ;  /* 0x000000ffff157224 */ /* 0x000fe200078e0a15 */
[----:B------:R-:W-:Y:S01]  /*8b60*/  IABS R14, R5 ;  /* 0x00000005000e7213 */ /* 0x000fe20000000000 */
[----:B------:R-:W-:Y:S01]  /*8b70*/  IMAD.MOV R4, RZ, RZ, -R4 ;  /* 0x000000ffff047224 */ /* 0x000fe200078e0a04 */
[----:B------:R-:W-:Y:S01]  /*8b80*/  IABS R18, R26 ;  /* 0x0000001a00127213 */ /* 0x000fe20000000000 */
[----:B------:R-:W-:Y:S02]  /*8b90*/  IMAD R28, R0, R3, R28 ;  /* 0x00000003001c7224 */ /* 0x000fe400078e021c */
[----:B------:R-:W-:-:S04]  /*8ba0*/  IMAD.HI.U32 R24, R9, R14, RZ ;  /* 0x0000000e09187227 */ /* 0x000fc800078e00ff */
[----:B------:R-:W-:-:S04]  /*8bb0*/  IMAD.HI.U32 R3, R9, R18, RZ ;  /* 0x0000001209037227 */ /* 0x000fc800078e00ff */
[C---:B------:R-:W-:Y:S02]  /*8bc0*/  IMAD R9, R0.reuse, R21, R29 ;  /* 0x0000001500097224 */ /* 0x040fe400078e021d */
[----:B------:R-:W2:Y:S01]  /*8bd0*/  LDL.LU R21, [R1+0x2140] ;  /* 0x0021400001157983 */ /* 0x000ea20000300800 */
[----:B------:R-:W-:-:S03]  /*8be0*/  IMAD R10, R0, R4, R10 ;  /* 0x00000004000a7224 */ /* 0x000fc600078e020a */
[----:B------:R-:W3:Y:S01]  /*8bf0*/  LDL.LU R4, [R1+0x213c] ;  /* 0x00213c0001047983 */ /* 0x000ee20000300800 */
[----:B------:R-:W-:Y:S02]  /*8c00*/  IMAD.MOV R24, RZ, RZ, -R24 ;  /* 0x000000ffff187224 */ /* 0x000fe400078e0a18 */
[----:B------:R-:W-:Y:S02]  /*8c10*/  @!P0 IMAD.MOV R17, RZ, RZ, -R17 ;  /* 0x000000ffff118224 */ /* 0x000fe400078e0a11 */
[----:B------:R-:W-:Y:S02]  /*8c20*/  IMAD R14, R0, R24, R14 ;  /* 0x00000018000e7224 */ /* 0x000fe400078e020e */
[----:B------:R-:W4:Y:S01]  /*8c30*/  LDL.LU R24, [R1+0x2138] ;  /* 0x0021380001187983 */ /* 0x000f220000300800 */
[----:B------:R-:W-:-:S03]  /*8c40*/  IMAD.MOV R29, RZ, RZ, -R3 ;  /* 0x000000ffff1d7224 */ /* 0x000fc600078e0a03 */
[----:B------:R-:W5:Y:S04]  /*8c50*/  LDL.LU R3, [R1+0x2134] ;  /* 0x0021340001037983 */ /* 0x000f680000300800 */
[----:B------:R0:W-:Y:S04]  /*8c60*/  STL [R1+0x20ec], R17 ;  /* 0x0020ec1101007387 */ /* 0x0001e80000100800 */
[----:B0-----:R-:W2:Y:S01]  /*8c70*/  LDL.LU R17, [R1+0x264] ;  /* 0x0002640001117983 */ /* 0x001ea20000300800 */
[----:B------:R-:W-:-:S05]  /*8c80*/  @!P4 IMAD.MOV R25, RZ, RZ, -R25 ;  /* 0x000000ffff19c224 */ /* 0x000fca00078e0a19 */
[----:B------:R0:W-:Y:S04]  /*8c90*/  STL [R1+0x20f0], R25 ;  /* 0x0020f01901007387 */ /* 0x0001e80000100800 */
[----:B0-----:R-:W4:Y:S01]  /*8ca0*/  LDL.LU R25, [R1+0x260] ;  /* 0x0002600001197983 */ /* 0x001f220000300800 */
[----:B------:R-:W-:-:S13]  /*8cb0*/  ISETP.GT.U32.AND P2, PT, R0, R2, PT ;  /* 0x000000020000720c */ /* 0x000fda0003f44070 */
[----:B------:R-:W-:Y:S01]  /*8cc0*/  @!P2 IMAD.IADD R2, R2, 0x1, -R0 ;  /* 0x000000010202a824 */ /* 0x000fe200078e0a00 */
[----:B------:R-:W-:-:S13]  /*8cd0*/  ISETP.GT.U32.AND P2, PT, R0, R11, PT ;  /* 0x0000000b0000720c */ /* 0x000fda0003f44070 */
[----:B------:R-:W-:Y:S01]  /*8ce0*/  @!P2 IMAD.IADD R11, R11, 0x1, -R0 ;  /* 0x000000010b0ba824 */ /* 0x000fe200078e0a00 */
[----:B------:R-:W-:Y:S01]  /*8cf0*/  ISETP.GT.U32.AND P2, PT, R0, R8, PT ;  /* 0x000000080000720c */ /* 0x000fe20003f44070 */
[----:B---3--:R-:W-:-:S05]  /*8d00*/  @!P5 IMAD.MOV R4, RZ, RZ, -R4 ;  /* 0x000000ffff04d224 */ /* 0x008fca00078e0a04 */
[----:B------:R0:W-:Y:S04]  /*8d10*/  STL [R1+0x20f4], R4 ;  /* 0x0020f40401007387 */ /* 0x0001e80000100800 */
[----:B0-----:R-:W3:Y:S03]  /*8d20*/  LDL.LU R4, [R1+0x25c] ;  /* 0x00025c0001047983 */ /* 0x001ee60000300800 */
[----:B------:R-:W-:Y:S01]  /*8d30*/  @!P2 IMAD.IADD R8, R8, 0x1, -R0 ;  /* 0x000000010808a824 */ /* 0x000fe200078e0a00 */
[C---:B------:R-:W-:Y:S02]  /*8d40*/  ISETP.GT.U32.AND P2, PT, R0.reuse, R16, PT ;  /* 0x000000100000720c */ /* 0x040fe40003f44070 */
[----:B------:R-:W-:-:S11]  /*8d50*/  ISETP.GT.U32.AND P0, PT, R0, R11, PT ;  /* 0x0000000b0000720c */ /* 0x000fd60003f04070 */
[--C-:B------:R-:W-:Y:S01]  /*8d60*/  @!P2 IMAD.IADD R16, R16, 0x1, -R0.reuse ;  /* 0x000000011010a824 */ /* 0x100fe200078e0a00 */
[C---:B------:R-:W-:Y:S01]  /*8d70*/  ISETP.GT.U32.AND P2, PT, R0.reuse, R15, PT ;  /* 0x0000000f0000720c */ /* 0x040fe20003f44070 */
[----:B------:R-:W-:Y:S01]  /*8d80*/  @!P0 IMAD.IADD R11, R11, 0x1, -R0 ;  /* 0x000000010b0b8824 */ /* 0x000fe200078e0a00 */
[----:B------:R-:W-:-:S11]  /*8d90*/  ISETP.GT.U32.AND P0, PT, R0, R28, PT ;  /* 0x0000001c0000720c */ /* 0x000fd60003f04070 */
[----:B------:R-:W-:Y:S01]  /*8da0*/  @!P2 IMAD.IADD R15, R15, 0x1, -R0 ;  /* 0x000000010f0fa824 */ /* 0x000fe200078e0a00 */
[C---:B------:R-:W-:Y:S02]  /*8db0*/  ISETP.GT.U32.AND P2, PT, R0.reuse, R13, PT ;  /* 0x0000000d0000720c */ /* 0x040fe40003f44070 */
[C---:B------:R-:W-:Y:S01]  /*8dc0*/  ISETP.GT.U32.AND P4, PT, R0.reuse, R20, PT ;  /* 0x000000140000720c */ /* 0x040fe20003f84070 */
[----:B------:R-:W-:Y:S01]  /*8dd0*/  @!P3 IMAD.MOV R2, RZ, RZ, -R2 ;  /* 0x000000ffff02b224 */ /* 0x000fe200078e0a02 */
[----:B------:R-:W-:Y:S01]  /*8de0*/  ISETP.GT.U32.AND P3, PT, R0, R8, PT ;  /* 0x000000080000720c */ /* 0x000fe20003f64070 */
[----:B------:R-:W-:Y:S01]  /*8df0*/  @!P0 IMAD.IADD R28, R28, 0x1, -R0 ;  /* 0x000000011c1c8824 */ /* 0x000fe200078e0a00 */
[----:B--2---:R-:W-:-:S07]  /*8e00*/  ISETP.GE.AND P0, PT, R17, RZ, PT ;  /* 0x000000ff1100720c */ /* 0x004fce0003f06270 */
[----:B------:R-:W-:Y:S01]  /*8e10*/  @!P2 IMAD.IADD R13, R13, 0x1, -R0 ;  /* 0x000000010d0da824 */ /* 0x000fe200078e0a00 */
[C---:B------:R-:W-:Y:S01]  /*8e20*/  ISETP.GT.U32.AND P2, PT, R0.reuse, R9, PT ;  /* 0x000000090000720c */ /* 0x040fe20003f44070 */
[----:B------:R-:W-:Y:S01]  /*8e30*/  @!P1 IMAD.MOV R27, RZ, RZ, -R27 ;  /* 0x000000ffff1b9224 */ /* 0x000fe200078e0a1b */
[C---:B------:R-:W-:Y:S01]  /*8e40*/  ISETP.GT.U32.AND P1, PT, R0.reuse, R16, PT ;  /* 0x000000100000720c */ /* 0x040fe20003f24070 */
[----:B------:R-:W-:Y:S01]  /*8e50*/  @!P6 IMAD.MOV R12, RZ, RZ, -R12 ;  /* 0x000000ffff0ce224 */ /* 0x000fe200078e0a0c */
[----:B------:R-:W-:Y:S01]  /*8e60*/  ISETP.GT.U32.AND P6, PT, R0, R22, PT ;  /* 0x000000160000720c */ /* 0x000fe20003fc4070 */
[--C-:B------:R-:W-:Y:S01]  /*8e70*/  @!P4 IMAD.IADD R20, R20, 0x1, -R0.reuse ;  /* 0x000000011414c824 */ /* 0x100fe200078e0a00 */
[----:B------:R-:W-:Y:S01]  /*8e80*/  ISETP.GT.U32.AND P4, PT, R0, R10, PT ;  /* 0x0000000a0000720c */ /* 0x000fe20003f84070 */
[----:B------:R-:W-:Y:S01]  /*8e90*/  @!P3 IMAD.IADD R8, R8, 0x1, -R0 ;  /* 0x000000010808b824 */ /* 0x000fe200078e0a00 */
[----:B------:R0:W-:Y:S01]  /*8ea0*/  STL [R1+0x20f8], R2 ;  /* 0x0020f80201007387 */ /* 0x0001e20000100800 */
[----:B------:R-:W-:-:S04]  /*8eb0*/  ISETP.GT.U32.AND P3, PT, R0, R14, PT ;  /* 0x0000000e0000720c */ /* 0x000fc80003f64070 */
[----:B------:R-:W-:Y:S01]  /*8ec0*/  @!P2 IMAD.IADD R9, R9, 0x1, -R0 ;  /* 0x000000010909a824 */ /* 0x000fe200078e0a00 */
[----:B------:R-:W-:Y:S01]  /*8ed0*/  STL [R1+0x20fc], R27 ;  /* 0x0020fc1b01007387 */ /* 0x000fe20000100800 */
[----:B------:R-:W-:Y:S01]  /*8ee0*/  @!P0 IMAD.MOV R20, RZ, RZ, -R20 ;  /* 0x000000ffff148224 */ /* 0x000fe200078e0a14 */
[----:B-----5:R-:W-:Y:S02]  /*8ef0*/  ISETP.GE.AND P2, PT, R3, RZ, PT ;  /* 0x000000ff0300720c */ /* 0x020fe40003f46270 */
[----:B------:R-:W-:Y:S01]  /*8f00*/  ISETP.GT.U32.AND P0, PT, R0, R9, PT ;  /* 0x000000090000720c */ /* 0x000fe20003f04070 */
[----:B------:R-:W-:Y:S04]  /*8f10*/  STL [R1+0x2100], R12 ;  /* 0x0021000c01007387 */ /* 0x000fe80000100800 */
[----:B------:R-:W2:Y:S01]  /*8f20*/  LDL.LU R3, [R1+0x2130] ;  /* 0x0021300001037983 */ /* 0x000ea20000300800 */
[--C-:B------:R-:W-:Y:S01]  /*8f30*/  @!P1 IMAD.IADD R16, R16, 0x1, -R0.reuse ;  /* 0x0000000110109824 */ /* 0x100fe200078e0a00 */
[----:B------:R-:W-:Y:S01]  /*8f40*/  ISETP.GT.U32.AND P5, PT, R0, R15, PT ;  /* 0x0000000f0000720c */ /* 0x000fe20003fa4070 */
[--C-:B------:R-:W-:Y:S01]  /*8f50*/  @!P6 IMAD.IADD R22, R22, 0x1, -R0.reuse ;  /* 0x000000011616e824 */ /* 0x100fe200078e0a00 */
[----:B----4-:R-:W-:Y:S01]  /*8f60*/  ISETP.GE.AND P6, PT, R25, RZ, PT ;  /* 0x000000ff1900720c */ /* 0x010fe20003fc6270 */
[--C-:B------:R-:W-:Y:S01]  /*8f70*/  @!P4 IMAD.IADD R10, R10, 0x1, -R0.reuse ;  /* 0x000000010a0ac824 */ /* 0x100fe200078e0a00 */
[----:B------:R-:W-:Y:S01]  /*8f80*/  ISETP.GE.AND P4, PT, R24, RZ, PT ;  /* 0x000000ff1800720c */ /* 0x000fe20003f86270 */
[--C-:B------:R-:W-:Y:S01]  /*8f90*/  @!P3 IMAD.IADD R14, R14, 0x1, -R0.reuse ;  /* 0x000000010e0eb824 */ /* 0x100fe200078e0a00 */
[----:B------:R-:W-:Y:S01]  /*8fa0*/  ISETP.GE.AND P3, PT, R21, RZ, PT ;  /* 0x000000ff1500720c */ /* 0x000fe20003f66270 */
[----:B------:R-:W-:Y:S01]  /*8fb0*/  @!P0 IMAD.IADD R9, R9, 0x1, -R0 ;  /* 0x0000000109098824 */ /* 0x000fe200078e0a00 */
[----:B------:R-:W-:-:S02]  /*8fc0*/  ISETP.GE.AND P0, PT, R23, RZ, PT ;  /* 0x000000ff1700720c */ /* 0x000fc40003f06270 */
[----:B------:R-:W1:Y:S01]  /*8fd0*/  S2R R23, SR_TID.X ;  /* 0x0000000000177919 */ /* 0x000e620000002100 */
[----:B------:R-:W-:Y:S02]  /*8fe0*/  @!P2 IMAD.MOV R8, RZ, RZ, -R8 ;  /* 0x000000ffff08a224 */ /* 0x000fe400078e0a08 */
[----:B------:R-:W-:Y:S02]  /*8ff0*/  @!P5 IMAD.IADD R15, R15, 0x1, -R0 ;  /* 0x000000010f0fd824 */ /* 0x000fe400078e0a00 */
[----:B------:R-:W-:Y:S02]  /*9000*/  @!P6 IMAD.MOV R13, RZ, RZ, -R13 ;  /* 0x000000ffff0de224 */ /* 0x000fe400078e0a0d */
[----:B------:R-:W-:Y:S02]  /*9010*/  @!P4 IMAD.MOV R16, RZ, RZ, -R16 ;  /* 0x000000ffff10c224 */ /* 0x000fe400078e0a10 */
[----:B------:R-:W-:Y:S01]  /*9020*/  @!P3 IMAD.MOV R15, RZ, RZ, -R15 ;  /* 0x000000ffff0fb224 */ /* 0x000fe200078e0a0f */
[----:B------:R-:W-:-:S02]  /*9030*/  ISETP.GE.AND P3, PT, R19, RZ, PT ;  /* 0x000000ff1300720c */ /* 0x000fc40003f66270 */
[----:B-1----:R-:W-:Y:S02]  /*9040*/  LOP3.LUT R23, R23, 0x3f, RZ, 0xc0, !PT ;  /* 0x0000003f17177812 */ /* 0x002fe400078ec0ff */
[----:B---3--:R-:W-:Y:S02]  /*9050*/  ISETP.GE.AND P1, PT, R4, RZ, PT ;  /* 0x000000ff0400720c */ /* 0x008fe40003f26270 */
[----:B------:R-:W0:Y:S11]  /*9060*/  LDC R4, c[0x0][0x23c] ;  /* 0x00008f00ff047b82 */ /* 0x000e360000000800 */
[----:B------:R-:W-:-:S05]  /*9070*/  @!P1 IMAD.MOV R11, RZ, RZ, -R11 ;  /* 0x000000ffff0b9224 */ /* 0x000fca00078e0a0b */
[----:B------:R1:W-:Y:S04]  /*9080*/  STL [R1+0x2104], R11 ;  /* 0x0021040b01007387 */ /* 0x0003e80000100800 */
[----:B------:R-:W-:Y:S04]  /*9090*/  STL [R1+0x2108], R13 ;  /* 0x0021080d01007387 */ /* 0x000fe80000100800 */
[----:B------:R-:W-:Y:S01]  /*90a0*/  STL [R1+0x210c], R20 ;  /* 0x00210c1401007387 */ /* 0x000fe20000100800 */
[----:B------:R-:W-:-:S03]  /*90b0*/  ISETP.GT.U32.AND P1, PT, R0, R22, PT ;  /* 0x000000160000720c */ /* 0x000fc60003f24070 */
[----:B------:R3:W-:Y:S04]  /*90c0*/  STL [R1+0x2110], R8 ;  /* 0x0021100801007387 */ /* 0x0007e80000100800 */
[----:B------:R-:W-:Y:S04]  /*90d0*/  STL [R1+0x2128], R16 ;  /* 0x0021281001007387 */ /* 0x000fe80000100800 */
[----:B------:R-:W-:Y:S04]  /*90e0*/  STL [R1+0x212c], R15 ;  /* 0x00212c0f01007387 */ /* 0x000fe80000100800 */
[----:B------:R-:W3:Y:S04]  /*90f0*/  LDL.LU R24, [R1+0x1c8] ;  /* 0x0001c80001187983 */ /* 0x000ee80000300800 */
[----:B------:R-:W4:Y:S01]  /*9100*/  LDL.LU R21, [R1+0x1cc] ;  /* 0x0001cc0001157983 */ /* 0x000f220000300800 */
[----:B------:R-:W-:-:S03]  /*9110*/  @!P1 IMAD.IADD R22, R22, 0x1, -R0 ;  /* 0x0000000116169824 */ /* 0x000fc600078e0a00 */
[----:B------:R-:W5:Y:S01]  /*9120*/  LDL.LU R19, [R1+0x1c0] ;  /* 0x0001c00001137983 */ /* 0x000f620000300800 */
[----:B------:R-:W-:-:S03]  /*9130*/  ISETP.GE.AND P1, PT, R7, RZ, PT ;  /* 0x000000ff0700720c */ /* 0x000fc60003f26270 */
[----:B------:R-:W5:Y:S01]  /*9140*/  LDL.LU R7, [R1+0x1bc] ;  /* 0x0001bc0001077983 */ /* 0x000f620000300800 */
[----:B0-----:R-:W-:-:S03]  /*9150*/  IMAD R2, R23, R4, RZ ;  /* 0x0000000417027224 */ /* 0x001fc600078e02ff */
[----:B-1----:R-:W5:Y:S04]  /*9160*/  LDL.LU R11, [R1+0x1b4] ;  /* 0x0001b400010b7983 */ /* 0x002f680000300800 */
[----:B------:R-:W5:Y:S01]  /*9170*/  LDL.LU R23, [R1+0x1b0] ;  /* 0x0001b00001177983 */ /* 0x000f620000300800 */
[----:B------:R-:W-:-:S05]  /*9180*/  IMAD R18, R0, R29, R18 ;  /* 0x0000001d00127224 */ /* 0x000fca00078e0212 */
[C---:B------:R-:W-:Y:S02]  /*9190*/  ISETP.GT.U32.AND P5, PT, R0.reuse, R18, PT ;  /* 0x000000120000720c */ /* 0x040fe40003fa4070 */
[C---:B------:R-:W-:Y:S02]  /*91a0*/  ISETP.GT.U32.AND P2, PT, R0.reuse, R10, PT ;  /* 0x0000000a0000720c */ /* 0x040fe40003f44070 */
[----:B------:R-:W-:-:S09]  /*91b0*/  ISETP.GT.U32.AND P6, PT, R0, R14, PT ;  /* 0x0000000e0000720c */ /* 0x000fd20003fc4070 */
[----:B------:R-:W-:Y:S01]  /*91c0*/  @!P5 IMAD.IADD R18, R18, 0x1, -R0 ;  /* 0x000000011212d824 */ /* 0x000fe200078e0a00 */
[----:B------:R-:W-:-:S04]  /*91d0*/  ISETP.GT.U32.AND P5, PT, R0, R28, PT ;  /* 0x0000001c0000720c */ /* 0x000fc80003fa4070 */
[----:B------:R-:W-:Y:S01]  /*91e0*/  ISETP.GT.U32.AND P4, PT, R0, R18, PT ;  /* 0x000000120000720c */ /* 0x000fe20003f84070 */
[--C-:B------:R-:W-:Y:S02]  /*91f0*/  @!P2 IMAD.IADD R10, R10, 0x1, -R0.reuse ;  /* 0x000000010a0aa824 */ /* 0x100fe400078e0a00 */
[----:B------:R-:W-:-:S06]  /*9200*/  @!P6 IMAD.IADD R14, R14, 0x1, -R0 ;  /* 0x000000010e0ee824 */ /* 0x000fcc00078e0a00 */
[--C-:B------:R-:W-:Y:S01]  /*9210*/  @!P5 IMAD.IADD R28, R28, 0x1, -R0.reuse ;  /* 0x000000011c1cd824 */ /* 0x100fe200078e0a00 */
[----:B------:R-:W-:Y:S02]  /*9220*/  ISETP.GE.AND P5, PT, R6, RZ, PT ;  /* 0x000000ff0600720c */ /* 0x000fe40003fa6270 */
[----:B------:R-:W5:Y:S01]  /*9230*/  LDL.LU R6, [R1+0x1ac] ;  /* 0x0001ac0001067983 */ /* 0x000f620000300800 */
[----:B------:R-:W-:Y:S02]  /*9240*/  @!P4 IMAD.IADD R18, R18, 0x1, -R0 ;  /* 0x000000011212c824 */ /* 0x000fe400078e0a00 */
[----:B------:R-:W-:Y:S01]  /*9250*/  IMAD.MOV.U32 R0, RZ, RZ, R28 ;  /* 0x000000ffff007224 */ /* 0x000fe200078e001c */
[----:B------:R-:W5:Y:S01]  /*9260*/  LDL.LU R12, [R1+0x1a8] ;  /* 0x0001a800010c7983 */ /* 0x000f620000300800 */
[----:B------:R-:W-:Y:S01]  /*9270*/  @!P3 IMAD.MOV R22, RZ, RZ, -R22 ;  /* 0x000000ffff16b224 */ /* 0x000fe200078e0a16 */
[----:B--2---:R-:W-:Y:S01]  /*9280*/  ISETP.NE.AND P3, PT, R3, RZ, PT ;  /* 0x000000ff0300720c */ /* 0x004fe20003f65270 */
[----:B------:R-:W-:Y:S01]  /*9290*/  @!P1 IMAD.MOV R0, RZ, RZ, -R0 ;  /* 0x000000ffff009224 */ /* 0x000fe200078e0a00 */
[----:B------:R-:W-:Y:S01]  /*92a0*/  LOP3.LUT R29, RZ, R3, RZ, 0x33, !PT ;  /* 0x00000003ff1d7212 */ /* 0x000fe200078e33ff */
[----:B------:R-:W-:Y:S01]  /*92b0*/  IMAD R4, R4, 0x40, R2 ;  /* 0x0000004004047824 */ /* 0x000fe200078e0202 */
[----:B------:R-:W-:Y:S01]  /*92c0*/  IADD3 R3, P1, R2, UR4, RZ ;  /* 0x0000000402037c10 */ /* 0x000fe2000ff3e0ff */
[----:B------:R-:W2:Y:S01]  /*92d0*/  LDL.LU R27, [R1+0x1a4] ;  /* 0x0001a400011b7983 */ /* 0x000ea20000300800 */
[----:B------:R-:W-:-:S03]  /*92e0*/  ISETP.GE.AND P2, PT, R5, RZ, PT ;  /* 0x000000ff0500720c */ /* 0x000fc60003f46270 */
[----:B------:R-:W2:Y:S01]  /*92f0*/  LDL.LU R2, [R1+0x1a0] ;  /* 0x0001a00001027983 */ /* 0x000ea20000300800 */
[----:B------:R-:W-:-:S03]  /*9300*/  ISETP.GE.AND P6, PT, R26, RZ, PT ;  /* 0x000000ff1a00720c */ /* 0x000fc60003fc6270 */
[----:B------:R-:W2:Y:S04]  /*9310*/  LDL.LU R5, [R1+0x19c] ;  /* 0x00019c0001057983 */ /* 0x000ea80000300800 */
[----:B------:R-:W2:Y:S01]  /*9320*/  LDL.LU R26, [R1+0x198] ;  /* 0x00019800011a7983 */ /* 0x000ea20000300800 */
[----:B------:R-:W-:Y:S02]  /*9330*/  IADD3 R28, P4, R4, UR4, RZ ;  /* 0x00000004041c7c10 */ /* 0x000fe4000ff9e0ff */
[C---:B---3--:R-:W-:Y:S01]  /*9340*/  SEL R8, R29.reuse, R24, !P3 ;  /* 0x000000181d087207 */ /* 0x048fe20005800000 */
[----:B------:R4:W-:Y:S01]  /*9350*/  STL [R1+0x1fe0], R3 ;  /* 0x001fe00301007387 */ /* 0x0009e20000100800 */
[----:B------:R-:W-:Y:S02]  /*9360*/  @!P5 IMAD.MOV R9, RZ, RZ, -R9 ;  /* 0x000000ffff09d224 */ /* 0x000fe400078e0a09 */
[----:B------:R-:W-:Y:S01]  /*9370*/  @!P0 IMAD.MOV R10, RZ, RZ, -R10 ;  /* 0x000000ffff0a8224 */ /* 0x000fe200078e0a0a */
[----:B------:R-:W3:Y:S01]  /*9380*/  LDL.LU R4, [R1+0x190] ;  /* 0x0001900001047983 */ /* 0x000ee20000300800 */
[----:B------:R-:W-:Y:S01]  /*9390*/  @!P2 IMAD.MOV R14, RZ, RZ, -R14 ;  /* 0x000000ffff0ea224 */ /* 0x000fe200078e0a0e */
[C---:B------:R-:W-:Y:S01]  /*93a0*/  SEL R22, R29.reuse, R22, !P3 ;  /* 0x000000161d167207 */ /* 0x040fe20005800000 */
[----:B------:R-:W-:Y:S01]  /*93b0*/  @!P6 IMAD.MOV R18, RZ, RZ, -R18 ;  /* 0x000000ffff12e224 */ /* 0x000fe200078e0a12 */
[----:B------:R-:W3:Y:S01]  /*93c0*/  LDL.LU R25, [R1+0x18c] ;  /* 0x00018c0001197983 */ /* 0x000ee20000300800 */
[----:B------:R-:W-:Y:S01]  /*93d0*/  SEL R0, R29, R0, !P3 ;  /* 0x000000001d007207 */ /* 0x000fe20005800000 */
[----:B------:R-:W-:-:S02]  /*93e0*/  UIMAD UR26, UR26, 0x3b, URZ ;  /* 0x0000003b1a1a78a4 */ /* 0x000fc4000f8e023f */
[----:B------:R-:W3:Y:S01]  /*93f0*/  LDL.LU R17, [R1+0x180] ;  /* 0x0001800001117983 */ /* 0x000ee20000300800 */
[----:B----4-:R-:W-:Y:S01]  /*9400*/  SEL R3, R29, R21, !P3 ;  /* 0x000000151d037207 */ /* 0x010fe20005800000 */
[----:B------:R-:W-:Y:S02]  /*9410*/  UIMAD UR13, UR13, 0x3a, URZ ;  /* 0x0000003a0d0d78a4 */ /* 0x000fe4000f8e023f */
[----:B------:R-:W-:Y:S01]  /*9420*/  STL [R1+0x1fe4], R28 ;  /* 0x001fe41c01007387 */ /* 0x000fe20000100800 */
[----:B------:R-:W-:Y:S02]  /*9430*/  UIMAD UR17, UR17, 0x39, URZ ;  /* 0x00000039111178a4 */ /* 0x000fe4000f8e023f */
[----:B------:R-:W-:Y:S01]  /*9440*/  UIMAD UR21, UR21, 0x38, URZ ;  /* 0x00000038151578a4 */ /* 0x000fe2000f8e023f */
[----:B------:R-:W4:Y:S01]  /*9450*/  LDL.LU R24, [R1+0x17c] ;  /* 0x00017c0001187983 */ /* 0x000f220000300800 */
[----:B------:R-:W-:Y:S01]  /*9460*/  UIMAD UR11, UR11, 0x37, URZ ;  /* 0x000000370b0b78a4 */ /* 0x000fe2000f8e023f */
[----:B------:R-:W-:-:S02]  /*9470*/  ULDC UR4, c[0x0][0x238] ;  /* 0x00008e0000047ab9 */ /* 0x000fc40000000800 */
[----:B------:R5:W-:Y:S04]  /*9480*/  STL [R1+0x134], R8 ;  /* 0x0001340801007387 */ /* 0x000be80000100800 */
[----:B------:R-:W4:Y:S04]  /*9490*/  LDL.LU R21, [R1+0x178] ;  /* 0x0001780001157983 */ /* 0x000f280000300800 */
[----:B------:R0:W-:Y:S01]  /*94a0*/  STL [R1+0x1ec], R3 ;  /* 0x0001ec0301007387 */ /* 0x0001e20000100800 */
[----:B-----5:R-:W-:-:S03]  /*94b0*/  SEL R8, R29, R19, !P3 ;  /* 0x000000131d087207 */ /* 0x020fc60005800000 */
[----:B------:R-:W5:Y:S04]  /*94c0*/  LDL.LU R19, [R1+0x174] ;  /* 0x0001740001137983 */ /* 0x000f680000300800 */
[----:B------:R-:W-:Y:S01]  /*94d0*/  STL [R1+0x1e8], R8 ;  /* 0x0001e80801007387 */ /* 0x000fe20000100800 */
[----:B0-----:R-:W-:-:S03]  /*94e0*/  SEL R3, R29, R7, !P3 ;  /* 0x000000071d037207 */ /* 0x001fc60005800000 */
[----:B------:R-:W5:Y:S04]  /*94f0*/  LDL.LU R7, [R1+0x168] ;  /* 0x0001680001077983 */ /* 0x000f680000300800 */
[----:B------:R0:W-:Y:S02]  /*9500*/  STL [R1+0x1e4], R3 ;  /* 0x0001e40301007387 */ /* 0x0001e40000100800 */
[C---:B0-----:R-:W-:Y:S02]  /*9510*/  SEL R3, R29.reuse, R23, !P3 ;  /* 0x000000171d037207 */ /* 0x041fe40005800000 */
[----:B------:R-:W5:Y:S01]  /*9520*/  LDL.LU R23, [R1+0x164] ;  /* 0x0001640001177983 */ /* 0x000f620000300800 */
[----:B------:R-:W-:-:S05]  /*9530*/  SEL R8, R29, R11, !P3 ;  /* 0x0000000b1d087207 */ /* 0x000fca0005800000 */
[----:B------:R0:W-:Y:S04]  /*9540*/  STL [R1+0x1e0], R8 ;  /* 0x0001e00801007387 */ /* 0x0001e80000100800 */
[----:B------:R1:W-:Y:S01]  /*9550*/  STL [R1+0x1dc], R3 ;  /* 0x0001dc0301007387 */ /* 0x0003e20000100800 */
[C---:B--2---:R-:W-:Y:S02]  /*9560*/  SEL R11, R29.reuse, R27, !P3 ;  /* 0x0000001b1d0b7207 */ /* 0x044fe40005800000 */
[C---:B0-----:R-:W-:Y:S02]  /*9570*/  SEL R8, R29.reuse, R6, !P3 ;  /* 0x000000061d087207 */ /* 0x041fe40005800000 */
[----:B------:R-:W2:Y:S01]  /*9580*/  LDL.LU R6, [R1+0x160] ;  /* 0x0001600001067983 */ /* 0x000ea20000300800 */
[----:B-1----:R-:W-:-:S03]  /*9590*/  SEL R3, R29, R12, !P3 ;  /* 0x0000000c1d037207 */ /* 0x002fc60005800000 */
[----:B------:R0:W-:Y:S04]  /*95a0*/  STL [R1+0x1d8], R8 ;  /* 0x0001d80801007387 */ /* 0x0001e80000100800 */
[----:B------:R1:W-:Y:S01]  /*95b0*/  STL [R1+0x1d4], R3 ;  /* 0x0001d40301007387 */ /* 0x0003e20000100800 */
[----:B0-----:R-:W-:-:S03]  /*95c0*/  SEL R8, R29, R2, !P3 ;  /* 0x000000021d087207 */ /* 0x001fc60005800000 */
[----:B------:R-:W-:Y:S01]  /*95d0*/  STL [R1+0x1d0], R11 ;  /* 0x0001d00b01007387 */ /* 0x000fe20000100800 */
[C---:B------:R-:W-:Y:S02]  /*95e0*/  SEL R2, R29.reuse, R26, !P3 ;  /* 0x0000001a1d027207 */ /* 0x040fe40005800000 */
[C---:B-1----:R-:W-:Y:S01]  /*95f0*/  SEL R3, R29.reuse, R5, !P3 ;  /* 0x000000051d037207 */ /* 0x042fe20005800000 */
[----:B------:R-:W-:Y:S04]  /*9600*/  STL [R1+0x1cc], R8 ;  /* 0x0001cc0801007387 */ /* 0x000fe80000100800 */
[----:B------:R-:W2:Y:S04]  /*9610*/  LDL.LU R15, [R1+0x15c] ;  /* 0x00015c00010f7983 */ /* 0x000ea80000300800 */
[----:B------:R-:W-:Y:S04]  /*9620*/  STL [R1+0x1c8], R3 ;  /* 0x0001c80301007387 */ /* 0x000fe80000100800 */
[----:B------:R-:W2:Y:S04]  /*9630*/  LDL.LU R16, [R1+0x158] ;  /* 0x0001580001107983 */ /* 0x000ea80000300800 */
[----:B------:R0:W-:Y:S04]  /*9640*/  STL [R1+0x1c4], R2 ;  /* 0x0001c40201007387 */ /* 0x0001e80000100800 */
[----:B------:R-:W2:Y:S04]  /*9650*/  LDL.LU R5, [R1+0x154] ;  /* 0x0001540001057983 */ /* 0x000ea80000300800 */
[----:B------:R-:W2:Y:S04]  /*9660*/  LDL.LU R26, [R1+0x150] ;  /* 0x00015000011a7983 */ /* 0x000ea80000300800 */
[----:B------:R-:W2:Y:S04]  /*9670*/  LDL.LU R27, [R1+0x14c] ;  /* 0x00014c00011b7983 */ /* 0x000ea80000300800 */
[----:B0-----:R-:W2:Y:S04]  /*9680*/  LDL.LU R2, [R1+0x148] ;  /* 0x0001480001027983 */ /* 0x001ea80000300800 */
[----:B------:R-:W2:Y:S01]  /*9690*/  LDL.LU R28, [R1+0x144] ;  /* 0x00014400011c7983 */ /* 0x000ea20000300800 */
[----:B---3--:R-:W-:-:S02]  /*96a0*/  SEL R3, R29, R4, !P3 ;  /* 0x000000041d037207 */ /* 0x008fc40005800000 */
[----:B------:R-:W-:-:S03]  /*96b0*/  SEL R4, R29, R25, !P3 ;  /* 0x000000191d047207 */ /* 0x000fc60005800000 */
[----:B------:R0:W-:Y:S01]  /*96c0*/  STL [R1+0x1c0], R3 ;  /* 0x0001c00301007387 */ /* 0x0001e20000100800 */
[----:B------:R-:W-:-:S03]  /*96d0*/  SEL R11, R29, R17, !P3 ;  /* 0x000000111d0b7207 */ /* 0x000fc60005800000 */
[----:B0-----:R-:W3:Y:S04]  /*96e0*/  LDL.LU R3, [R1+0x140] ;  /* 0x0001400001037983 */ /* 0x001ee80000300800 */
[----:B------:R0:W-:Y:S04]  /*96f0*/  STL [R1+0x1bc], R4 ;  /* 0x0001bc0401007387 */ /* 0x0001e80000100800 */
[----:B------:R-:W3:Y:S01]  /*9700*/  LDL.LU R8, [R1+0x13c] ;  /* 0x00013c0001087983 */ /* 0x000ee20000300800 */
[----:B----4-:R-:W-:-:S03]  /*9710*/  SEL R12, R29, R24, !P3 ;  /* 0x000000181d0c7207 */ /* 0x010fc60005800000 */
[----:B0-----:R-:W4:Y:S04]  /*9720*/  LDL.LU R4, [R1+0x138] ;  /* 0x0001380001047983 */ /* 0x001f280000300800 */
[----:B------:R-:W4:Y:S04]  /*9730*/  LDL.LU R25, [R1+0x12c] ;  /* 0x00012c0001197983 */ /* 0x000f280000300800 */
[----:B------:R0:W-:Y:S04]  /*9740*/  STL [R1+0x1b8], R11 ;  /* 0x0001b80b01007387 */ /* 0x0001e80000100800 */
[----:B------:R-:W4:Y:S04]  /*9750*/  LDL.LU R17, [R1+0x120] ;  /* 0x0001200001117983 */ /* 0x000f280000300800 */
[----:B------:R-:W-:Y:S01]  /*9760*/  STL [R1+0x1b4], R12 ;  /* 0x0001b40c01007387 */ /* 0x000fe20000100800 */
[----:B0-----:R-:W-:-:S03]  /*9770*/  SEL R11, R29, R21, !P3 ;  /* 0x000000151d0b7207 */ /* 0x001fc60005800000 */
[----:B------:R-:W4:Y:S04]  /*9780*/  LDL.LU R24, [R1+0x11c] ;  /* 0x00011c0001187983 */ /* 0x000f280000300800 */
[----:B------:R-:W4:Y:S04]  /*9790*/  LDL.LU R21, [R1+0x118] ;  /* 0x0001180001157983 */ /* 0x000f280000300800 */
[----:B------:R0:W-:Y:S01]  /*97a0*/  STL [R1+0x1b0], R11 ;  /* 0x0001b00b01007387 */ /* 0x0001e20000100800 */
[----:B-----5:R-:W-:-:S03]  /*97b0*/  SEL R7, R29, R7, !P3 ;  /* 0x000000071d077207 */ /* 0x020fc60005800000 */
[----:B------:R-:W5:Y:S01]  /*97c0*/  LDL.LU R20, [R1+0x114] ;  /* 0x0001140001147983 */ /* 0x000f620000300800 */
[----:B0-----:R-:W-:-:S05]  /*97d0*/  SEL R11, R29, R19, !P3 ;  /* 0x000000131d0b7207 */ /* 0x001fca0005800000 */
[----:B------:R-:W-:Y:S04]  /*97e0*/  STL [R1+0x1ac], R11 ;  /* 0x0001ac0b01007387 */ /* 0x000fe80000100800 */
[----:B------:R-:W5:Y:S04]  /*97f0*/  LDL.LU R19, [R1+0x110] ;  /* 0x0001100001137983 */ /* 0x000f680000300800 */
[----:B------:R0:W-:Y:S02]  /*9800*/  STL [R1+0x1a8], R7 ;  /* 0x0001a80701007387 */ /* 0x0001e40000100800 */
[----:B0-----:R-:W-:-:S02]  /*9810*/  SEL R7, R29, R23, !P3 ;  /* 0x000000171d077207 */ /* 0x001fc40005800000 */
[----:B------:R-:W5:Y:S01]  /*9820*/  LDL.LU R23, [R1+0x104] ;  /* 0x0001040001177983 */ /* 0x000f620000300800 */
[----:B--2---:R-:W-:-:S03]  /*9830*/  SEL R6, R29, R6, !P3 ;  /* 0x000000061d067207 */ /* 0x004fc60005800000 */
[----:B------:R0:W-:Y:S01]  /*9840*/  STL [R1+0x1a4], R7 ;  /* 0x0001a40701007387 */ /* 0x0001e20000100800 */
[----:B------:R-:W-:-:S03]  /*9850*/  SEL R15, R29, R15, !P3 ;  /* 0x0000000f1d0f7207 */ /* 0x000fc60005800000 */
[----:B------:R-:W2:Y:S04]  /*9860*/  LDL.LU R13, [R1+0x100] ;  /* 0x00010000010d7983 */ /* 0x000ea80000300800 */
[----:B------:R-:W2:Y:S01]  /*9870*/  LDL.LU R11, [R1+0xfc] ;  /* 0x0000fc00010b7983 */ /* 0x000ea20000300800 */
[----:B------:R-:W-:-:S03]  /*9880*/  SEL R16, R29, R16, !P3 ;  /* 0x000000101d107207 */ /* 0x000fc60005800000 */
[----:B------:R1:W-:Y:S04]  /*9890*/  STL [R1+0x1a0], R6 ;  /* 0x0001a00601007387 */ /* 0x0003e80000100800 */
[----:B------:R-:W2:Y:S01]  /*98a0*/  LDL.LU R12, [R1+0xf8] ;  /* 0x0000f800010c7983 */ /* 0x000ea20000300800 */
[----:B------:R-:W-:-:S03]  /*98b0*/  SEL R5, R29, R5, !P3 ;  /* 0x000000051d057207 */ /* 0x000fc60005800000 */
[----:B0-----:R-:W2:Y:S01]  /*98c0*/  LDL.LU R7, [R1+0xf4] ;  /* 0x0000f40001077983 */ /* 0x001ea20000300800 */
[----:B------:R-:W-:-:S03]  /*98d0*/  SEL R26, R29, R26, !P3 ;  /* 0x0000001a1d1a7207 */ /* 0x000fc60005800000 */
[----:B-1----:R-:W2:Y:S01]  /*98e0*/  LDL.LU R6, [R1+0xf0] ;  /* 0x0000f00001067983 */ /* 0x002ea20000300800 */
[----:B------:R-:W-:-:S03]  /*98f0*/  SEL R27, R29, R27, !P3 ;  /* 0x0000001b1d1b7207 */ /* 0x000fc60005800000 */
[----:B------:R0:W-:Y:S01]  /*9900*/  STL [R1+0x19c], R15 ;  /* 0x00019c0f01007387 */ /* 0x0001e20000100800 */
[----:B------:R-:W-:-:S03]  /*9910*/  SEL R2, R29, R2, !P3 ;  /* 0x000000021d027207 */ /* 0x000fc60005800000 */
[----:B0-----:R-:W2:Y:S04]  /*9920*/  LDL.LU R15, [R1+0x212c] ;  /* 0x00212c00010f7983 */ /* 0x001ea80000300800 */
[----:B------:R0:W-:Y:S01]  /*9930*/  STL [R1+0x198], R16 ;  /* 0x0001981001007387 */ /* 0x0001e20000100800 */
[----:B------:R-:W-:-:S03]  /*9940*/  SEL R28, R29, R28, !P3 ;  /* 0x0000001c1d1c7207 */ /* 0x000fc60005800000 */
[----:B0-----:R-:W2:Y:S04]  /*9950*/  LDL.LU R16, [R1+0x2128] ;  /* 0x0021280001107983 */ /* 0x001ea80000300800 */
[----:B------:R0:W-:Y:S04]  /*9960*/  STL [R1+0x194], R5 ;  /* 0x0001940501007387 */ /* 0x0001e80000100800 */
[----:B0-----:R-:W2:Y:S04]  /*9970*/  LDL.LU R5, [R1+0x2124] ;  /* 0x0021240001057983 */ /* 0x001ea80000300800 */
[----:B------:R0:W-:Y:S04]  /*9980*/  STL [R1+0x190], R26 ;  /* 0x0001901a01007387 */ /* 0x0001e80000100800 */
[----:B0-----:R-:W2:Y:S04]  /*9990*/  LDL.LU R26, [R1+0x2120] ;  /* 0x00212000011a7983 */ /* 0x001ea80000300800 */
[----:B------:R0:W-:Y:S04]  /*99a0*/  STL [R1+0x18c], R27 ;  /* 0x00018c1b01007387 */ /* 0x0001e80000100800 */
[----:B0-----:R-:W2:Y:S04]  /*99b0*/  LDL.LU R27, [R1+0xec] ;  /* 0x0000ec00011b7983 */ /* 0x001ea80000300800 */
[----:B------:R0:W-:Y:S04]  /*99c0*/  STL [R1+0x188], R2 ;  /* 0x0001880201007387 */ /* 0x0001e80000100800 */
[----:B0-----:R-:W2:Y:S04]  /*99d0*/  LDL.LU R2, [R1+0xe8] ;  /* 0x0000e80001027983 */ /* 0x001ea80000300800 */
[----:B------:R3:W-:Y:S02]  /*99e0*/  STL [R1+0x184], R28 ;  /* 0x0001841c01007387 */ /* 0x0007e40000100800 */
[----:B---3--:R-:W-:-:S05]  /*99f0*/  SEL R28, R29, R3, !P3 ;  /* 0x000000031d1c7207 */ /* 0x008fca0005800000 */
[----:B------:R-:W-:Y:S01]  /*9a00*/  STL [R1+0x180], R28 ;  /* 0x0001801c01007387 */ /* 0x000fe20000100800 */
[C---:B------:R-:W-:Y:S02]  /*9a10*/  SEL R8, R29.reuse, R8, !P3 ;  /* 0x000000081d087207 */ /* 0x040fe40005800000 */
[C---:B----4-:R-:W-:Y:S02]  /*9a20*/  SEL R3, R29.reuse, R4, !P3 ;  /* 0x000000041d037207 */ /* 0x050fe40005800000 */
[----:B------:R-:W3:Y:S04]  /*9a30*/  LDL.LU R4, [R1+0xe4] ;  /* 0x0000e40001047983 */ /* 0x000ee80000300800 */
[----:B------:R0:W-:Y:S04]  /*9a40*/  STL [R1+0x17c], R8 ;  /* 0x00017c0801007387 */ /* 0x0001e80000100800 */
[----:B------:R1:W-:Y:S01]  /*9a50*/  STL [R1+0x178], R3 ;  /* 0x0001780301007387 */ /* 0x0003e20000100800 */
[----:B0-----:R-:W-:-:S03]  /*9a60*/  SEL R8, R29, R25, !P3 ;  /* 0x000000191d087207 */ /* 0x001fc60005800000 */
[----:B------:R-:W4:Y:S01]  /*9a70*/  LDL.LU R25, [R1+0xdc] ;  /* 0x0000dc0001197983 */ /* 0x000f220000300800 */
[----:B-1----:R-:W-:-:S03]  /*9a80*/  SEL R3, R29, R17, !P3 ;  /* 0x000000111d037207 */ /* 0x002fc60005800000 */
[----:B------:R0:W-:Y:S04]  /*9a90*/  STL [R1+0x174], R8 ;  /* 0x0001740801007387 */ /* 0x0001e80000100800 */
[----:B------:R-:W4:Y:S04]  /*9aa0*/  LDL.LU R17, [R1+0x24] ;  /* 0x0000240001117983 */ /* 0x000f280000300800 */
[----:B------:R1:W-:Y:S01]  /*9ab0*/  STL [R1+0x170], R3 ;  /* 0x0001700301007387 */ /* 0x0003e20000100800 */
[----:B0-----:R-:W-:-:S03]  /*9ac0*/  SEL R8, R29, R24, !P3 ;  /* 0x000000181d087207 */ /* 0x001fc60005800000 */
[----:B------:R-:W4:Y:S01]  /*9ad0*/  LDL.LU R24, [R1+0x20] ;  /* 0x0000200001187983 */ /* 0x000f220000300800 */
[----:B-1----:R-:W-:-:S03]  /*9ae0*/  SEL R3, R29, R21, !P3 ;  /* 0x000000151d037207 */ /* 0x002fc60005800000 */
[----:B------:R5:W-:Y:S04]  /*9af0*/  STL [R1+0x16c], R8 ;  /* 0x00016c0801007387 */ /* 0x000be80000100800 */
[----:B------:R-:W4:Y:S04]  /*9b00*/  LDL.LU R21, [R1+0x1c] ;  /* 0x00001c0001157983 */ /* 0x000f280000300800 */
[----:B------:R0:W-:Y:S01]  /*9b10*/  STL [R1+0x168], R3 ;  /* 0x0001680301007387 */ /* 0x0001e20000100800 */
[C---:B-----5:R-:W-:Y:S02]  /*9b20*/  SEL R8, R29.reuse, R20, !P3 ;  /* 0x000000141d087207 */ /* 0x060fe40005800000 */
[----:B0-----:R-:W-:-:S02]  /*9b30*/  SEL R3, R29, R19, !P3 ;  /* 0x000000131d037207 */ /* 0x001fc40005800000 */
[----:B------:R-:W5:Y:S04]  /*9b40*/  LDL.LU R19, [R1+0x18] ;  /* 0x0000180001137983 */ /* 0x000f680000300800 */
[----:B------:R0:W-:Y:S04]  /*9b50*/  STL [R1+0x164], R8 ;  /* 0x0001640801007387 */ /* 0x0001e80000100800 */
[----:B------:R2:W-:Y:S01]  /*9b60*/  STL [R1+0x160], R3 ;  /* 0x0001600301007387 */ /* 0x0005e20000100800 */
[----:B0-----:R-:W-:-:S03]  /*9b70*/  SEL R8, R29, R23, !P3 ;  /* 0x000000171d087207 */ /* 0x001fc60005800000 */
[----:B------:R-:W5:Y:S01]  /*9b80*/  LDL.LU R23, [R1] ;  /* 0x0000000001177983 */ /* 0x000f620000300800 */
[----:B--2---:R-:W-:-:S03]  /*9b90*/  SEL R3, R29, R13, !P3 ;  /* 0x0000000d1d037207 */ /* 0x004fc60005800000 */
[----:B------:R0:W-:Y:S01]  /*9ba0*/  STL [R1+0x15c], R8 ;  /* 0x00015c0801007387 */ /* 0x0001e20000100800 */
[----:B------:R-:W-:-:S03]  /*9bb0*/  SEL R11, R29, R11, !P3 ;  /* 0x0000000b1d0b7207 */ /* 0x000fc60005800000 */
[----:B------:R1:W-:Y:S01]  /*9bc0*/  STL [R1+0x158], R3 ;  /* 0x0001580301007387 */ /* 0x0003e20000100800 */
[----:B0-----:R-:W-:-:S03]  /*9bd0*/  SEL R8, R29, R12, !P3 ;  /* 0x0000000c1d087207 */ /* 0x001fc60005800000 */
[----:B------:R-:W-:Y:S01]  /*9be0*/  STL [R1+0x154], R11 ;  /* 0x0001540b01007387 */ /* 0x000fe20000100800 */
[C---:B------:R-:W-:Y:S02]  /*9bf0*/  SEL R6, R29.reuse, R6, !P3 ;  /* 0x000000061d067207 */ /* 0x040fe40005800000 */
[C---:B-1----:R-:W-:Y:S01]  /*9c00*/  SEL R3, R29.reuse, R7, !P3 ;  /* 0x000000071d037207 */ /* 0x042fe20005800000 */
[----:B------:R-:W-:Y:S04]  /*9c10*/  STL [R1+0x150], R8 ;  /* 0x0001500801007387 */ /* 0x000fe80000100800 */
[----:B------:R-:W2:Y:S04]  /*9c20*/  LDL.LU R28, [R1+0xbc] ;  /* 0x0000bc00011c7983 */ /* 0x000ea80000300800 */
[----:B------:R0:W-:Y:S04]  /*9c30*/  STL [R1+0x14c], R3 ;  /* 0x00014c0301007387 */ /* 0x0001e80000100800 */
[----:B0-----:R-:W2:Y:S04]  /*9c40*/  LDL.LU R3, [R1+0xc0] ;  /* 0x0000c00001037983 */ /* 0x001ea80000300800 */
[----:B------:R0:W-:Y:S04]  /*9c50*/  STL [R1+0x148], R6 ;  /* 0x0001480601007387 */ /* 0x0001e80000100800 */
[----:B------:R-:W2:Y:S04]  /*9c60*/  LDL.LU R8, [R1+0xd4] ;  /* 0x0000d40001087983 */ /* 0x000ea80000300800 */
[----:B------:R-:W2:Y:S04]  /*9c70*/  LDL.LU R20, [R1+0xc4] ;  /* 0x0000c40001147983 */ /* 0x000ea80000300800 */
[----:B------:R-:W2:Y:S04]  /*9c80*/  LDL.LU R7, [R1+0xc8] ;  /* 0x0000c80001077983 */ /* 0x000ea80000300800 */
[----:B0-----:R-:W2:Y:S04]  /*9c90*/  LDL.LU R6, [R1+0xcc] ;  /* 0x0000cc0001067983 */ /* 0x001ea80000300800 */
[----:B------:R-:W2:Y:S01]  /*9ca0*/  LDL.LU R13, [R1+0xb4] ;  /* 0x0000b400010d7983 */ /* 0x000ea20000300800 */
[----:B------:R-:W-:-:S05]  /*9cb0*/  SEL R11, R29, R27, !P3 ;  /* 0x0000001b1d0b7207 */ /* 0x000fca0005800000 */
[----:B------:R0:W-:Y:S01]  /*9cc0*/  STL [R1+0x144], R11 ;  /* 0x0001440b01007387 */ /* 0x0001e20000100800 */
[----:B------:R-:W-:-:S03]  /*9cd0*/  SEL R2, R29, R2, !P3 ;  /* 0x000000021d027207 */ /* 0x000fc60005800000 */
[----:B0-----:R-:W2:Y:S04]  /*9ce0*/  LDL.LU R11, [R1+0xb0] ;  /* 0x0000b000010b7983 */ /* 0x001ea80000300800 */
[----:B------:R0:W-:Y:S04]  /*9cf0*/  STL [R1+0x140], R2 ;  /* 0x0001400201007387 */ /* 0x0001e80000100800 */
[----:B------:R-:W2:Y:S04]  /*9d00*/  LDL.LU R12, [R1+0xac] ;  /* 0x0000ac00010c7983 */ /* 0x000ea80000300800 */
[----:B------:R-:W2:Y:S04]  /*9d10*/  LDL.LU R27, [R1+0xa8] ;  /* 0x0000a800011b7983 */ /* 0x000ea80000300800 */
[----:B0-----:R-:W2:Y:S01]  /*9d20*/  LDL.LU R2, [R1+0x68] ;  /* 0x0000680001027983 */ /* 0x001ea20000300800 */
[----:B---3--:R-:W-:-:S05]  /*9d30*/  SEL R4, R29, R4, !P3 ;  /* 0x000000041d047207 */ /* 0x008fca0005800000 */
[----:B------:R0:W-:Y:S04]  /*9d40*/  STL [R1+0x13c], R4 ;  /* 0x00013c0401007387 */ /* 0x0001e80000100800 */
[----:B0-----:R-:W3:Y:S01]  /*9d50*/  LDL.LU R4, [R1+0x78] ;  /* 0x0000780001047983 */ /* 0x001ee20000300800 */
[----:B----4-:R-:W-:-:S05]  /*9d60*/  SEL R25, R29, R25, !P3 ;  /* 0x000000191d197207 */ /* 0x010fca0005800000 */
[----:B------:R0:W-:Y:S01]  /*9d70*/  STL [R1+0x138], R25 ;  /* 0x0001381901007387 */ /* 0x0001e20000100800 */
[----:B------:R-:W-:-:S03]  /*9d80*/  SEL R17, R29, R17, !P3 ;  /* 0x000000111d117207 */ /* 0x000fc60005800000 */
[----:B0-----:R-:W4:Y:S01]  /*9d90*/  LDL.LU R25, [R1+0x7c] ;  /* 0x00007c0001197983 */ /* 0x001f220000300800 */
[----:B------:R-:W-:-:S03]  /*9da0*/  SEL R24, R29, R24, !P3 ;  /* 0x000000181d187207 */ /* 0x000fc60005800000 */
[----:B------:R0:W-:Y:S01]  /*9db0*/  STL [R1+0x12c], R17 ;  /* 0x00012c1101007387 */ /* 0x0001e20000100800 */
[----:B------:R-:W-:-:S03]  /*9dc0*/  SEL R21, R29, R21, !P3 ;  /* 0x000000151d157207 */ /* 0x000fc60005800000 */
[----:B0-----:R-:W4:Y:S04]  /*9dd0*/  LDL.LU R17, [R1+0x80] ;  /* 0x0000800001117983 */ /* 0x001f280000300800 */
[----:B------:R0:W-:Y:S01]  /*9de0*/  STL [R1+0x120], R24 ;  /* 0x0001201801007387 */ /* 0x0001e20000100800 */
[----:B-----5:R-:W-:-:S03]  /*9df0*/  SEL R19, R29, R19, !P3 ;  /* 0x000000131d137207 */ /* 0x020fc60005800000 */
[----:B0-----:R-:W5:Y:S04]  /*9e00*/  LDL.LU R24, [R1+0x84] ;  /* 0x0000840001187983 */ /* 0x001f680000300800 */
[----:B------:R0:W-:Y:S04]  /*9e10*/  STL [R1+0x11c], R21 ;  /* 0x00011c1501007387 */ /* 0x0001e80000100800 */
[----:B0-----:R-:W5:Y:S01]  /*9e20*/  LDL.LU R21, [R1+0x94] ;  /* 0x0000940001157983 */ /* 0x001f620000300800 */
[----:B------:R-:W-:-:S03]  /*9e30*/  SEL R23, R29, R23, !P3 ;  /* 0x000000171d177207 */ /* 0x000fc60005800000 */
[----:B------:R0:W-:Y:S04]  /*9e40*/  STL [R1+0x118], R19 ;  /* 0x0001181301007387 */ /* 0x0001e80000100800 */
[----:B0-----:R-:W5:Y:S04]  /*9e50*/  LDL.LU R19, [R1+0x9c] ;  /* 0x00009c0001137983 */ /* 0x001f680000300800 */
[----:B------:R0:W-:Y:S04]  /*9e60*/  STL [R1+0x114], R23 ;  /* 0x0001141701007387 */ /* 0x0001e80000100800 */
[----:B0-----:R-:W2:Y:S01]  /*9e70*/  LDL.LU R23, [R1+0x211c] ;  /* 0x00211c0001177983 */ /* 0x001ea20000300800 */
[----:B------:R-:W-:-:S02]  /*9e80*/  SEL R26, R29, R26, !P3 ;  /* 0x0000001a1d1a7207 */ /* 0x000fc40005800000 */
[----:B--2---:R-:W-:-:S05]  /*9e90*/  SEL R23, R29, R23, !P3 ;  /* 0x000000171d177207 */ /* 0x004fca0005800000 */
[----:B------:R0:W-:Y:S04]  /*9ea0*/  STL [R1+0x110], R23 ;  /* 0x0001101701007387 */ /* 0x0001e80000100800 */
[----:B0-----:R-:W2:Y:S04]  /*9eb0*/  LDL.LU R23, [R1+0xa4] ;  /* 0x0000a40001177983 */ /* 0x001ea80000300800 */
[----:B------:R0:W-:Y:S04]  /*9ec0*/  STL [R1+0x104], R26 ;  /* 0x0001041a01007387 */ /* 0x0001e80000100800 */
[----:B0-----:R-:W3:Y:S01]  /*9ed0*/  LDL.LU R26, [R1+0xa0] ;  /* 0x0000a000011a7983 */ /* 0x001ee20000300800 */
[----:B------:R-:W-:-:S05]  /*9ee0*/  SEL R5, R29, R5, !P3 ;  /* 0x000000051d057207 */ /* 0x000fca0005800000 */
[----:B------:R3:W-:Y:S02]  /*9ef0*/  STL [R1+0x100], R5 ;  /* 0x0001000501007387 */ /* 0x0007e40000100800 */
[C---:B---3--:R-:W-:Y:S02]  /*9f00*/  SEL R5, R29.reuse, R26, !P3 ;  /* 0x0000001a1d057207 */ /* 0x048fe40005800000 */
[C---:B--2---:R-:W-:Y:S02]  /*9f10*/  SEL R26, R29.reuse, R23, !P3 ;  /* 0x000000171d1a7207 */ /* 0x044fe40005800000 */
[C---:B------:R-:W-:Y:S01]  /*9f20*/  SEL R23, R29.reuse, R28, !P3 ;  /* 0x0000001c1d177207 */ /* 0x040fe20005800000 */
[----:B------:R0:W-:Y:S04]  /*9f30*/  STL [R1+0xfc], R5 ;  /* 0x0000fc0501007387 */ /* 0x0001e80000100800 */
[----:B------:R-:W-:Y:S01]  /*9f40*/  STL [R1+0xf8], R26 ;  /* 0x0000f81a01007387 */ /* 0x000fe20000100800 */
[----:B0-----:R-:W-:-:S03]  /*9f50*/  SEL R5, R29, R3, !P3 ;  /* 0x000000031d057207 */ /* 0x001fc60005800000 */
[----:B------:R-:W-:Y:S01]  /*9f60*/  STL [R1+0xf4], R23 ;  /* 0x0000f41701007387 */ /* 0x000fe20000100800 */
[C---:B------:R-:W-:Y:S02]  /*9f70*/  SEL R3, R29.reuse, R8, !P3 ;  /* 0x000000081d037207 */ /* 0x040fe40005800000 */
[C---:B------:R-:W-:Y:S01]  /*9f80*/  SEL R8, R29.reuse, R20, !P3 ;  /* 0x000000141d087207 */ /* 0x040fe20005800000 */
[----:B------:R0:W-:Y:S04]  /*9f90*/  STL [R1+0xf0], R5 ;  /* 0x0000f00501007387 */ /* 0x0001e80000100800 */
[----:B------:R1:W-:Y:S01]  /*9fa0*/  STL [R1+0xec], R3 ;  /* 0x0000ec0301007387 */ /* 0x0003e20000100800 */
[----:B0-----:R-:W-:-:S03]  /*9fb0*/  SEL R5, R29, R7, !P3 ;  /* 0x000000071d057207 */ /* 0x001fc60005800000 */
[----:B------:R0:W-:Y:S01]  /*9fc0*/  STL [R1+0xe8], R8 ;  /* 0x0000e80801007387 */ /* 0x0001e20000100800 */
[----:B-1----:R-:W-:-:S03]  /*9fd0*/  SEL R3, R29, R6, !P3 ;  /* 0x000000061d037207 */ /* 0x002fc60005800000 */
[----:B------:R-:W2:Y:S04]  /*9fe0*/  LDL.LU R7, [R1+0x6c] ;  /* 0x00006c0001077983 */ /* 0x000ea80000300800 */
[----:B------:R1:W-:Y:S04]  /*9ff0*/  STL [R1+0xe4], R5 ;  /* 0x0000e40501007387 */ /* 0x0003e80000100800 */
[----:B------:R-:W3:Y:S01]  /*a000*/  LDL.LU R6, [R1+0x70] ;  /* 0x0000700001067983 */ /* 0x000ee20000300800 */
[----:B0-----:R-:W-:-:S03]  /*a010*/  SEL R8, R29, R11, !P3 ;  /* 0x0000000b1d087207 */ /* 0x001fc60005800000 */
[----:B------:R0:W-:Y:S01]  /*a020*/  STL [R1+0xdc], R3 ;  /* 0x0000dc0301007387 */ /* 0x0001e20000100800 */
[C---:B-1----:R-:W-:Y:S02]  /*a030*/  SEL R5, R29.reuse, R12, !P3 ;  /* 0x0000000c1d057207 */ /* 0x042fe40005800000 */
[----:B0-----:R-:W-:-:S05]  /*a040*/  SEL R3, R29, R13, !P3 ;  /* 0x0000000d1d037207 */ /* 0x001fca0005800000 */
[----:B------:R0:W-:Y:S04]  /*a050*/  STL [R1+0xd4], R3 ;  /* 0x0000d40301007387 */ /* 0x0001e80000100800 */
[----:B------:R-:W-:Y:S04]  /*a060*/  STL [R1+0xcc], R8 ;  /* 0x0000cc0801007387 */ /* 0x000fe80000100800 */
[----:B------:R-:W3:Y:S01]  /*a070*/  LDL.LU R28, [R1+0x3c] ;  /* 0x00003c00011c7983 */ /* 0x000ee20000300800 */
[----:B0-----:R-:W-:-:S03]  /*a080*/  SEL R3, R29, R27, !P3 ;  /* 0x0000001b1d037207 */ /* 0x001fc60005800000 */
[----:B------:R0:W-:Y:S04]  /*a090*/  STL [R1+0xc8], R5 ;  /* 0x0000c80501007387 */ /* 0x0001e80000100800 */
[----:B------:R1:W-:Y:S01]  /*a0a0*/  STL [R1+0xc4], R3 ;  /* 0x0000c40301007387 */ /* 0x0003e20000100800 */
[C---:B0-----:R-:W-:Y:S02]  /*a0b0*/  SEL R5, R29.reuse, R2, !P3 ;  /* 0x000000021d057207 */ /* 0x041fe40005800000 */
[C---:B------:R-:W-:Y:S01]  /*a0c0*/  SEL R2, R29.reuse, R4, !P3 ;  /* 0x000000041d027207 */ /* 0x040fe20005800000 */
[----:B-1----:R-:W3:Y:S01]  /*a0d0*/  LDL.LU R3, [R1+0x40] ;  /* 0x0000400001037983 */ /* 0x002ee20000300800 */
[----:B----4-:R-:W-:-:S03]  /*a0e0*/  SEL R4, R29, R25, !P3 ;  /* 0x000000191d047207 */ /* 0x010fc60005800000 */
[----:B------:R0:W-:Y:S04]  /*a0f0*/  STL [R1+0xc0], R5 ;  /* 0x0000c00501007387 */ /* 0x0001e80000100800 */
[----:B0-----:R-:W4:Y:S04]  /*a100*/  LDL.LU R5, [R1+0x48] ;  /* 0x0000480001057983 */ /* 0x001f280000300800 */
[----:B------:R0:W-:Y:S04]  /*a110*/  STL [R1+0xbc], R2 ;  /* 0x0000bc0201007387 */ /* 0x0001e80000100800 */
[----:B------:R-:W4:Y:S01]  /*a120*/  LDL.LU R8, [R1+0x54] ;  /* 0x0000540001087983 */ /* 0x000f220000300800 */
[----:B0-----:R-:W-:-:S03]  /*a130*/  SEL R2, R29, R17, !P3 ;  /* 0x000000111d027207 */ /* 0x001fc60005800000 */
[----:B------:R5:W-:Y:S04]  /*a140*/  STL [R1+0xb4], R4 ;  /* 0x0000b40401007387 */ /* 0x000be80000100800 */
[----:B------:R-:W4:Y:S04]  /*a150*/  LDL.LU R23, [R1+0x5c] ;  /* 0x00005c0001177983 */ /* 0x000f280000300800 */
[----:B------:R0:W-:Y:S01]  /*a160*/  STL [R1+0xb0], R2 ;  /* 0x0000b00201007387 */ /* 0x0001e20000100800 */
[----:B-----5:R-:W-:-:S03]  /*a170*/  SEL R4, R29, R21, !P3 ;  /* 0x000000151d047207 */ /* 0x020fc60005800000 */
[----:B------:R-:W5:Y:S01]  /*a180*/  LDL.LU R26, [R1+0x60] ;  /* 0x00006000011a7983 */ /* 0x000f620000300800 */
[----:B0-----:R-:W-:-:S05]  /*a190*/  SEL R2, R29, R24, !P3 ;  /* 0x000000181d027207 */ /* 0x001fca0005800000 */
[----:B------:R0:W-:Y:S04]  /*a1a0*/  STL [R1+0xac], R2 ;  /* 0x0000ac0201007387 */ /* 0x0001e80000100800 */
[----:B------:R-:W-:Y:S04]  /*a1b0*/  STL [R1+0xa8], R4 ;  /* 0x0000a80401007387 */ /* 0x000fe80000100800 */
[----:B------:R-:W5:Y:S01]  /*a1c0*/  LDL.LU R20, [R1+0x58] ;  /* 0x0000580001147983 */ /* 0x000f620000300800 */
[----:B0-----:R-:W-:-:S03]  /*a1d0*/  SEL R2, R29, R19, !P3 ;  /* 0x000000131d027207 */ /* 0x001fc60005800000 */
[----:B------:R-:W5:Y:S04]  /*a1e0*/  LDL.LU R13, [R1+0x130] ;  /* 0x00013000010d7983 */ /* 0x000f680000300800 */
[----:B------:R0:W-:Y:S04]  /*a1f0*/  STL [R1+0xa4], R2 ;  /* 0x0000a40201007387 */ /* 0x0001e80000100800 */
[----:B------:R-:W5:Y:S04]  /*a200*/  LDL.LU R11, [R1+0x128] ;  /* 0x00012800010b7983 */ /* 0x000f680000300800 */
[----:B------:R-:W5:Y:S04]  /*a210*/  LDL.LU R12, [R1+0x4c] ;  /* 0x00004c00010c7983 */ /* 0x000f680000300800 */
[----:B------:R-:W5:Y:S04]  /*a220*/  LDL.LU R27, [R1+0x108] ;  /* 0x00010800011b7983 */ /* 0x000f680000300800 */
[----:B0-----:R-:W5:Y:S04]  /*a230*/  LDL.LU R2, [R1+0x10c] ;  /* 0x00010c0001027983 */ /* 0x001f680000300800 */
[----:B------:R-:W5:Y:S04]  /*a240*/  LDL.LU R4, [R1+0xe0] ;  /* 0x0000e00001047983 */ /* 0x000f680000300800 */
[----:B------:R-:W5:Y:S04]  /*a250*/  LDL.LU R25, [R1+0xd8] ;  /* 0x0000d80001197983 */ /* 0x000f680000300800 */
[----:B------:R-:W5:Y:S04]  /*a260*/  LDL.LU R17, [R1+0xd0] ;  /* 0x0000d00001117983 */ /* 0x000f680000300800 */
[----:B------:R-:W5:Y:S04]  /*a270*/  LDL.LU R24, [R1+0xb8] ;  /* 0x0000b80001187983 */ /* 0x000f680000300800 */
[----:B------:R-:W5:Y:S04]  /*a280*/  LDL.LU R21, [R1+0x98] ;  /* 0x0000980001157983 */ /* 0x000f680000300800 */
[----:B------:R-:W5:Y:S01]  /*a290*/  LDL.LU R19, [R1+0x90] ;  /* 0x0000900001137983 */ /* 0x000f620000300800 */
[----:B--2---:R-:W-:-:S05]  /*a2a0*/  SEL R7, R29, R7, !P3 ;  /* 0x000000071d077207 */ /* 0x004fca0005800000 */
[----:B------:R0:W-:Y:S01]  /*a2b0*/  STL [R1+0xa0], R7 ;  /* 0x0000a00701007387 */ /* 0x0001e20000100800 */
[----:B---3--:R-:W-:-:S03]  /*a2c0*/  SEL R6, R29, R6, !P3 ;  /* 0x000000061d067207 */ /* 0x008fc60005800000 */
[----:B0-----:R-:W2:Y:S04]  /*a2d0*/  LDL.LU R7, [R1+0x2118] ;  /* 0x0021180001077983 */ /* 0x001ea80000300800 */
[----:B------:R0:W-:Y:S04]  /*a2e0*/  STL [R1+0x9c], R6 ;  /* 0x00009c0601007387 */ /* 0x0001e80000100800 */
[----:B0-----:R-:W3:Y:S01]  /*a2f0*/  LDL.LU R6, [R1+0x2114] ;  /* 0x0021140001067983 */ /* 0x001ee20000300800 */
[C---:B--2---:R-:W-:Y:S02]  /*a300*/  SEL R7, R29.reuse, R7, !P3 ;  /* 0x000000071d077207 */ /* 0x044fe40005800000 */
[----:B---3--:R-:W-:-:S05]  /*a310*/  SEL R6, R29, R6, !P3 ;  /* 0x000000061d067207 */ /* 0x008fca0005800000 */
[----:B------:R0:W-:Y:S04]  /*a320*/  STL [R1+0x94], R6 ;  /* 0x0000940601007387 */ /* 0x0001e80000100800 */
[----:B0-----:R-:W2:Y:S04]  /*a330*/  LDL.LU R6, [R1+0x50] ;  /* 0x0000500001067983 */ /* 0x001ea80000300800 */
[----:B------:R0:W-:Y:S04]  /*a340*/  STL [R1+0x84], R7 ;  /* 0x0000840701007387 */ /* 0x0001e80000100800 */
[----:B0-----:R-:W3:Y:S01]  /*a350*/  LDL.LU R7, [R1+0x64] ;  /* 0x0000640001077983 */ /* 0x001ee20000300800 */
[----:B------:R-:W-:-:S02]  /*a360*/  SEL R28, R29, R28, !P3 ;  /* 0x0000001c1d1c7207 */ /* 0x000fc40005800000 */
[C---:B------:R-:W-:Y:S02]  /*a370*/  SEL R3, R29.reuse, R3, !P3 ;  /* 0x000000031d037207 */ /* 0x040fe40005800000 */
[C---:B----4-:R-:W-:Y:S01]  /*a380*/  SEL R5, R29.reuse, R5, !P3 ;  /* 0x000000051d057207 */ /* 0x050fe20005800000 */
[----:B------:R0:W-:Y:S01]  /*a390*/  STL [R1+0x80], R28 ;  /* 0x0000801c01007387 */ /* 0x0001e20000100800 */
[C---:B------:R-:W-:Y:S02]  /*a3a0*/  SEL R8, R29.reuse, R8, !P3 ;  /* 0x000000081d087207 */ /* 0x040fe40005800000 */
[C---:B------:R-:W-:Y:S01]  /*a3b0*/  SEL R23, R29.reuse, R23, !P3 ;  /* 0x000000171d177207 */ /* 0x040fe20005800000 */
[----:B0-----:R-:W4:Y:S04]  /*a3c0*/  LDL.LU R28, [R1+0x88] ;  /* 0x00008800011c7983 */ /* 0x001f280000300800 */
[----:B------:R0:W-:Y:S01]  /*a3d0*/  STL [R1+0x7c], R3 ;  /* 0x00007c0301007387 */ /* 0x0001e20000100800 */
[----:B-----5:R-:W-:-:S03]  /*a3e0*/  SEL R26, R29, R26, !P3 ;  /* 0x0000001a1d1a7207 */ /* 0x020fc60005800000 */
[----:B0-----:R-:W5:Y:S04]  /*a3f0*/  LDL.LU R3, [R1+0x74] ;  /* 0x0000740001037983 */ /* 0x001f680000300800 */
[----:B------:R0:W-:Y:S01]  /*a400*/  STL [R1+0x78], R5 ;  /* 0x0000780501007387 */ /* 0x0001e20000100800 */
[----:B------:R-:W-:-:S03]  /*a410*/  SEL R20, R29, R20, !P3 ;  /* 0x000000141d147207 */ /* 0x000fc60005800000 */
[----:B0-----:R-:W5:Y:S01]  /*a420*/  LDL.LU R5, [R1+0x28] ;  /* 0x0000280001057983 */ /* 0x001f620000300800 */
[C---:B------:R-:W-:Y:S02]  /*a430*/  SEL R13, R29.reuse, R13, !P3 ;  /* 0x0000000d1d0d7207 */ /* 0x040fe40005800000 */
[C---:B------:R-:W-:Y:S02]  /*a440*/  SEL R11, R29.reuse, R11, !P3 ;  /* 0x0000000b1d0b7207 */ /* 0x040fe40005800000 */
[C---:B------:R-:W-:Y:S02]  /*a450*/  SEL R12, R29.reuse, R12, !P3 ;  /* 0x0000000c1d0c7207 */ /* 0x040fe40005800000 */
[C---:B------:R-:W-:Y:S02]  /*a460*/  SEL R27, R29.reuse, R27, !P3 ;  /* 0x0000001b1d1b7207 */ /* 0x040fe40005800000 */
[C---:B------:R-:W-:Y:S02]  /*a470*/  SEL R2, R29.reuse, R2, !P3 ;  /* 0x000000021d027207 */ /* 0x040fe40005800000 */
[----:B------:R-:W-:-:S02]  /*a480*/  SEL R4, R29, R4, !P3 ;  /* 0x000000041d047207 */ /* 0x000fc40005800000 */
[C---:B------:R-:W-:Y:S02]  /*a490*/  SEL R25, R29.reuse, R25, !P3 ;  /* 0x000000191d197207 */ /* 0x040fe40005800000 */
[C---:B------:R-:W-:Y:S02]  /*a4a0*/  SEL R17, R29.reuse, R17, !P3 ;  /* 0x000000111d117207 */ /* 0x040fe40005800000 */
[C---:B------:R-:W-:Y:S02]  /*a4b0*/  SEL R24, R29.reuse, R24, !P3 ;  /* 0x000000181d187207 */ /* 0x040fe40005800000 */
[C---:B------:R-:W-:Y:S02]  /*a4c0*/  SEL R21, R29.reuse, R21, !P3 ;  /* 0x000000151d157207 */ /* 0x040fe40005800000 */
[C---:B------:R-:W-:Y:S02]  /*a4d0*/  SEL R19, R29.reuse, R19, !P3 ;  /* 0x000000131d137207 */ /* 0x040fe40005800000 */
[----:B--2---:R-:W-:-:S05]  /*a4e0*/  SEL R6, R29, R6, !P3 ;  /* 0x000000061d067207 */ /* 0x004fca0005800000 */
[----:B------:R0:W-:Y:S01]  /*a4f0*/  STL [R1+0x70], R6 ;  /* 0x0000700601007387 */ /* 0x0001e20000100800 */
[----:B---3--:R-:W-:-:S03]  /*a500*/  SEL R7, R29, R7, !P3 ;  /* 0x000000071d077207 */ /* 0x008fc60005800000 */
[----:B0-----:R-:W2:Y:S04]  /*a510*/  LDL.LU R6, [R1+0x30] ;  /* 0x0000300001067983 */ /* 0x001ea80000300800 */
[----:B------:R0:W-:Y:S04]  /*a520*/  STL [R1+0x6c], R8 ;  /* 0x00006c0801007387 */ /* 0x0001e80000100800 */
[----:B0-----:R-:W3:Y:S04]  /*a530*/  LDL.LU R8, [R1+0x2110] ;  /* 0x0021100001087983 */ /* 0x001ee80000300800 */
        /* <DEDUP_REMOVED lines=25> */
[----:B0-----:R-:W4:Y:S04]  /*a6d0*/  LDL.LU R24, [R1+0x20e8] ;  /* 0x0020e80001187983 */ /* 0x001f280000300800 */
[----:B------:R0:W-:Y:S04]  /*a6e0*/  STL [R1+0x1c], R21 ;  /* 0x00001c1501007387 */ /* 0x0001e80000100800 */
[----:B0-----:R-:W5:Y:S04]  /*a6f0*/  LDL.LU R21, [R1+0x20e4] ;  /* 0x0020e40001157983 */ /* 0x001f680000300800 */
[----:B------:R0:W-:Y:S04]  /*a700*/  STL [R1+0x18], R19 ;  /* 0x0000181301007387 */ /* 0x0001e80000100800 */
[----:B0-----:R-:W2:Y:S01]  /*a710*/  LDL.LU R19, [R1+0x20e0] ;  /* 0x0020e00001137983 */ /* 0x001ea20000300800 */
[----:B-----5:R-:W-:-:S02]  /*a720*/  SEL R21, R29, R21, !P3 ;  /* 0x000000151d157207 */ /* 0x020fc40005800000 */
[----:B--2---:R-:W-:-:S05]  /*a730*/  SEL R19, R29, R19, !P3 ;  /* 0x000000131d137207 */ /* 0x004fca0005800000 */
[----:B------:R0:W-:Y:S04]  /*a740*/  STL [R1+0x14], R19 ;  /* 0x0000141301007387 */ /* 0x0001e80000100800 */
[----:B0-----:R-:W2:Y:S04]  /*a750*/  LDL.LU R19, [R1+0x44] ;  /* 0x0000440001137983 */ /* 0x001ea80000300800 */
[----:B------:R0:W-:Y:S04]  /*a760*/  STL [R1+0x10], R21 ;  /* 0x0000101501007387 */ /* 0x0001e80000100800 */
[----:B0-----:R-:W5:Y:S01]  /*a770*/  LDL.LU R21, [R1+0x8c] ;  /* 0x00008c0001157983 */ /* 0x001f620000300800 */
[----:B----4-:R-:W-:-:S02]  /*a780*/  SEL R24, R29, R24, !P3 ;  /* 0x000000181d187207 */ /* 0x010fc40005800000 */
[----:B------:R-:W-:-:S03]  /*a790*/  SEL R28, R29, R28, !P3 ;  /* 0x0000001c1d1c7207 */ /* 0x000fc60005800000 */
[----:B------:R-:W-:Y:S04]  /*a7a0*/  STL [R1+0xc], R24 ;  /* 0x00000c1801007387 */ /* 0x000fe80000100800 */
[----:B------:R0:W-:Y:S01]  /*a7b0*/  STL [R1+0x2054], R28 ;  /* 0x0020541c01007387 */ /* 0x0001e20000100800 */
[C---:B------:R-:W-:Y:S02]  /*a7c0*/  SEL R3, R29.reuse, R3, !P3 ;  /* 0x000000031d037207 */ /* 0x040fe40005800000 */
[C---:B------:R-:W-:Y:S01]  /*a7d0*/  SEL R5, R29.reuse, R5, !P3 ;  /* 0x000000051d057207 */ /* 0x040fe20005800000 */
[----:B0-----:R-:W0:Y:S01]  /*a7e0*/  LDC R28, c[0x0][0x23c] ;  /* 0x00008f00ff1c7b82 */ /* 0x001e220000000800 */
[C---:B------:R-:W-:Y:S02]  /*a7f0*/  SEL R6, R29.reuse, R6, !P3 ;  /* 0x000000061d067207 */ /* 0x040fe40005800000 */
[----:B---3--:R-:W-:-:S02]  /*a800*/  SEL R23, R29, R23, !P3 ;  /* 0x000000171d177207 */ /* 0x008fc40005800000 */
        /* <DEDUP_REMOVED lines=16> */
[----:B-----5:R-:W-:-:S05]  /*a910*/  SEL R21, R29, R21, !P3 ;  /* 0x000000151d157207 */ /* 0x020fca0005800000 */
[----:B------:R2:W-:Y:S02]  /*a920*/  STL [R1+0x8], R21 ;  /* 0x0000081501007387 */ /* 0x0005e40000100800 */
[C---:B--2---:R-:W-:Y:S02]  /*a930*/  SEL R21, R29.reuse, R19, !P3 ;  /* 0x000000131d157207 */ /* 0x044fe40005800000 */
[C---:B------:R-:W-:Y:S02]  /*a940*/  SEL R19, R29.reuse, R7, !P3 ;  /* 0x000000071d137207 */ /* 0x040fe40005800000 */
[----:B------:R-:W-:Y:S02]  /*a950*/  SEL R7, R29, R26, !P3 ;  /* 0x0000001a1d077207 */ /* 0x000fe40005800000 */
[----:B------:R-:W1:Y:S01]  /*a960*/  S2R R26, SR_TID.X ;  /* 0x00000000001a7919 */ /* 0x000e620000002100 */
[----:B------:R-:W-:Y:S04]  /*a970*/  STL [R1+0x2058], R3 ;  /* 0x0020580301007387 */ /* 0x000fe80000100800 */
[----:B------:R-:W-:Y:S04]  /*a980*/  STL [R1+0x205c], R5 ;  /* 0x00205c0501007387 */ /* 0x000fe80000100800 */
[----:B------:R-:W-:Y:S04]  /*a990*/  STL [R1+0x2060], R6 ;  /* 0x0020600601007387 */ /* 0x000fe80000100800 */
[----:B------:R-:W-:Y:S04]  /*a9a0*/  STL [R1+0x2064], R21 ;  /* 0x0020641501007387 */ /* 0x000fe80000100800 */
[----:B------:R-:W-:Y:S04]  /*a9b0*/  STL [R1+0x2068], R23 ;  /* 0x0020681701007387 */ /* 0x000fe80000100800 */
[----:B------:R-:W-:Y:S04]  /*a9c0*/  STL [R1+0x206c], R19 ;  /* 0x00206c1301007387 */ /* 0x000fe80000100800 */
[----:B------:R-:W-:Y:S04]  /*a9d0*/  STL [R1+0x2070], R7 ;  /* 0x0020700701007387 */ /* 0x000fe80000100800 */
[----:B------:R2:W-:Y:S01]  /*a9e0*/  STL [R1+0x2074], R17 ;  /* 0x0020741101007387 */ /* 0x0005e20000100800 */
[----:B-1----:R-:W-:-:S03]  /*a9f0*/  LOP3.LUT R26, R26, 0x3f, RZ, 0xc0, !PT ;  /* 0x0000003f1a1a7812 */ /* 0x002fc600078ec0ff */
[----:B------:R-:W-:Y:S04]  /*aa00*/  STL [R1+0x2078], R25 ;  /* 0x0020781901007387 */ /* 0x000fe80000100800 */
[----:B------:R-:W-:Y:S04]  /*aa10*/  STL [R1+0x207c], R4 ;  /* 0x00207c0401007387 */ /* 0x000fe80000100800 */
[----:B------:R-:W-:Y:S04]  /*aa20*/  STL [R1+0x2080], R2 ;  /* 0x0020800201007387 */ /* 0x000fe80000100800 */
[----:B------:R-:W-:Y:S01]  /*aa30*/  STL [R1+0x2084], R27 ;  /* 0x0020841b01007387 */ /* 0x000fe20000100800 */
[----:B0-----:R-:W-:-:S03]  /*aa40*/  IMAD R24, R26, R28, RZ ;  /* 0x0000001c1a187224 */ /* 0x001fc600078e02ff */
[----:B------:R-:W-:Y:S04]  /*aa50*/  STL [R1+0x2088], R12 ;  /* 0x0020880c01007387 */ /* 0x000fe80000100800 */
[----:B------:R-:W-:Y:S04]  /*aa60*/  STL [R1+0x208c], R11 ;  /* 0x00208c0b01007387 */ /* 0x000fe80000100800 */
[----:B------:R-:W-:Y:S04]  /*aa70*/  STL [R1+0x2090], R13 ;  /* 0x0020900d01007387 */ /* 0x000fe80000100800 */
[----:B------:R-:W-:Y:S04]  /*aa80*/  STL [R1+0x2094], R20 ;  /* 0x0020941401007387 */ /* 0x000fe80000100800 */
[----:B------:R-:W-:Y:S01]  /*aa90*/  STL [R1+0x2098], R8 ;  /* 0x0020980801007387 */ /* 0x000fe20000100800 */
[----:B------:R-:W-:-:S03]  /*aaa0*/  LEA.HI.X.SX32 R24, R24, UR5, 0x1, P1 ;  /* 0x0000000518187c11 */ /* 0x000fc600088f0eff */
[----:B------:R-:W-:Y:S04]  /*aab0*/  STL [R1+0x209c], R16 ;  /* 0x00209c1001007387 */ /* 0x000fe80000100800 */
        /* <DEDUP_REMOVED lines=8> */
[----:B--2---:R-:W2:Y:S04]  /*ab40*/  LDL.LU R17, [R1+0x134] ;  /* 0x0001340001117983 */ /* 0x004ea80000300800 */
[----:B------:R-:W3:Y:S04]  /*ab50*/  LDL.LU R7, [R1+0x1ec] ;  /* 0x0001ec0001077983 */ /* 0x000ee80000300800 */
[----:B------:R-:W4:Y:S04]  /*ab60*/  LDL.LU R19, [R1+0x1e8] ;  /* 0x0001e80001137983 */ /* 0x000f280000300800 */
[----:B------:R-:W5:Y:S04]  /*ab70*/  LDL.LU R23, [R1+0x1e4] ;  /* 0x0001e40001177983 */ /* 0x000f680000300800 */
[----:B------:R-:W5:Y:S04]  /*ab80*/  LDL.LU R21, [R1+0x1e0] ;  /* 0x0001e00001157983 */ /* 0x000f680000300800 */
[----:B------:R-:W5:Y:S04]  /*ab90*/  LDL.LU R6, [R1+0x1dc] ;  /* 0x0001dc0001067983 */ /* 0x000f680000300800 */
[----:B------:R-:W5:Y:S04]  /*aba0*/  LDL.LU R5, [R1+0x1d8] ;  /* 0x0001d80001057983 */ /* 0x000f680000300800 */
[----:B------:R-:W5:Y:S01]  /*abb0*/  LDL.LU R3, [R1+0x1d4] ;  /* 0x0001d40001037983 */ /* 0x000f620000300800 */
[----:B------:R-:W-:-:S04]  /*abc0*/  IMAD R26, R26, R28, RZ ;  /* 0x0000001c1a1a7224 */ /* 0x000fc800078e02ff */
[----:B------:R-:W-:Y:S02]  /*abd0*/  IMAD R26, R28, 0x40, R26 ;  /* 0x000000401c1a7824 */ /* 0x000fe400078e021a */
[----:B------:R-:W5:Y:S03]  /*abe0*/  LDL.LU R28, [R1+0x1d0] ;  /* 0x0001d000011c7983 */ /* 0x000f660000300800 */
[----:B------:R-:W-:Y:S01]  /*abf0*/  LEA.HI.X.SX32 R26, R26, UR5, 0x1, P4 ;  /* 0x000000051a1a7c11 */ /* 0x000fe2000a0f0eff */
[----:B------:R-:W-:Y:S02]  /*ac00*/  UIMAD UR4, UR4, 0x36, URZ ;  /* 0x00000036040478a4 */ /* 0x000fe4000f8e023f */
[----:B------:R-:W-:Y:S02]  /*ac10*/  UIMAD UR15, UR15, 0x35, URZ ;  /* 0x000000350f0f78a4 */ /* 0x000fe4000f8e023f */
[----:B------:R3:W-:Y:S01]  /*ac20*/  STL [R1+0x1fd8], R26 ;  /* 0x001fd81a01007387 */ /* 0x0007e20000100800 */
[----:B------:R-:W-:Y:S01]  /*ac30*/  ULDC UR5, c[0x0][0x238] ;  /* 0x00008e0000057ab9 */ /* 0x000fe20000000800 */
[----:B--2---:R-:W-:-:S02]  /*ac40*/  IMAD R29, R17, UR61, RZ ;  /* 0x0000003d111d7c24 */ /* 0x004fc4000f8e02ff */
[----:B---3--:R-:W-:-:S03]  /*ac50*/  IMAD R26, R7, UR61, RZ ;  /* 0x0000003d071a7c24 */ /* 0x008fc6000f8e02ff */
[----:B------:R-:W-:Y:S01]  /*ac60*/  STL [R1+0x20bc], R29 ;  /* 0x0020bc1d01007387 */ /* 0x000fe20000100800 */
[----:B----4-:R-:W-:-:S03]  /*ac70*/  IMAD R24, R19, UR61, RZ ;  /* 0x0000003d13187c24 */ /* 0x010fc6000f8e02ff */
[----:B------:R-:W-:Y:S01]  /*ac80*/  STL [R1+0x20c0], R26 ;  /* 0x0020c01a01007387 */ /* 0x000fe20000100800 */
[----:B-----5:R-:W-:-:S03]  /*ac90*/  IMAD R0, R23, UR61, RZ ;  /* 0x0000003d17007c24 */ /* 0x020fc6000f8e02ff */
[----:B------:R-:W-:Y:S01]  /*aca0*/  STL [R1+0x20c4], R24 ;  /* 0x0020c41801007387 */ /* 0x000fe20000100800 */
[----:B------:R-:W-:-:S03]  /*acb0*/  IMAD R2, R21, UR61, RZ ;  /* 0x0000003d15027c24 */ /* 0x000fc6000f8e02ff */
[----:B------:R0:W-:Y:S01]  /*acc0*/  STL [R1+0x30], R0 ;  /* 0x0000300001007387 */ /* 0x0001e20000100800 */
[----:B------:R-:W-:-:S03]  /*acd0*/  IMAD R4, R6, UR61, RZ ;  /* 0x0000003d06047c24 */ /* 0x000fc6000f8e02ff */
[----:B------:R1:W-:Y:S01]  /*ace0*/  STL [R1+0x34], R2 ;  /* 0x0000340201007387 */ /* 0x0003e20000100800 */
[----:B0-----:R-:W-:Y:S02]  /*acf0*/  IMAD R0, R5, UR61, RZ ;  /* 0x0000003d05007c24 */ /* 0x001fe4000f8e02ff */
[----:B-1----:R-:W-:Y:S01]  /*ad00*/  IMAD R2, R3, UR61, RZ ;  /* 0x0000003d03027c24 */ /* 0x002fe2000f8e02ff */
[----:B------:R-:W-:Y:S04]  /*ad10*/  STL [R1+0x38], R4 ;  /* 0x0000380401007387 */ /* 0x000fe80000100800 */
[----:B------:R-:W-:Y:S04]  /*ad20*/  STL [R1+0x74], R2 ;  /* 0x0000740201007387 */ /* 0x000fe80000100800 */
[----:B------:R0:W-:Y:S04]  /*ad30*/  STL [R1+0x44], R0 ;  /* 0x0000440001007387 */ /* 0x0001e80000100800 */
[----:B------:R-:W2:Y:S01]  /*ad40*/  LDL.LU R24, [R1+0x1c4] ;  /* 0x0001c40001187983 */ /* 0x000ea20000300800 */
[----:B0-----:R-:W-:-:S03]  /*ad50*/  IMAD R0, R28, UR61, RZ ;  /* 0x0000003d1c007c24 */ /* 0x001fc6000f8e02ff */
[----:B--2---:R0:W-:Y:S04]  /*ad60*/  STL [R1+0x20d8], R24 ;  /* 0x0020d81801007387 */ /* 0x0041e80000100800 */
[----:B------:R-:W-:Y:S04]  /*ad70*/  STL [R1+0x88], R0 ;  /* 0x0000880001007387 */ /* 0x000fe80000100800 */
[----:B0-----:R-:W2:Y:S04]  /*ad80*/  LDL.LU R24, [R1+0x1c8] ;  /* 0x0001c80001187983 */ /* 0x001ea80000300800 */
[----:B--2---:R0:W-:Y:S04]  /*ad90*/  STL [R1+0x20dc], R24 ;  /* 0x0020dc1801007387 */ /* 0x0041e80000100800 */
[----:B0-----:R-:W2:Y:S04]  /*ada0*/  LDL.LU R24, [R1+0x1cc] ;  /* 0x0001cc0001187983 */ /* 0x001ea80000300800 */
[----:B------:R-:W3:Y:S04]  /*adb0*/  LDL.LU R26, [R1+0x1c0] ;  /* 0x0001c000011a7983 */ /* 0x000ee80000300800 */
[----:B------:R-:W4:Y:S04]  /*adc0*/  LDL.LU R29, [R1+0x1bc] ;  /* 0x0001bc00011d7983 */ /* 0x000f280000300800 */
[----:B------:R-:W5:Y:S04]  /*add0*/  LDL.LU R18, [R1+0x1b8] ;  /* 0x0001b80001127983 */ /* 0x000f680000300800 */
[----:B------:R-:W4:Y:S04]  /*ade0*/  LDL.LU R14, [R1+0x1b4] ;  /* 0x0001b400010e7983 */ /* 0x000f280000300800 */
        /* <DEDUP_REMOVED lines=23> */
[----:B------:R-:W4:Y:S01]  /*af60*/  LDL.LU R28, [R1+0x154] ;  /* 0x00015400011c7983 */ /* 0x000f220000300800 */
[----:B--2---:R-:W-:-:S05]  /*af70*/  IMAD R24, R24, UR61, RZ ;  /* 0x0000003d18187c24 */ /* 0x004fca000f8e02ff */
[----:B------:R0:W-:Y:S04]  /*af80*/  STL [R1+0x8c], R24 ;  /* 0x00008c1801007387 */ /* 0x0001e80000100800 */
[----:B0-----:R-:W2:Y:S02]  /*af90*/  LDL.LU R24, [R1+0x20dc] ;  /* 0x0020dc0001187983 */ /* 0x001ea40000300800 */
[----:B--2---:R-:W-:-:S05]  /*afa0*/  IMAD R24, R24, UR61, RZ ;  /* 0x0000003d18187c24 */ /* 0x004fca000f8e02ff */
[----:B------:R0:W-:Y:S04]  /*afb0*/  STL [R1+0x90], R24 ;  /* 0x0000901801007387 */ /* 0x0001e80000100800 */
[----:B0-----:R-:W2:Y:S01]  /*afc0*/  LDL.LU R24, [R1+0x20d8] ;  /* 0x0020d80001187983 */ /* 0x001ea20000300800 */
[----:B---3--:R-:W-:Y:S02]  /*afd0*/  IMAD R26, R26, UR61, RZ ;  /* 0x0000003d1a1a7c24 */ /* 0x008fe4000f8e02ff */
[----:B-----5:R-:W-:Y:S02]  /*afe0*/  IMAD R18, R18, UR61, RZ ;  /* 0x0000003d12127c24 */ /* 0x020fe4000f8e02ff */
[----:B----4-:R-:W-:Y:S02]  /*aff0*/  IMAD R14, R14, UR61, RZ ;  /* 0x0000003d0e0e7c24 */ /* 0x010fe4000f8e02ff */
[----:B------:R-:W-:-:S02]  /*b000*/  IMAD R10, R10, UR61, RZ ;  /* 0x0000003d0a0a7c24 */ /* 0x000fc4000f8e02ff */
[----:B------:R-:W-:Y:S02]  /*b010*/  IMAD R9, R9, UR61, RZ ;  /* 0x0000003d09097c24 */ /* 0x000fe4000f8e02ff */
[----:B------:R-:W-:Y:S02]  /*b020*/  IMAD R0, R0, UR61, RZ ;  /* 0x0000003d00007c24 */ /* 0x000fe4000f8e02ff */
[----:B------:R-:W-:Y:S02]  /*b030*/  IMAD R8, R8, UR61, RZ ;  /* 0x0000003d08087c24 */ /* 0x000fe4000f8e02ff */
[----:B--2---:R-:W-:-:S05]  /*b040*/  IMAD R24, R24, UR61, RZ ;  /* 0x0000003d18187c24 */ /* 0x004fca000f8e02ff */
[----:B------:R0:W-:Y:S04]  /*b050*/  STL [R1+0x98], R24 ;  /* 0x0000981801007387 */ /* 0x0001e80000100800 */
[----:B------:R-:W-:Y:S01]  /*b060*/  STL [R1+0xb8], R26 ;  /* 0x0000b81a01007387 */ /* 0x000fe20000100800 */
[----:B0-----:R-:W-:-:S05]  /*b070*/  IMAD R24, R29, UR61, RZ ;  /* 0x0000003d1d187c24 */ /* 0x001fca000f8e02ff */
[----:B------:R-:W-:Y:S04]  /*b080*/  STL [R1+0xd0], R24 ;  /* 0x0000d01801007387 */ /* 0x000fe80000100800 */
[----:B------:R-:W-:Y:S04]  /*b090*/  STL [R1+0xd8], R18 ;  /* 0x0000d81201007387 */ /* 0x000fe80000100800 */
[----:B------:R-:W-:Y:S04]  /*b0a0*/  STL [R1+0xe0], R14 ;  /* 0x0000e00e01007387 */ /* 0x000fe80000100800 */
[----:B------:R0:W-:Y:S04]  /*b0b0*/  STL [R1+0x108], R10 ;  /* 0x0001080a01007387 */ /* 0x0001e80000100800 */
[----:B------:R1:W-:Y:S04]  /*b0c0*/  STL [R1+0x10c], R9 ;  /* 0x00010c0901007387 */ /* 0x0003e80000100800 */
[----:B------:R2:W-:Y:S01]  /*b0d0*/  STL [R1+0x124], R0 ;  /* 0x0001240001007387 */ /* 0x0005e20000100800 */
[----:B0-----:R-:W-:-:S02]  /*b0e0*/  IMAD R10, R22, UR61, RZ ;  /* 0x0000003d160a7c24 */ /* 0x001fc4000f8e02ff */
[----:B-1----:R-:W-:-:S03]  /*b0f0*/  IMAD R9, R15, UR61, RZ ;  /* 0x0000003d0f097c24 */ /* 0x002fc6000f8e02ff */
[----:B------:R-:W-:Y:S01]  /*b100*/  STL [R1+0x128], R10 ;  /* 0x0001280a01007387 */ /* 0x000fe20000100800 */
[----:B--2---:R-:W-:-:S03]  /*b110*/  IMAD R0, R16, UR61, RZ ;  /* 0x0000003d10007c24 */ /* 0x004fc6000f8e02ff */
[----:B------:R0:W-:Y:S04]  /*b120*/  STL [R1+0x130], R9 ;  /* 0x0001300901007387 */ /* 0x0001e80000100800 */
[----:B------:R1:W-:Y:S01]  /*b130*/  STL [R1+0x134], R0 ;  /* 0x0001340001007387 */ /* 0x0003e20000100800 */
[----:B0-----:R-:W-:-:S03]  /*b140*/  IMAD R9, R20, UR61, RZ ;  /* 0x0000003d14097c24 */ /* 0x001fc6000f8e02ff */
[----:B------:R0:W-:Y:S01]  /*b150*/  STL [R1+0x198], R8 ;  /* 0x0001980801007387 */ /* 0x0001e20000100800 */
[----:B-1----:R-:W-:-:S03]  /*b160*/  IMAD R0, R13, UR61, RZ ;  /* 0x0000003d0d007c24 */ /* 0x002fc6000f8e02ff */
[----:B------:R1:W-:Y:S04]  /*b170*/  STL [R1+0x194], R9 ;  /* 0x0001940901007387 */ /* 0x0003e80000100800 */
[----:B------:R2:W-:Y:S01]  /*b180*/  STL [R1+0x190], R0 ;  /* 0x0001900001007387 */ /* 0x0005e20000100800 */
[----:B0-----:R-:W-:Y:S02]  /*b190*/  IMAD R8, R11, UR61, RZ ;  /* 0x0000003d0b087c24 */ /* 0x001fe4000f8e02ff */
[----:B-1----:R-:W-:-:S03]  /*b1a0*/  IMAD R9, R12, UR61, RZ ;  /* 0x0000003d0c097c24 */ /* 0x002fc6000f8e02ff */
[----:B------:R0:W-:Y:S01]  /*b1b0*/  STL [R1+0x18c], R8 ;  /* 0x00018c0801007387 */ /* 0x0001e20000100800 */
[----:B--2---:R-:W-:-:S03]  /*b1c0*/  IMAD R0, R27, UR61, RZ ;  /* 0x0000003d1b007c24 */ /* 0x004fc6000f8e02ff */
[----:B------:R-:W-:Y:S04]  /*b1d0*/  STL [R1+0x188], R9 ;  /* 0x0001880901007387 */ /* 0x000fe80000100800 */
[----:B------:R1:W-:Y:S01]  /*b1e0*/  STL [R1+0x184], R0 ;  /* 0x0001840001007387 */ /* 0x0003e20000100800 */
[----:B0-----:R-:W-:Y:S02]  /*b1f0*/  IMAD R8, R2, UR61, RZ ;  /* 0x0000003d02087c24 */ /* 0x001fe4000f8e02ff */
[----:B------:R-:W-:Y:S02]  /*b200*/  IMAD R2, R4, UR61, RZ ;  /* 0x0000003d04027c24 */ /* 0x000fe4000f8e02ff */
[----:B------:R-:W-:Y:S01]  /*b210*/  IMAD R4, R17, UR61, RZ ;  /* 0x0000003d11047c24 */ /* 0x000fe2000f8e02ff */
[----:B------:R-:W-:Y:S01]  /*b220*/  STL [R1+0x180], R8 ;  /* 0x0001800801007387 */ /* 0x000fe20000100800 */
[----:B-1----:R-:W-:-:S03]  /*b230*/  IMAD R0, R25, UR61, RZ ;  /* 0x0000003d19007c24 */ /* 0x002fc6000f8e02ff */
[----:B------:R0:W-:Y:S04]  /*b240*/  STL [R1+0x17c], R2 ;  /* 0x00017c0201007387 */ /* 0x0001e80000100800 */
[----:B------:R1:W-:Y:S04]  /*b250*/  STL [R1+0x178], R0 ;  /* 0x0001780001007387 */ /* 0x0003e80000100800 */
[----:B------:R2:W-:Y:S01]  /*b260*/  STL [R1+0x174], R4 ;  /* 0x0001740401007387 */ /* 0x0005e20000100800 */
[----:B0-----:R-:W-:Y:S02]  /*b270*/  IMAD R2, R7, UR61, RZ ;  /* 0x0000003d07027c24 */ /* 0x001fe4000f8e02ff */
[----:B-1----:R-:W-:-:S03]  /*b280*/  IMAD R0, R19, UR61, RZ ;  /* 0x0000003d13007c24 */ /* 0x002fc6000f8e02ff */
[----:B------:R0:W-:Y:S01]  /*b290*/  STL [R1+0x170], R2 ;  /* 0x0001700201007387 */ /* 0x0001e20000100800 */
[----:B--2---:R-:W-:-:S03]  /*b2a0*/  IMAD R4, R23, UR61, RZ ;  /* 0x0000003d17047c24 */ /* 0x004fc6000f8e02ff */
[----:B------:R1:W-:Y:S04]  /*b2b0*/  STL [R1+0x16c], R0 ;  /* 0x00016c0001007387 */ /* 0x0003e80000100800 */
[----:B------:R2:W-:Y:S01]  /*b2c0*/  STL [R1+0x168], R4 ;  /* 0x0001680401007387 */ /* 0x0005e20000100800 */
[----:B0-----:R-:W-:Y:S02]  /*b2d0*/  IMAD R2, R21, UR61, RZ ;  /* 0x0000003d15027c24 */ /* 0x001fe4000f8e02ff */
[----:B-1----:R-:W-:-:S03]  /*b2e0*/  IMAD R0, R6, UR61, RZ ;  /* 0x0000003d06007c24 */ /* 0x002fc6000f8e02ff */
[----:B------:R0:W-:Y:S01]  /*b2f0*/  STL [R1+0x164], R2 ;  /* 0x0001640201007387 */ /* 0x0001e20000100800 */
[----:B--2---:R-:W-:-:S03]  /*b300*/  IMAD R4, R5, UR61, RZ ;  /* 0x0000003d05047c24 */ /* 0x004fc6000f8e02ff */
[----:B------:R1:W-:Y:S04]  /*b310*/  STL [R1+0x160], R0 ;  /* 0x0001600001007387 */ /* 0x0003e80000100800 */
[----:B------:R-:W-:Y:S04]  /*b320*/  STL [R1+0x15c], R4 ;  /* 0x00015c0401007387 */ /* 0x000fe80000100800 */
[----:B------:R-:W2:Y:S01]  /*b330*/  LDL.LU R24, [R1+0x148] ;  /* 0x0001480001187983 */ /* 0x000ea20000300800 */
[----:B0-----:R-:W-:Y:S02]  /*b340*/  IMAD R2, R3, UR61, RZ ;  /* 0x0000003d03027c24 */ /* 0x001fe4000f8e02ff */
[----:B-1----:R-:W-:-:S03]  /*b350*/  IMAD R0, R28, UR61, RZ ;  /* 0x0000003d1c007c24 */ /* 0x002fc6000f8e02ff */
[----:B------:R-:W-:Y:S04]  /*b360*/  STL [R1+0x158], R2 ;  /* 0x0001580201007387 */ /* 0x000fe80000100800 */
        /* <DEDUP_REMOVED lines=129> */
[----:B------:R-:W5:Y:S01]  /*bb80*/  LDL.LU R28, [R1+0x8] ;  /* 0x00000800011c7983 */ /* 0x000f620000300800 */
[----:B--2---:R-:W-:-:S05]  /*bb90*/  IMAD R24, R24, UR61, RZ ;  /* 0x0000003d18187c24 */ /* 0x004fca000f8e02ff */
[----:B------:R0:W-:Y:S04]  /*bba0*/  STL [R1+0x19c], R24 ;  /* 0x00019c1801007387 */ /* 0x0001e80000100800 */
[----:B0-----:R-:W2:Y:S02]  /*bbb0*/  LDL.LU R24, [R1+0x20cc] ;  /* 0x0020cc0001187983 */ /* 0x001ea40000300800 */
[----:B--2---:R-:W-:-:S05]  /*bbc0*/  IMAD R24, R24, UR61, RZ ;  /* 0x0000003d18187c24 */ /* 0x004fca000f8e02ff */
[----:B------:R0:W-:Y:S04]  /*bbd0*/  STL [R1+0x1a0], R24 ;  /* 0x0001a01801007387 */ /* 0x0001e80000100800 */
[----:B0-----:R-:W2:Y:S01]  /*bbe0*/  LDL.LU R24, [R1+0x20c8] ;  /* 0x0020c80001187983 */ /* 0x001ea20000300800 */
[----:B---3--:R-:W-:Y:S02]  /*bbf0*/  IMAD R26, R26, UR61, RZ ;  /* 0x0000003d1a1a7c24 */ /* 0x008fe4000f8e02ff */
[----:B----4-:R-:W-:Y:S02]  /*bc00*/  IMAD R29, R29, UR61, RZ ;  /* 0x0000003d1d1d7c24 */ /* 0x010fe4000f8e02ff */
[----:B-----5:R-:W-:Y:S02]  /*bc10*/  IMAD R18, R18, UR61, RZ ;  /* 0x0000003d12127c24 */ /* 0x020fe4000f8e02ff */
[----:B------:R-:W-:-:S02]  /*bc20*/  IMAD R14, R14, UR61, RZ ;  /* 0x0000003d0e0e7c24 */ /* 0x000fc4000f8e02ff */
[----:B------:R-:W-:Y:S02]  /*bc30*/  IMAD R10, R10, UR61, RZ ;  /* 0x0000003d0a0a7c24 */ /* 0x000fe4000f8e02ff */
[----:B------:R-:W-:Y:S02]  /*bc40*/  IMAD R9, R9, UR61, RZ ;  /* 0x0000003d09097c24 */ /* 0x000fe4000f8e02ff */
[----:B------:R-:W-:Y:S02]  /*bc50*/  IMAD R0, R0, UR61, RZ ;  /* 0x0000003d00007c24 */ /* 0x000fe4000f8e02ff */
[----:B------:R-:W-:Y:S02]  /*bc60*/  IMAD R22, R22, UR61, RZ ;  /* 0x0000003d16167c24 */ /* 0x000fe4000f8e02ff */
[----:B------:R-:W-:Y:S02]  /*bc70*/  IMAD R15, R15, UR61, RZ ;  /* 0x0000003d0f0f7c24 */ /* 0x000fe4000f8e02ff */
        /* <DEDUP_REMOVED lines=19> */
[----:B--2---:R-:W-:-:S05]  /*bdb0*/  IMAD R24, R24, UR61, RZ ;  /* 0x0000003d18187c24 */ /* 0x004fca000f8e02ff */
[----:B------:R0:W-:Y:S04]  /*bdc0*/  STL [R1+0x1a8], R24 ;  /* 0x0001a81801007387 */ /* 0x0001e80000100800 */
[----:B0-----:R-:W2:Y:S04]  /*bdd0*/  LDL.LU R24, [R1+0x20c4] ;  /* 0x0020c40001187983 */ /* 0x001ea80000300800 */
[----:B------:R0:W-:Y:S04]  /*bde0*/  STL [R1+0x1ac], R26 ;  /* 0x0001ac1a01007387 */ /* 0x0001e80000100800 */
[----:B0-----:R-:W3:Y:S04]  /*bdf0*/  LDL.LU R26, [R1+0x20c0] ;  /* 0x0020c000011a7983 */ /* 0x001ee80000300800 */
[----:B------:R0:W-:Y:S04]  /*be00*/  STL [R1+0x1b4], R29 ;  /* 0x0001b41d01007387 */ /* 0x0001e80000100800 */
[----:B0-----:R-:W4:Y:S04]  /*be10*/  LDL.LU R29, [R1+0x20bc] ;  /* 0x0020bc00011d7983 */ /* 0x001f280000300800 */
[----:B------:R0:W-:Y:S04]  /*be20*/  STL [R1+0x1bc], R18 ;  /* 0x0001bc1201007387 */ /* 0x0001e80000100800 */
[----:B0-----:R-:W5:Y:S04]  /*be30*/  LDL.LU R18, [R1+0x20b8] ;  /* 0x0020b80001127983 */ /* 0x001f680000300800 */
        /* <DEDUP_REMOVED lines=49> */
[----:B0-----:R-:W2:Y:S02]  /*c150*/  LDL.LU R28, [R1+0x2054] ;  /* 0x00205400011c7983 */ /* 0x001ea40000300800 */
[----:B--2---:R-:W-:-:S05]  /*c160*/  IMAD R28, R28, UR61, RZ ;  /* 0x0000003d1c1c7c24 */ /* 0x004fca000f8e02ff */
[----:B------:R5:W-:Y:S02]  /*c170*/  STL [R1+0x260], R28 ;  /* 0x0002601c01007387 */ /* 0x000be40000100800 */
[----:B-----5:R-:W-:Y:S02]  /*c180*/  IMAD R28, R3, UR61, RZ ;  /* 0x0000003d031c7c24 */ /* 0x020fe4000f8e02ff */
[----:B----4-:R-:W-:Y:S02]  /*c190*/  IMAD R3, R5, UR61, RZ ;  /* 0x0000003d05037c24 */ /* 0x010fe4000f8e02ff */
[----:B------:R-:W2:Y:S04]  /*c1a0*/  LDL.LU R5, [R1+0x290] ;  /* 0x0002900001057983 */ /* 0x000ea80000300800 */
[----:B------:R3:W-:Y:S04]  /*c1b0*/  STL [R1+0x268], R28 ;  /* 0x0002681c01007387 */ /* 0x0007e80000100800 */
[----:B------:R0:W-:Y:S01]  /*c1c0*/  STL [R1+0x26c], R3 ;  /* 0x00026c0301007387 */ /* 0x0001e20000100800 */
[----:B---3--:R-:W-:-:S03]  /*c1d0*/  IMAD R28, R6, UR61, RZ ;  /* 0x0000003d061c7c24 */ /* 0x008fc6000f8e02ff */
[----:B------:R-:W3:Y:S01]  /*c1e0*/  LDL.LU R6, [R1+0x29c] ;  /* 0x00029c0001067983 */ /* 0x000ee20000300800 */
[----:B0-----:R-:W-:-:S03]  /*c1f0*/  IMAD R3, R21, UR61, RZ ;  /* 0x0000003d15037c24 */ /* 0x001fc6000f8e02ff */
[----:B------:R-:W-:Y:S01]  /*c200*/  STL [R1+0x274], R28 ;  /* 0x0002741c01007387 */ /* 0x000fe20000100800 */
[----:B------:R-:W-:Y:S02]  /*c210*/  IMAD R21, R23, UR61, RZ ;  /* 0x0000003d17157c24 */ /* 0x000fe4000f8e02ff */
[----:B------:R-:W-:Y:S01]  /*c220*/  IMAD R19, R19, UR61, RZ ;  /* 0x0000003d13137c24 */ /* 0x000fe2000f8e02ff */
[----:B------:R0:W-:Y:S01]  /*c230*/  STL [R1+0x278], R3 ;  /* 0x0002780301007387 */ /* 0x0001e20000100800 */
[----:B------:R-:W-:-:S03]  /*c240*/  IMAD R17, R17, UR61, RZ ;  /* 0x0000003d11117c24 */ /* 0x000fc6000f8e02ff */
[----:B------:R-:W-:Y:S01]  /*c250*/  STL [R1+0x280], R21 ;  /* 0x0002801501007387 */ /* 0x000fe20000100800 */
[----:B0-----:R-:W-:-:S03]  /*c260*/  IMAD R3, R7, UR61, RZ ;  /* 0x0000003d07037c24 */ /* 0x001fc6000f8e02ff */
[----:B------:R-:W-:Y:S01]  /*c270*/  STL [R1+0x284], R19 ;  /* 0x0002841301007387 */ /* 0x000fe20000100800 */
[----:B------:R-:W-:-:S03]  /*c280*/  IMAD R7, R25, UR61, RZ ;  /* 0x0000003d19077c24 */ /* 0x000fc6000f8e02ff */
[----:B------:R0:W-:Y:S01]  /*c290*/  STL [R1+0x28c], R3 ;  /* 0x00028c0301007387 */ /* 0x0001e20000100800 */
[----:B------:R-:W-:-:S03]  /*c2a0*/  IMAD R2, R2, UR61, RZ ;  /* 0x0000003d02027c24 */ /* 0x000fc6000f8e02ff */
[----:B------:R-:W-:Y:S01]  /*c2b0*/  STL [R1+0x294], R17 ;  /* 0x0002941101007387 */ /* 0x000fe20000100800 */
[----:B0-----:R-:W-:-:S03]  /*c2c0*/  IMAD R3, R4, UR61, RZ ;  /* 0x0000003d04037c24 */ /* 0x001fc6000f8e02ff */
[----:B------:R-:W-:Y:S01]  /*c2d0*/  STL [R1+0x298], R7 ;  /* 0x0002980701007387 */ /* 0x000fe20000100800 */
[----:B------:R-:W-:-:S03]  /*c2e0*/  IMAD R4, R27, UR61, RZ ;  /* 0x0000003d1b047c24 */ /* 0x000fc6000f8e02ff */
        /* <DEDUP_REMOVED lines=10> */
[----:B----4-:R-:W-:-:S03]  /*c390*/  IMAD R2, R8, UR61, RZ ;  /* 0x0000003d08027c24 */ /* 0x010fc6000f8e02ff */
[----:B------:R1:W-:Y:S01]  /*c3a0*/  STL [R1+0x2c4], R3 ;  /* 0x0002c40301007387 */ /* 0x0003e20000100800 */
[----:B------:R-:W-:-:S03]  /*c3b0*/  IMAD R0, R0, UR61, RZ ;  /* 0x0000003d00007c24 */ /* 0x000fc6000f8e02ff */
[----:B------:R4:W-:Y:S01]  /*c3c0*/  STL [R1+0x2cc], R2 ;  /* 0x0002cc0201007387 */ /* 0x0009e20000100800 */
[----:B0-----:R-:W-:Y:S02]  /*c3d0*/  IMAD R4, R16, UR61, RZ ;  /* 0x0000003d10047c24 */ /* 0x001fe4000f8e02ff */
[----:B-1----:R-:W-:-:S03]  /*c3e0*/  IMAD R3, R15, UR61, RZ ;  /* 0x0000003d0f037c24 */ /* 0x002fc6000f8e02ff */
[----:B------:R-:W-:Y:S01]  /*c3f0*/  STL [R1+0x2d4], R4 ;  /* 0x0002d40401007387 */ /* 0x000fe20000100800 */
[----:B----4-:R-:W-:-:S03]  /*c400*/  IMAD R2, R22, UR61, RZ ;  /* 0x0000003d16027c24 */ /* 0x010fc6000f8e02ff */
[----:B------:R0:W-:Y:S01]  /*c410*/  STL [R1+0x2d8], R3 ;  /* 0x0002d80301007387 */ /* 0x0001e20000100800 */
[----:B------:R-:W-:-:S03]  /*c420*/  IMAD R28, R9, UR61, RZ ;  /* 0x0000003d091c7c24 */ /* 0x000fc6000f8e02ff */
[----:B------:R-:W-:Y:S04]  /*c430*/  STL [R1+0x2e0], R2 ;  /* 0x0002e00201007387 */ /* 0x000fe80000100800 */
[----:B------:R1:W-:Y:S01]  /*c440*/  STL [R1+0x2e4], R0 ;  /* 0x0002e40001007387 */ /* 0x0003e20000100800 */
[----:B0-----:R-:W-:-:S03]  /*c450*/  IMAD R3, R10, UR61, RZ ;  /* 0x0000003d0a037c24 */ /* 0x001fc6000f8e02ff */
[----:B------:R-:W-:Y:S01]  /*c460*/  STL [R1+0x2ec], R28 ;  /* 0x0002ec1c01007387 */ /* 0x000fe20000100800 */
[----:B-1----:R-:W-:-:S05]  /*c470*/  IMAD R0, R14, UR61, RZ ;  /* 0x0000003d0e007c24 */ /* 0x002fca000f8e02ff */
[----:B------:R-:W-:Y:S04]  /*c480*/  STL [R1+0x2f8], R0 ;  /* 0x0002f80001007387 */ /* 0x000fe80000100800 */
[----:B------:R-:W-:Y:S04]  /*c490*/  STL [R1+0x1fe8], R28 ;  /* 0x001fe81c01007387 */ /* 0x000fe80000100800 */
[----:B------:R-:W-:Y:S04]  /*c4a0*/  STL [R1+0x2f0], R3 ;  /* 0x0002f00301007387 */ /* 0x000fe80000100800 */
[----:B------:R0:W-:Y:S02]  /*c4b0*/  STL [R1+0x1fec], R3 ;  /* 0x001fec0301007387 */ /* 0x0001e40000100800 */
[----:B0-----:R-:W-:Y:S01]  /*c4c0*/  IMAD R3, R18, UR61, RZ ;  /* 0x0000003d12037c24 */ /* 0x001fe2000f8e02ff */
[----:B------:R-:W-:-:S04]  /*c4d0*/  UIMAD UR61, UR23, 0x7f, URZ ;  /* 0x0000007f173d78a4 */ /* 0x000fc8000f8e023f */
[----:B------:R0:W-:Y:S01]  /*c4e0*/  STL [R1+0x300], R3 ;  /* 0x0003000301007387 */ /* 0x0001e20000100800 */
[----:B--2---:R-:W-:Y:S02]  /*c4f0*/  IMAD R0, R5, UR60, RZ ;  /* 0x0000003c05007c24 */ /* 0x004fe4000f8e02ff */
[----:B---3--:R-:W-:-:S03]  /*c500*/  IMAD R2, R6, UR60, RZ ;  /* 0x0000003c06027c24 */ /* 0x008fc6000f8e02ff */
[----:B------:R-:W-:Y:S02]  /*c510*/  IADD3 R6, P1, R0, UR34, RZ ;  /* 0x0000002200067c10 */ /* 0x000fe4000ff3e0ff */
[----:B------:R-:W-:Y:S01]  /*c520*/  IADD3 R5, P0, R2, UR34, RZ ;  /* 0x0000002202057c10 */ /* 0x000fe2000ff1e0ff */
[----:B------:R-:W-:Y:S01]  /*c530*/  USHF.R.S32.HI UR34, URZ, 0x1f, UR61 ;  /* 0x0000001f3f227899 */ /* 0x000fe2000801143d */
[----:B------:R-:W-:Y:S02]  /*c540*/  LEA.HI.X.SX32 R4, R0, UR35, 0x1, P1 ;  /* 0x0000002300047c11 */ /* 0x000fe400088f0eff */
[----:B0-----:R-:W-:Y:S01]  /*c550*/  LEA.HI.X.SX32 R3, R2, UR35, 0x1, P0 ;  /* 0x0000002302037c11 */ /* 0x001fe200080f0eff */
[----:B------:R-:W-:Y:S01]  /*c560*/  STL [R1+0x854], R5 ;  /* 0x0008540501007387 */ /* 0x000fe20000100800 */
[----:B------:R-:W-:-:S03]  /*c570*/  IADD3 R0, P0, R6, UR61, RZ ;  /* 0x0000003d06007c10 */ /* 0x000fc6000ff1e0ff */
[----:B------:R-:W-:Y:S01]  /*c580*/  STL [R1+0x85c], R6 ;  /* 0x00085c0601007387 */ /* 0x000fe20000100800 */
[----:B------:R-:W-:-:S03]  /*c590*/  IADD3 R2, P1, R5, UR61, RZ ;  /* 0x0000003d05027c10 */ /* 0x000fc6000ff3e0ff */
[----:B------:R-:W-:Y:S01]  /*c5a0*/  STL [R1+0x850], R3 ;  /* 0x0008500301007387 */ /* 0x000fe20000100800 */
[----:B------:R-:W-:-:S03]  /*c5b0*/  UIMAD UR60, UR23, 0x7e, URZ ;  /* 0x0000007e173c78a4 */ /* 0x000fc6000f8e023f */
[----:B------:R-:W-:Y:S04]  /*c5c0*/  STL [R1+0x858], R4 ;  /* 0x0008580401007387 */ /* 0x000fe80000100800 */
[----:B------:R0:W-:Y:S01]  /*c5d0*/  STL [R1+0x1880], R0 ;  /* 0x0018800001007387 */ /* 0x0001e20000100800 */
[----:B------:R-:W-:-:S03]  /*c5e0*/  USHF.R.S32.HI UR61, URZ, 0x1f, UR60 ;  /* 0x0000001f3f3d7899 */ /* 0x000fc6000801143c */
[----:B------:R1:W-:Y:S01]  /*c5f0*/  STL [R1+0x1888], R2 ;  /* 0x0018880201007387 */ /* 0x0003e20000100800 */
[----:B0-----:R-:W-:Y:S02]  /*c600*/  IADD3.X R0, R4, UR34, RZ, P0, !PT ;  /* 0x0000002204007c10 */ /* 0x001fe400087fe4ff */
[----:B-1----:R-:W-:-:S03]  /*c610*/  IADD3.X R2, R3, UR34, RZ, P1, !PT ;  /* 0x0000002203027c10 */ /* 0x002fc60008ffe4ff */
[----:B------:R0:W-:Y:S01]  /*c620*/  STL [R1+0x187c], R0 ;  /* 0x00187c0001007387 */ /* 0x0001e20000100800 */
[----:B------:R-:W-:-:S03]  /*c630*/  UIMAD UR35, UR23, 0x7d, URZ ;  /* 0x0000007d172378a4 */ /* 0x000fc6000f8e023f */
[----:B------:R1:W-:Y:S01]  /*c640*/  STL [R1+0x1884], R2 ;  /* 0x0018840201007387 */ /* 0x0003e20000100800 */
[----:B0-----:R-:W-:Y:S02]  /*c650*/  IADD3 R0, P0, R6, UR60, RZ ;  /* 0x0000003c06007c10 */ /* 0x001fe4000ff1e0ff */
[----:B-1----:R-:W-:-:S03]  /*c660*/  IADD3 R2, P1, R5, UR60, RZ ;  /* 0x0000003c05027c10 */ /* 0x002fc6000ff3e0ff */
        /* <DEDUP_REMOVED lines=606> */
[----:B------:R-:W-:-:S03]  /*ec50*/  USHF.L.U32 UR34, UR23, 0x6, URZ ;  /* 0x0000000617227899 */ /* 0x000fc6000800063f */
        /* <DEDUP_REMOVED lines=14> */
[----:B------:R-:W-:-:S03]  /*ed40*/  UIMAD UR60, UR23, 0x3e, URZ ;  /* 0x0000003e173c78a4 */ /* 0x000fc6000f8e023f */
[----:B------:R1:W-:Y:S01]  /*ed50*/  STL [R1+0x1c78], R2 ;  /* 0x001c780201007387 */ /* 0x0003e20000100800 */
[----:B0-----:R-:W-:Y:S02]  /*ed60*/  IADD3.X R0, R4, UR35, RZ, P0, !PT ;  /* 0x0000002304007c10 */ /* 0x001fe400087fe4ff */
[----:B-1----:R-:W-:-:S03]  /*ed70*/  IADD3.X R2, R3, UR35, RZ, P1, !PT ;  /* 0x0000002303027c10 */ /* 0x002fc60008ffe4ff */
[----:B------:R0:W-:Y:S01]  /*ed80*/  STL [R1+0x1c6c], R0 ;  /* 0x001c6c0001007387 */ /* 0x0001e20000100800 */
[----:B------:R-:W-:-:S03]  /*ed90*/  USHF.R.S32.HI UR35, URZ, 0x1f, UR61 ;  /* 0x0000001f3f237899 */ /* 0x000fc6000801143d */
[----:B------:R1:W-:Y:S01]  /*eda0*/  STL [R1+0x1c74], R2 ;  /* 0x001c740201007387 */ /* 0x0003e20000100800 */
[----:B0-----:R-:W-:Y:S02]  /*edb0*/  IADD3 R0, P0, R6, UR61, RZ ;  /* 0x0000003d06007c10 */ /* 0x001fe4000ff1e0ff */
[----:B-1----:R-:W-:-:S03]  /*edc0*/  IADD3 R2, P1, R5, UR61, RZ ;  /* 0x0000003d05027c10 */ /* 0x002fc6000ff3e0ff */
[----:B------:R0:W-:Y:S01]  /*edd0*/  STL [R1+0x1c80], R0 ;  /* 0x001c800001007387 */ /* 0x0001e20000100800 */
[----:B------:R-:W-:Y:S01]  /*ede0*/  IADD3 R7, P3, R5, UR60, RZ ;  /* 0x0000003c05077c10 */ /* 0x000fe2000ff7e0ff */
[----:B------:R-:W-:Y:S02]  /*edf0*/  USHF.R.S32.HI UR61, URZ, 0x1f, UR60 ;  /* 0x0000001f3f3d7899 */ /* 0x000fe4000801143c */
[----:B------:R1:W-:Y:S01]  /*ee00*/  STL [R1+0x1c88], R2 ;  /* 0x001c880201007387 */ /* 0x0003e20000100800 */
[----:B0-----:R-:W-:Y:S01]  /*ee10*/  IADD3 R0, P2, R6, UR60, RZ ;  /* 0x0000003c06007c10 */ /* 0x001fe2000ff5e0ff */
[----:B------:R-:W-:Y:S02]  /*ee20*/  UIMAD UR34, UR23, 0x3d, URZ ;  /* 0x0000003d172278a4 */ /* 0x000fe4000f8e023f */
[----:B------:R-:W-:Y:S01]  /*ee30*/  UIMAD UR5, UR5, 0x34, URZ ;  /* 0x00000034050578a4 */ /* 0x000fe2000f8e023f */
[----:B-1----:R-:W-:Y:S01]  /*ee40*/  IADD3.X R2, R4, UR35, RZ, P0, !PT ;  /* 0x0000002304027c10 */ /* 0x002fe200087fe4ff */
[----:B------:R0:W-:Y:S01]  /*ee50*/  STL [R1+0x1c90], R0 ;  /* 0x001c900001007387 */ /* 0x0001e20000100800 */
[----:B------:R-:W-:-:S02]  /*ee60*/  UIMAD UR19, UR19, 0x33, URZ ;  /* 0x00000033131378a4 */ /* 0x000fc4000f8e023f */
[----:B------:R-:W-:Y:S01]  /*ee70*/  UIMAD UR6, UR6, 0x32, URZ ;  /* 0x00000032060678a4 */ /* 0x000fe2000f8e023f */
[----:B------:R-:W-:Y:S01]  /*ee80*/  STL [R1+0x1c98], R7 ;  /* 0x001c980701007387 */ /* 0x000fe20000100800 */
[----:B------:R-:W-:Y:S02]  /*ee90*/  UIMAD UR10, UR10, 0x31, URZ ;  /* 0x000000310a0a78a4 */ /* 0x000fe4000f8e023f */
[----:B------:R-:W-:Y:S02]  /*eea0*/  UIMAD UR25, UR25, 0x30, URZ ;  /* 0x00000030191978a4 */ /* 0x000fe4000f8e023f */
[----:B------:R-:W-:Y:S01]  /*eeb0*/  UIMAD UR52, UR52, 0x2f, URZ ;  /* 0x0000002f343478a4 */ /* 0x000fe2000f8e023f */
[----:B0-----:R-:W-:Y:S01]  /*eec0*/  IADD3.X R0, R3, UR35, RZ, P1, !PT ;  /* 0x0000002303007c10 */ /* 0x001fe20008ffe4ff */
[----:B------:R0:W-:Y:S01]  /*eed0*/  STL [R1+0x1c7c], R2 ;  /* 0x001c7c0201007387 */ /* 0x0001e20000100800 */
[----:B------:R-:W-:Y:S02]  /*eee0*/  UIMAD UR23, UR23, 0x3c, URZ ;  /* 0x0000003c171778a4 */ /* 0x000fe4000f8e023f */
[----:B------:R-:W-:Y:S01]  /*eef0*/  UIMAD UR37, UR37, 0x2e, URZ ;  /* 0x0000002e252578a4 */ /* 0x000fe2000f8e023f */
[----:B------:R1:W-:Y:S01]  /*ef00*/  STL [R1+0x1c84], R0 ;  /* 0x001c840001007387 */ /* 0x0003e20000100800 */
[----:B------:R-:W-:-:S02]  /*ef10*/  UIMAD UR18, UR18, 0x2d, URZ ;  /* 0x0000002d121278a4 */ /* 0x000fc4000f8e023f */
[----:B------:R-:W-:Y:S02]  /*ef20*/  UIMAD UR56, UR56, 0x2c, URZ ;  /* 0x0000002c383878a4 */ /* 0x000fe4000f8e023f */
[----:B------:R-:W-:Y:S01]  /*ef30*/  UIMAD UR48, UR48, 0x2b, URZ ;  /* 0x0000002b303078a4 */ /* 0x000fe2000f8e023f */
[----:B0-----:R-:W-:Y:S01]  /*ef40*/  IADD3.X R2, R4, UR61, RZ, P2, !PT ;  /* 0x0000003d04027c10 */ /* 0x001fe200097fe4ff */
[----:B------:R-:W-:Y:S02]  /*ef50*/  UIMAD UR41, UR41, 0x2a, URZ ;  /* 0x0000002a292978a4 */ /* 0x000fe4000f8e023f */
[----:B------:R-:W-:Y:S01]  /*ef60*/  UIMAD UR29, UR29, 0x29, URZ ;  /* 0x000000291d1d78a4 */ /* 0x000fe2000f8e023f */
[----:B-1----:R-:W-:Y:S01]  /*ef70*/  IADD3.X R0, R3, UR61, RZ, P3, !PT ;  /* 0x0000003d03007c10 */ /* 0x002fe20009ffe4ff */
[----:B------:R0:W-:Y:S01]  /*ef80*/  STL [R1+0x1c8c], R2 ;  /* 0x001c8c0201007387 */ /* 0x0001e20000100800 */
[----:B------:R-:W-:Y:S02]  /*ef90*/  USHF.R.S32.HI UR61, URZ, 0x1f, UR34 ;  /* 0x0000001f3f3d7899 */ /* 0x000fe40008011422 */
[----:B------:R-:W-:Y:S01]  /*efa0*/  UIMAD UR22, UR22, 0x28, URZ ;  /* 0x00000028161678a4 */ /* 0x000fe2000f8e023f */
[----:B------:R1:W-:Y:S01]  /*efb0*/  STL [R1+0x1c94], R0 ;  /* 0x001c940001007387 */ /* 0x0003e20000100800 */
[----:B------:R-:W-:-:S02]  /*efc0*/  UIMAD UR14, UR14, 0x27, URZ ;  /* 0x000000270e0e78a4 */ /* 0x000fc4000f8e023f */
[----:B------:R-:W-:Y:S02]  /*efd0*/  UIMAD UR58, UR58, 0x26, URZ ;  /* 0x000000263a3a78a4 */ /* 0x000fe4000f8e023f */
[----:B------:R-:W-:Y:S01]  /*efe0*/  UIMAD UR54, UR54, 0x25, URZ ;  /* 0x00000025363678a4 */ /* 0x000fe2000f8e023f */
[----:B0-----:R-:W-:Y:S01]  /*eff0*/  IADD3 R2, P0, R6, UR34, RZ ;  /* 0x0000002206027c10 */ /* 0x001fe2000ff1e0ff */
[----:B------:R-:W-:Y:S02]  /*f000*/  UIMAD UR50, UR50, 0x24, URZ ;  /* 0x00000024323278a4 */ /* 0x000fe4000f8e023f */
[----:B------:R-:W-:Y:S01]  /*f010*/  UIMAD UR46, UR46, 0x23, URZ ;  /* 0x000000232e2e78a4 */ /* 0x000fe2000f8e023f */
[C---:B-1----:R-:W-:Y:S01]  /*f020*/  IADD3 R0, P1, R5.reuse, UR34, RZ ;  /* 0x0000002205007c10 */ /* 0x042fe2000ff3e0ff */
[----:B------:R-:W-:Y:S01]  /*f030*/  STL [R1+0x1ca0], R2 ;  /* 0x001ca00201007387 */ /* 0x000fe20000100800 */
[----:B------:R-:W-:Y:S01]  /*f040*/  IADD3 R7, P3, R5, UR26, RZ ;  /* 0x0000001a05077c10 */ /* 0x000fe2000ff7e0ff */
[----:B------:R-:W-:-:S02]  /*f050*/  UIMAD UR43, UR43, 0x22, URZ ;  /* 0x000000222b2b78a4 */ /* 0x000fc4000f8e023f */
[----:B------:R0:W-:Y:S01]  /*f060*/  STL [R1+0x1ca8], R0 ;  /* 0x001ca80001007387 */ /* 0x0001e20000100800 */
[----:B------:R-:W-:Y:S02]  /*f070*/  UIMAD UR39, UR39, 0x21, URZ ;  /* 0x00000021272778a4 */ /* 0x000fe4000f8e023f */
[----:B------:R-:W-:Y:S02]  /*f080*/  USHF.L.U32 UR31, UR31, 0x5, URZ ;  /* 0x000000051f1f7899 */ /* 0x000fe4000800063f */
[----:B------:R-:W-:Y:S02]  /*f090*/  UIMAD UR27, UR27, 0x1f, URZ ;  /* 0x0000001f1b1b78a4 */ /* 0x000fe4000f8e023f */
[----:B------:R-:W-:Y:S02]  /*f0a0*/  UIMAD UR24, UR24, 0x1e, URZ ;  /* 0x0000001e181878a4 */ /* 0x000fe4000f8e023f */
[----:B------:R-:W-:Y:S01]  /*f0b0*/  UIMAD UR20, UR20, 0x1d, URZ ;  /* 0x0000001d141478a4 */ /* 0x000fe2000f8e023f */
[----:B0-----:R-:W-:Y:S01]  /*f0c0*/  IADD3.X R0, R4, UR61, RZ, P0, !PT ;  /* 0x0000003d04007c10 */ /* 0x001fe200087fe4ff */
[----:B------:R-:W-:Y:S01]  /*f0d0*/  UIMAD UR16, UR16, 0x1c, URZ ;  /* 0x0000001c101078a4 */ /* 0x000fe2000f8e023f */
[----:B------:R-:W-:Y:S01]  /*f0e0*/  IADD3.X R2, R3, UR61, RZ, P1, !PT ;  /* 0x0000003d03027c10 */ /* 0x000fe20008ffe4ff */
[----:B------:R-:W-:-:S02]  /*f0f0*/  UIMAD UR12, UR12, 0x1b, URZ ;  /* 0x0000001b0c0c78a4 */ /* 0x000fc4000f8e023f */
[----:B------:R0:W-:Y:S01]  /*f100*/  STL [R1+0x1c9c], R0 ;  /* 0x001c9c0001007387 */ /* 0x0001e20000100800 */
[----:B------:R-:W-:Y:S02]  /*f110*/  USHF.R.S32.HI UR61, URZ, 0x1f, UR23 ;  /* 0x0000001f3f3d7899 */ /* 0x000fe40008011417 */
[----:B------:R-:W-:Y:S01]  /*f120*/  UIMAD UR9, UR9, 0x1a, URZ ;  /* 0x0000001a090978a4 */ /* 0x000fe2000f8e023f */
[----:B------:R1:W-:Y:S01]  /*f130*/  STL [R1+0x1ca4], R2 ;  /* 0x001ca40201007387 */ /* 0x0003e20000100800 */
[----:B------:R-:W-:Y:S02]  /*f140*/  UIMAD UR8, UR8, 0x19, URZ ;  /* 0x00000019080878a4 */ /* 0x000fe4000f8e023f */
[----:B------:R-:W-:Y:S02]  /*f150*/  UIMAD UR7, UR7, 0x18, URZ ;  /* 0x00000018070778a4 */ /* 0x000fe4000f8e023f */
[----:B------:R-:W-:Y:S01]  /*f160*/  UIMAD UR59, UR59, 0x17, URZ ;  /* 0x000000173b3b78a4 */ /* 0x000fe2000f8e023f */
[----:B0-----:R-:W-:Y:S01]  /*f170*/  IADD3 R0, P0, R6, UR23, RZ ;  /* 0x0000001706007c10 */ /* 0x001fe2000ff1e0ff */
[----:B------:R-:W-:-:S02]  /*f180*/  UIMAD UR57, UR57, 0x16, URZ ;  /* 0x00000016393978a4 */ /* 0x000fc4000f8e023f */
[----:B------:R-:W-:Y:S01]  /*f190*/  UIMAD UR55, UR55, 0x15, URZ ;  /* 0x00000015373778a4 */ /* 0x000fe2000f8e023f */
[----:B-1----:R-:W-:Y:S01]  /*f1a0*/  IADD3 R2, P1, R5, UR23, RZ ;  /* 0x0000001705027c10 */ /* 0x002fe2000ff3e0ff */
        /* <DEDUP_REMOVED lines=8> */
[----:B------:R-:W-:-:S02]  /*f230*/  USHF.L.U32 UR45, UR45, 0x4, URZ ;  /* 0x000000042d2d7899 */ /* 0x000fc4000800063f */
[----:B------:R-:W-:Y:S01]  /*f240*/  UIMAD UR44, UR44, 0xf, URZ ;  /* 0x0000000f2c2c78a4 */ /* 0x000fe2000f8e023f */
[----:B-1----:R-:W-:Y:S01]  /*f250*/  IADD3.X R2, R4, UR61, RZ, P0, !PT ;  /* 0x0000003d04027c10 */ /* 0x002fe200087fe4ff */
[----:B------:R0:W-:Y:S01]  /*f260*/  STL [R1+0x1cc0], R0 ;  /* 0x001cc00001007387 */ /* 0x0001e20000100800 */
[----:B------:R-:W-:Y:S02]  /*f270*/  UIMAD UR42, UR42, 0xe, URZ ;  /* 0x0000000e2a2a78a4 */ /* 0x000fe4000f8e023f */
[----:B------:R-:W-:Y:S01]  /*f280*/  UIMAD UR40, UR40, 0xd, URZ ;  /* 0x0000000d282878a4 */ /* 0x000fe2000f8e023f */
[----:B------:R-:W-:Y:S01]  /*f290*/  STL [R1+0x1cc8], R7 ;  /* 0x001cc80701007387 */ /* 0x000fe20000100800 */
[----:B------:R-:W-:Y:S02]  /*f2a0*/  UIMAD UR38, UR38, 0xc, URZ ;  /* 0x0000000c262678a4 */ /* 0x000fe4000f8e023f */
[----:B------:R-:W-:Y:S02]  /*f2b0*/  UIMAD UR36, UR36, 0xb, URZ ;  /* 0x0000000b242478a4 */ /* 0x000fe4000f8e023f */
[----:B------:R-:W-:Y:S01]  /*f2c0*/  UIMAD UR30, UR30, 0xa, URZ ;  /* 0x0000000a1e1e78a4 */ /* 0x000fe2000f8e023f */
[----:B0-----:R-:W-:Y:S01]  /*f2d0*/  IADD3.X R0, R3, UR61, RZ, P1, !PT ;  /* 0x0000003d03007c10 */ /* 0x001fe20008ffe4ff */
[----:B------:R0:W-:Y:S01]  /*f2e0*/  STL [R1+0x1cac], R2 ;  /* 0x001cac0201007387 */ /* 0x0001e20000100800 */
[----:B------:R-:W-:Y:S01]  /*f2f0*/  UIMAD UR28, UR28, 0x9, URZ ;  /* 0x000000091c1c78a4 */ /* 0x000fe2000f8e023f */
[----:B------:R-:W-:-:S02]  /*f300*/  ULDC UR60, c[0x0][0x238] ;  /* 0x00008e00003c7ab9 */ /* 0x000fc40000000800 */
[----:B------:R1:W-:Y:S01]  /*f310*/  STL [R1+0x1cb4], R0 ;  /* 0x001cb40001007387 */ /* 0x0003e20000100800 */
[----:B------:R-:W-:Y:S01]  /*f320*/  ULDC UR35, c[0x0][0x238] ;  /* 0x00008e0000237ab9 */ /* 0x000fe20000000800 */
[----:B------:R-:W-:Y:S01]  /*f330*/  ULDC UR34, c[0x0][0x238] ;  /* 0x00008e0000227ab9 */ /* 0x000fe20000000800 */
[----:B------:R-:W-:Y:S01]  /*f340*/  ULDC UR61, c[0x0][0x238] ;  /* 0x00008e00003d7ab9 */ /* 0x000fe20000000800 */
[----:B------:R-:W-:Y:S01]  /*f350*/  ULDC UR26, c[0x0][0x238] ;  /* 0x00008e00001a7ab9 */ /* 0x000fe20000000800 */
        /* <DEDUP_REMOVED lines=8> */
[----:B------:R-:W-:Y:S02]  /*f3e0*/  USHF.L.U32 UR60, UR60, 0x3, URZ ;  /* 0x000000033c3c7899 */ /* 0x000fe4000800063f */
[----:B------:R-:W-:Y:S01]  /*f3f0*/  UIMAD UR35, UR35, 0x7, URZ ;  /* 0x00000007232378a4 */ /* 0x000fe2000f8e023f */
[----:B------:R1:W-:Y:S01]  /*f400*/  STL [R1+0x1cd8], R0 ;  /* 0x001cd80001007387 */ /* 0x0003e20000100800 */
[----:B------:R-:W-:Y:S02]  /*f410*/  UIMAD UR34, UR34, 0x6, URZ ;  /* 0x00000006222278a4 */ /* 0x000fe4000f8e023f */
[----:B------:R-:W-:Y:S02]  /*f420*/  UIMAD UR61, UR61, 0x5, URZ ;  /* 0x000000053d3d78a4 */ /* 0x000fe4000f8e023f */
[----:B------:R-:W-:Y:S01]  /*f430*/  USHF.L.U32 UR26, UR26, 0x2, URZ ;  /* 0x000000021a1a7899 */ /* 0x000fe2000800063f */
[----:B0-----:R-:W-:Y:S01]  /*f440*/  IADD3.X R2, R4, UR23, RZ, P0, !PT ;  /* 0x0000001704027c10 */ /* 0x001fe200087fe4ff */
[----:B------:R-:W-:Y:S01]  /*f450*/  ULDC UR13, c[0x0][0x238] ;  /* 0x00008e00000d7ab9 */ /* 0x000fe20000000800 */
[----:B-1----:R-:W-:-:S03]  /*f460*/  IADD3.X R0, R3, UR23, RZ, P1, !PT ;  /* 0x0000001703007c10 */ /* 0x002fc60008ffe4ff */
[----:B------:R0:W-:Y:S04]  /*f470*/  STL [R1+0x1ccc], R2 ;  /* 0x001ccc0201007387 */ /* 0x0001e80000100800 */
[----:B------:R1:W-:Y:S01]  /*f480*/  STL [R1+0x1cd4], R0 ;  /* 0x001cd40001007387 */ /* 0x0003e20000100800 */
[----:B------:R-:W-:Y:S02]  /*f490*/  USHF.R.S32.HI UR23, URZ, 0x1f, UR17 ;  /* 0x0000001f3f177899 */ /* 0x000fe40008011411 */
[----:B0-----:R-:W-:Y:S02]  /*f4a0*/  IADD3 R2, P0, R6, UR17, RZ ;  /* 0x0000001106027c10 */ /* 0x001fe4000ff1e0ff */
[----:B-1----:R-:W-:-:S03]  /*f4b0*/  IADD3 R0, P1, R5, UR17, RZ ;  /* 0x0000001105007c10 */ /* 0x002fc6000ff3e0ff */
[----:B------:R0:W-:Y:S01]  /*f4c0*/  STL [R1+0x1ce0], R2 ;  /* 0x001ce00201007387 */ /* 0x0001e20000100800 */
[----:B------:R-:W-:-:S03]  /*f4d0*/  IADD3 R6, P2, R6, UR21, RZ ;  /* 0x0000001506067c10 */ /* 0x000fc6000ff5e0ff */
[----:B------:R1:W-:Y:S01]  /*f4e0*/  STL [R1+0x1ce8], R0 ;  /* 0x001ce80001007387 */ /* 0x0003e20000100800 */
[----:B------:R-:W-:-:S03]  /*f4f0*/  USHF.R.S32.HI UR17, URZ, 0x1f, UR21 ;  /* 0x0000001f3f117899 */ /* 0x000fc60008011415 */
[----:B------:R-:W-:Y:S01]  /*f500*/  STL [R1+0x1cf0], R6 ;  /* 0x001cf00601007387 */ /* 0x000fe20000100800 */
[----:B0-----:R-:W-:-:S03]  /*f510*/  IADD3.X R2, R4, UR23, RZ, P0, !PT ;  /* 0x0000001704027c10 */ /* 0x001fc600087fe4ff */
[----:B------:R-:W2:Y:S01]  /*f520*/  LDL R7, [R1+0x38] ;  /* 0x0000380001077983 */ /* 0x000ea20000100800 */
[----:B-1----:R-:W-:Y:S01]  /*f530*/  IADD3 R0, P3, R5, UR21, RZ ;  /* 0x0000001505007c10 */ /* 0x002fe2000ff7e0ff */
[----:B------:R-:W-:Y:S01]  /*f540*/  UIMAD UR13, UR13, 0x3, URZ ;  /* 0x000000030d0d78a4 */ /* 0x000fe2000f8e023f */
[----:B------:R-:W-:-:S03]  /*f550*/  ULDC UR21, c[0x0][0x238] ;  /* 0x00008e0000157ab9 */ /* 0x000fc60000000800 */
[----:B------:R0:W-:Y:S04]  /*f560*/  STL [R1+0x1cf8], R0 ;  /* 0x001cf80001007387 */ /* 0x0001e80000100800 */
[----:B------:R1:W-:Y:S04]  /*f570*/  STL [R1+0x1cdc], R2 ;  /* 0x001cdc0201007387 */ /* 0x0003e80000100800 */
[----:B------:R-:W3:Y:S01]  /*f580*/  LDL R17, [R1+0x44] ;  /* 0x0000440001117983 */ /* 0x000ee20000100800 */
[----:B0-----:R-:W-:Y:S02]  /*f590*/  IADD3.X R0, R3, UR23, RZ, P1, !PT ;  /* 0x0000001703007c10 */ /* 0x001fe40008ffe4ff */
[----:B--2---:R-:W-:Y:S01]  /*f5a0*/  SHF.R.S32.HI R7, RZ, 0x1f, R7 ;  /* 0x0000001fff077819 */ /* 0x004fe20000011407 */
[----:B------:R-:W2:Y:S01]  /*f5b0*/  LDL R19, [R1+0x74] ;  /* 0x0000740001137983 */ /* 0x000ea20000100800 */
[----:B-1----:R-:W-:Y:S01]  /*f5c0*/  IADD3.X R2, R4, UR17, RZ, P2, !PT ;  /* 0x0000001104027c10 */ /* 0x002fe200097fe4ff */
[----:B------:R-:W-:-:S02]  /*f5d0*/  USHF.L.U32 UR21, UR21, 0x1, URZ ;  /* 0x0000000115157899 */ /* 0x000fc4000800063f */
[----:B------:R0:W-:Y:S01]  /*f5e0*/  STL [R1+0x1ce4], R0 ;  /* 0x001ce40001007387 */ /* 0x0001e20000100800 */
[----:B------:R-:W-:-:S03]  /*f5f0*/  ULDC UR23, c[0x0][0x238] ;  /* 0x00008e0000177ab9 */ /* 0x000fc60000000800 */
[----:B------:R-:W4:Y:S01]  /*f600*/  LDL R21, [R1+0x8c] ;  /* 0x00008c0001157983 */ /* 0x000f220000100800 */
[----:B0-----:R-:W-:-:S03]  /*f610*/  IADD3.X R0, R3, UR17, RZ, P3, !PT ;  /* 0x0000001103007c10 */ /* 0x001fc60009ffe4ff */
[----:B------:R0:W-:Y:S01]  /*f620*/  STL [R1+0x1cec], R2 ;  /* 0x001cec0201007387 */ /* 0x0001e20000100800 */
[----:B------:R-:W-:Y:S01]  /*f630*/  SHF.R.S32.HI R4, RZ, 0x1f, R24 ;  /* 0x0000001fff047819 */ /* 0x000fe20000011418 */
[----:B------:R-:W-:Y:S02]  /*f640*/  ULDC UR17, c[0x0][0x238] ;  /* 0x00008e0000117ab9 */ /* 0x000fe40000000800 */
[----:B------:R-:W5:Y:S04]  /*f650*/  LDL R23, [R1+0x90] ;  /* 0x0000900001177983 */ /* 0x000f680000100800 */
[----:B------:R1:W-:Y:S01]  /*f660*/  STL [R1+0x1cf4], R0 ;  /* 0x001cf40001007387 */ /* 0x0003e20000100800 */
[----:B0-----:R-:W-:-:S03]  /*f670*/  SHF.R.S32.HI R2, RZ, 0x1f, R26 ;  /* 0x0000001fff027819 */ /* 0x001fc6000001141a */
[----:B------:R-:W5:Y:S04]  /*f680*/  LDL R25, [R1+0x98] ;  /* 0x0000980001197983 */ /* 0x000f680000100800 */
[----:B------:R-:W5:Y:S01]  /*f690*/  LDL R27, [R1+0xb8] ;  /* 0x0000b800011b7983 */ /* 0x000f620000100800 */
[----:B-1----:R-:W-:-:S03]  /*f6a0*/  SHF.R.S32.HI R0, RZ, 0x1f, R29 ;  /* 0x0000001fff007819 */ /* 0x002fc6000001141d */
[----:B------:R-:W-:Y:S04]  /*f6b0*/  STL [R1+0x1ff0], R29 ;  /* 0x001ff01d01007387 */ /* 0x000fe80000100800 */
[----:B------:R-:W-:Y:S04]  /*f6c0*/  STL [R1+0x1fdc], R0 ;  /* 0x001fdc0001007387 */ /* 0x000fe80000100800 */
[----:B------:R-:W-:Y:S04]  /*f6d0*/  STL [R1+0x1ff8], R2 ;  /* 0x001ff80201007387 */ /* 0x000fe80000100800 */
[----:B------:R-:W-:Y:S04]  /*f6e0*/  STL [R1+0x1ff4], R26 ;  /* 0x001ff41a01007387 */ /* 0x000fe80000100800 */
[----:B------:R-:W-:Y:S04]  /*f6f0*/  STL [R1+0x1ffc], R24 ;  /* 0x001ffc1801007387 */ /* 0x000fe80000100800 */
[----:B------:R0:W-:Y:S04]  /*f700*/  STL [R1+0x1fd0], R4 ;  /* 0x001fd00401007387 */ /* 0x0001e80000100800 */
[----:B0-----:R-:W3:Y:S02]  /*f710*/  LDL.LU R4, [R1+0x30] ;  /* 0x0000300001047983 */ /* 0x001ee40000300800 */
[----:B---3--:R-:W-:-:S02]  /*f720*/  SHF.R.S32.HI R5, RZ, 0x1f, R4 ;  /* 0x0000001fff057819 */ /* 0x008fc40000011404 */
[----:B------:R-:W-:Y:S04]  /*f730*/  STL [R1+0x2000], R4 ;  /* 0x0020000401007387 */ /* 0x000fe80000100800 */
[----:B------:R0:W-:Y:S04]  /*f740*/  STL [R1+0x1fcc], R5 ;  /* 0x001fcc0501007387 */ /* 0x0001e80000100800 */
[----:B0-----:R-:W3:Y:S01]  /*f750*/  LDL.LU R5, [R1+0x34] ;  /* 0x0000340001057983 */ /* 0x001ee20000300800 */
[----:B------:R-:W-:Y:S02]  /*f760*/  SHF.R.S32.HI R8, RZ, 0x1f, R17 ;  /* 0x0000001fff087819 */ /* 0x000fe40000011411 */
[----:B--2---:R-:W-:-:S02]  /*f770*/  SHF.R.S32.HI R9, RZ, 0x1f, R19 ;  /* 0x0000001fff097819 */ /* 0x004fc40000011413 */
[----:B---3--:R-:W-:-:S05]  /*f780*/  SHF.R.S32.HI R6, RZ, 0x1f, R5 ;  /* 0x0000001fff067819 */ /* 0x008fca0000011405 */
[----:B------:R-:W-:Y:S04]  /*f790*/  STL [R1+0x2008], R6 ;  /* 0x0020080601007387 */ /* 0x000fe80000100800 */
[----:B------:R-:W-:Y:S04]  /*f7a0*/  STL [R1+0x2004], R5 ;  /* 0x0020040501007387 */ /* 0x000fe80000100800 */
[----:B------:R-:W-:Y:S04]  /*f7b0*/  STL [R1+0x1fc8], R7 ;  /* 0x001fc80701007387 */ /* 0x000fe80000100800 */
[----:B------:R-:W-:Y:S04]  /*f7c0*/  STL [R1+0x200c], R8 ;  /* 0x00200c0801007387 */ /* 0x000fe80000100800 */
[----:B------:R-:W2:Y:S04]  /*f7d0*/  LDL R15, [R1+0xd0] ;  /* 0x0000d000010f7983 */ /* 0x000ea80000100800 */
[----:B------:R-:W3:Y:S04]  /*f7e0*/  LDL R16, [R1+0xd8] ;  /* 0x0000d80001107983 */ /* 0x000ee80000100800 */
[----:B------:R-:W3:Y:S04]  /*f7f0*/  LDL R17, [R1+0xe0] ;  /* 0x0000e00001117983 */ /* 0x000ee80000100800 */
[----:B------:R-:W3:Y:S04]  /*f800*/  LDL R3, [R1+0x108] ;  /* 0x0001080001037983 */ /* 0x000ee80000100800 */
[----:B------:R-:W3:Y:S04]  /*f810*/  LDL R19, [R1+0x10c] ;  /* 0x00010c0001137983 */ /* 0x000ee80000100800 */
[----:B------:R0:W-:Y:S04]  /*f820*/  STL [R1+0x1fc4], R9 ;  /* 0x001fc40901007387 */ /* 0x0001e80000100800 */
[----:B0-----:R-:W2:Y:S01]  /*f830*/  LDL.LU R9, [R1+0x88] ;  /* 0x0000880001097983 */ /* 0x001ea20000300800 */
[----:B----4-:R-:W-:-:S02]  /*f840*/  SHF.R.S32.HI R11, RZ, 0x1f, R21 ;  /* 0x0000001fff0b7819 */ /* 0x010fc40000011415 */
[----:B-----5:R-:W-:Y:S02]  /*f850*/  SHF.R.S32.HI R12, RZ, 0x1f, R23 ;  /* 0x0000001fff0c7819 */ /* 0x020fe40000011417 */
[----:B------:R-:W-:Y:S02]  /*f860*/  SHF.R.S32.HI R13, RZ, 0x1f, R25 ;  /* 0x0000001fff0d7819 */ /* 0x000fe40000011419 */
[----:B------:R-:W-:Y:S02]  /*f870*/  SHF.R.S32.HI R14, RZ, 0x1f, R27 ;  /* 0x0000001fff0e7819 */ /* 0x000fe4000001141b */
[----:B--2---:R-:W-:-:S05]  /*f880*/  SHF.R.S32.HI R10, RZ, 0x1f, R9 ;  /* 0x0000001fff0a7819 */ /* 0x004fca0000011409 */
[----:B------:R-:W-:Y:S04]  /*f890*/  STL [R1+0x2014], R10 ;  /* 0x0020140a01007387 */ /* 0x000fe80000100800 */
[----:B------:R-:W-:Y:S04]  /*f8a0*/  STL [R1+0x2010], R9 ;  /* 0x0020100901007387 */ /* 0x000fe80000100800 */
[----:B------:R-:W2:Y:S04]  /*f8b0*/  LDL R20, [R1+0x124] ;  /* 0x0001240001147983 */ /* 0x000ea80000100800 */
[----:B------:R-:W4:Y:S04]  /*f8c0*/  LDL R21, [R1+0x128] ;  /* 0x0001280001157983 */ /* 0x000f280000100800 */
[----:B------:R-:W-:Y:S04]  /*f8d0*/  STL [R1+0x2018], R11 ;  /* 0x0020180b01007387 */ /* 0x000fe80000100800 */
[----:B------:R-:W5:Y:S04]  /*f8e0*/  LDL R22, [R1+0x130] ;  /* 0x0001300001167983 */ /* 0x000f680000100800 */
[----:B------:R-:W5:Y:S04]  /*f8f0*/  LDL R23, [R1+0x134] ;  /* 0x0001340001177983 */ /* 0x000f680000100800 */
[----:B------:R-:W-:Y:S04]  /*f900*/  STL [R1+0x201c], R12 ;  /* 0x00201c0c01007387 */ /* 0x000fe80000100800 */
[----:B------:R-:W5:Y:S04]  /*f910*/  LDL R25, [R1+0x198] ;  /* 0x0001980001197983 */ /* 0x000f680000100800 */
[----:B------:R-:W-:Y:S04]  /*f920*/  STL [R1+0x2020], R13 ;  /* 0x0020200d01007387 */ /* 0x000fe80000100800 */
[----:B------:R-:W5:Y:S04]  /*f930*/  LDL R27, [R1+0x194] ;  /* 0x00019400011b7983 */ /* 0x000f680000100800 */
[----:B------:R-:W5:Y:S04]  /*f940*/  LDL R6, [R1+0x190] ;  /* 0x0001900001067983 */ /* 0x000f680000100800 */
[----:B------:R-:W5:Y:S04]  /*f950*/  LDL R4, [R1+0x18c] ;  /* 0x00018c0001047983 */ /* 0x000f680000100800 */
[----:B------:R-:W5:Y:S04]  /*f960*/  LDL R24, [R1+0x188] ;  /* 0x0001880001187983 */ /* 0x000f680000100800 */
[----:B------:R-:W5:Y:S04]  /*f970*/  LDL R26, [R1+0x184] ;  /* 0x00018400011a7983 */ /* 0x000f680000100800 */
[----:B------:R-:W5:Y:S04]  /*f980*/  LDL R2, [R1+0x180] ;  /* 0x0001800001027983 */ /* 0x000f680000100800 */
[----:B------:R-:W5:Y:S04]  /*f990*/  LDL R0, [R1+0x17c] ;  /* 0x00017c0001007983 */ /* 0x000f680000100800 */
[----:B------:R-:W5:Y:S04]  /*f9a0*/  LDL R28, [R1+0x178] ;  /* 0x00017800011c7983 */ /* 0x000f680000100800 */
[----:B------:R-:W-:Y:S04]  /*f9b0*/  STL [R1+0x2024], R14 ;  /* 0x0020240e01007387 */ /* 0x000fe80000100800 */
[----:B------:R-:W5:Y:S01]  /*f9c0*/  LDL R29, [R1+0x174] ;  /* 0x00017400011d7983 */ /* 0x000f620000100800 */
[----:B------:R-:W-:-:S02]  /*f9d0*/  SHF.R.S32.HI R15, RZ, 0x1f, R15 ;  /* 0x0000001fff0f7819 */ /* 0x000fc4000001140f */
[----:B---3--:R-:W-:Y:S02]  /*f9e0*/  SHF.R.S32.HI R16, RZ, 0x1f, R16 ;  /* 0x0000001fff107819 */ /* 0x008fe40000011410 */
[----:B------:R-:W-:Y:S02]  /*f9f0*/  SHF.R.S32.HI R17, RZ, 0x1f, R17 ;  /* 0x0000001fff117819 */ /* 0x000fe40000011411 */
[----:B------:R-:W-:Y:S01]  /*fa00*/  SHF.R.S32.HI R18, RZ, 0x1f, R3 ;  /* 0x0000001fff127819 */ /* 0x000fe20000011403 */
[----:B------:R-:W-:Y:S01]  /*fa10*/  STL [R1+0x2028], R15 ;  /* 0x0020280f01007387 */ /* 0x000fe20000100800 */
[----:B------:R-:W-:-:S03]  /*fa20*/  SHF.R.S32.HI R19, RZ, 0x1f, R19 ;  /* 0x0000001fff137819 */ /* 0x000fc60000011413 */
[----:B------:R-:W-:Y:S04]  /*fa30*/  STL [R1+0x202c], R16 ;  /* 0x00202c1001007387 */ /* 0x000fe80000100800 */
[----:B------:R-:W-:Y:S04]  /*fa40*/  STL [R1+0x2030], R17 ;  /* 0x0020301101007387 */ /* 0x000fe80000100800 */
[----:B------:R-:W-:Y:S04]  /*fa50*/  STL [R1+0x2034], R18 ;  /* 0x0020341201007387 */ /* 0x000fe80000100800 */
[----:B------:R-:W-:Y:S01]  /*fa60*/  STL [R1+0x2038], R19 ;  /* 0x0020381301007387 */ /* 0x000fe20000100800 */
[----:B--2---:R-:W-:-:S02]  /*fa70*/  SHF.R.S32.HI R20, RZ, 0x1f, R20 ;  /* 0x0000001fff147819 */ /* 0x004fc40000011414 */
[----:B----4-:R-:W-:-:S03]  /*fa80*/  SHF.R.S32.HI R21, RZ, 0x1f, R21 ;  /* 0x0000001fff157819 */ /* 0x010fc60000011415 */
[----:B------:R-:W-:Y:S01]  /*fa90*/  STL [R1+0x203c], R20 ;  /* 0x00203c1401007387 */ /* 0x000fe20000100800 */
[----:B-----5:R-:W-:-:S03]  /*faa0*/  SHF.R.S32.HI R22, RZ, 0x1f, R22 ;  /* 0x0000001fff167819 */ /* 0x020fc60000011416 */
[----:B------:R-:W-:Y:S01]  /*fab0*/  STL [R1+0x2040], R21 ;  /* 0x0020401501007387 */ /* 0x000fe20000100800 */
[----:B------:R-:W-:-:S03]  /*fac0*/  SHF.R.S32.HI R23, RZ, 0x1f, R23 ;  /* 0x0000001fff177819 */ /* 0x000fc60000011417 */
[----:B------:R-:W-:Y:S04]  /*fad0*/  STL [R1+0x2044], R22 ;  /* 0x0020441601007387 */ /* 0x000fe80000100800 */
[----:B------:R-:W-:Y:S04]  /*fae0*/  STL [R1+0x2048], R23 ;  /* 0x0020481701007387 */ /* 0x000fe80000100800 */
[----:B------:R-:W2:Y:S01]  /*faf0*/  LDL R3, [R1+0x170] ;  /* 0x0001700001037983 */ /* 0x000ea20000100800 */
[----:B------:R-:W-:Y:S02]  /*fb00*/  SHF.R.S32.HI R25, RZ, 0x1f, R25 ;  /* 0x0000001fff197819 */ /* 0x000fe40000011419 */
[----:B------:R-:W-:-:S03]  /*fb10*/  SHF.R.S32.HI R27, RZ, 0x1f, R27 ;  /* 0x0000001fff1b7819 */ /* 0x000fc6000001141b */
[----:B------:R-:W-:Y:S01]  /*fb20*/  STL [R1+0x204c], R25 ;  /* 0x00204c1901007387 */ /* 0x000fe20000100800 */
[----:B------:R-:W-:-:S03]  /*fb30*/  SHF.R.S32.HI R5, RZ, 0x1f, R6 ;  /* 0x0000001fff057819 */ /* 0x000fc60000011406 */
[----:B------:R-:W-:Y:S01]  /*fb40*/  STL [R1+0x2050], R27 ;  /* 0x0020501b01007387 */ /* 0x000fe20000100800 */
[----:B------:R-:W-:-:S03]  /*fb50*/  SHF.R.S32.HI R4, RZ, 0x1f, R4 ;  /* 0x0000001fff047819 */ /* 0x000fc60000011404 */
[----:B------:R0:W-:Y:S01]  /*fb60*/  STL [R1], R5 ;  /* 0x0000000501007387 */ /* 0x0001e20000100800 */
[----:B------:R-:W-:-:S03]  /*fb70*/  SHF.R.S32.HI R6, RZ, 0x1f, R24 ;  /* 0x0000001fff067819 */ /* 0x000fc60000011418 */
[----:B------:R1:W-:Y:S01]  /*fb80*/  STL [R1+0x4], R4 ;  /* 0x0000040401007387 */ /* 0x0003e20000100800 */
[----:B0-----:R-:W-:-:S03]  /*fb90*/  SHF.R.S32.HI R5, RZ, 0x1f, R26 ;  /* 0x0000001fff057819 */ /* 0x001fc6000001141a */
[----:B------:R-:W-:Y:S01]  /*fba0*/  STL [R1+0x8], R6 ;  /* 0x0000080601007387 */ /* 0x000fe20000100800 */
[----:B-1----:R-:W-:-:S03]  /*fbb0*/  SHF.R.S32.HI R4, RZ, 0x1f, R2 ;  /* 0x0000001fff047819 */ /* 0x002fc60000011402 */
[----:B------:R-:W-:Y:S01]  /*fbc0*/  STL [R1+0xc], R5 ;  /* 0x00000c0501007387 */ /* 0x000fe20000100800 */
[----:B------:R-:W-:-:S03]  /*fbd0*/  SHF.R.S32.HI R2, RZ, 0x1f, R0 ;  /* 0x0000001fff027819 */ /* 0x000fc60000011400 */
[----:B------:R-:W-:Y:S04]  /*fbe0*/  STL [R1+0x10], R4 ;  /* 0x0000100401007387 */ /* 0x000fe80000100800 */
[----:B------:R-:W3:Y:S01]  /*fbf0*/  LDL R27, [R1+0x16c] ;  /* 0x00016c00011b7983 */ /* 0x000ee20000100800 */
[----:B------:R-:W-:-:S03]  /*fc00*/  SHF.R.S32.HI R0, RZ, 0x1f, R28 ;  /* 0x0000001fff007819 */ /* 0x000fc6000001141c */
[----:B------:R-:W-:Y:S04]  /*fc10*/  STL [R1+0x14], R2 ;  /* 0x0000140201007387 */ /* 0x000fe80000100800 */
[----:B------:R-:W4:Y:S04]  /*fc20*/  LDL R28, [R1+0x168] ;  /* 0x00016800011c7983 */ /* 0x000f280000100800 */
[----:B------:R0:W-:Y:S04]  /*fc30*/  STL [R1+0x18], R0 ;  /* 0x0000180001007387 */ /* 0x0001e80000100800 */
[----:B------:R-:W5:Y:S04]  /*fc40*/  LDL R25, [R1+0x164] ;  /* 0x0001640001197983 */ /* 0x000f680000100800 */
[----:B------:R-:W5:Y:S01]  /*fc50*/  LDL R23, [R1+0x160] ;  /* 0x0001600001177983 */ /* 0x000f620000100800 */
[----:B0-----:R-:W-:-:S05]  /*fc60*/  SHF.R.S32.HI R0, RZ, 0x1f, R29 ;  /* 0x0000001fff007819 */ /* 0x001fca000001141d */
[----:B------:R2:W-:Y:S04]  /*fc70*/  STL [R1+0x1c], R0 ;  /* 0x00001c0001007387 */ /* 0x0005e80000100800 */
        /* <DEDUP_REMOVED lines=17> */
[----:B------:R-:W5:Y:S01]  /*fd90*/  LDL R5, [R1+0x100] ;  /* 0x0001000001057983 */ /* 0x000f620000100800 */
[----:B--2---:R-:W-:-:S05]  /*fda0*/  SHF.R.S32.HI R0, RZ, 0x1f, R3 ;  /* 0x0000001fff007819 */ /* 0x004fca0000011403 */
[----:B------:R0:W-:Y:S04]  /*fdb0*/  STL [R1+0x20], R0 ;  /* 0x0000200001007387 */ /* 0x0001e80000100800 */
[----:B------:R-:W2:Y:S04]  /*fdc0*/  LDL R6, [R1+0xfc] ;  /* 0x0000fc0001067983 */ /* 0x000ea80000100800 */
[----:B------:R-:W2:Y:S04]  /*fdd0*/  LDL R4, [R1+0xf8] ;  /* 0x0000f80001047983 */ /* 0x000ea80000100800 */
[----:B------:R-:W2:Y:S04]  /*fde0*/  LDL R24, [R1+0xf4] ;  /* 0x0000f40001187983 */ /* 0x000ea80000100800 */
[----:B------:R-:W2:Y:S04]  /*fdf0*/  LDL R26, [R1+0xf0] ;  /* 0x0000f000011a7983 */ /* 0x000ea80000100800 */
[----:B------:R-:W2:Y:S04]  /*fe00*/  LDL R2, [R1+0xec] ;  /* 0x0000ec0001027983 */ /* 0x000ea80000100800 */
[----:B0-----:R-:W2:Y:S04]  /*fe10*/  LDL R0, [R1+0xe8] ;  /* 0x0000e80001007983 */ /* 0x001ea80000100800 */
[----:B------:R-:W2:Y:S01]  /*fe20*/  LDL R3, [R1+0xe4] ;  /* 0x0000e40001037983 */ /* 0x000ea20000100800 */
[----:B---3--:R-:W-:-:S05]  /*fe30*/  SHF.R.S32.HI R27, RZ, 0x1f, R27 ;  /* 0x0000001fff1b7819 */ /* 0x008fca000001141b */
[----:B------:R4:W-:Y:S02]  /*fe40*/  STL [R1+0x24], R27 ;  /* 0x0000241b01007387 */ /* 0x0009e40000100800 */
[----:B----4-:R-:W-:Y:S02]  /*fe50*/  SHF.R.S32.HI R27, RZ, 0x1f, R28 ;  /* 0x0000001fff1b7819 */ /* 0x010fe4000001141c */
[----:B------:R-:W3:Y:S01]  /*fe60*/  LDL R28, [R1+0xdc] ;  /* 0x0000dc00011c7983 */ /* 0x000ee20000100800 */
[----:B-----5:R-:W-:Y:S02]  /*fe70*/  SHF.R.S32.HI R25, RZ, 0x1f, R25 ;  /* 0x0000001fff197819 */ /* 0x020fe40000011419 */
[----:B------:R-:W-:Y:S01]  /*fe80*/  SHF.R.S32.HI R23, RZ, 0x1f, R23 ;  /* 0x0000001fff177819 */ /* 0x000fe20000011417 */
[----:B------:R-:W-:Y:S04]  /*fe90*/  STL [R1+0x3c], R27 ;  /* 0x00003c1b01007387 */ /* 0x000fe80000100800 */
[----:B------:R-:W-:Y:S01]  /*fea0*/  STL [R1+0x40], R25 ;  /* 0x0000401901007387 */ /* 0x000fe20000100800 */
[----:B------:R-:W-:-:S03]  /*feb0*/  SHF.R.S32.HI R22, RZ, 0x1f, R22 ;  /* 0x0000001fff167819 */ /* 0x000fc60000011416 */
        /* <DEDUP_REMOVED lines=26> */
[----:B------:R0:W-:Y:S01]  /*10060*/  STL [R1+0x80], R9 ;  /* 0x0000800901007387 */ /* 0x0001e20000100800 */
[----:B------:R-:W-:-:S03]  /*10070*/  SHF.R.S32.HI R8, RZ, 0x1f, R8 ;  /* 0x0000001fff087819 */ /* 0x000fc60000011408 */
[----:B------:R-:W-:Y:S01]  /*10080*/  STL [R1+0x84], R10 ;  /* 0x0000840a01007387 */ /* 0x000fe20000100800 */
[----:B0-----:R-:W-:-:S03]  /*10090*/  SHF.R.S32.HI R9, RZ, 0x1f, R29 ;  /* 0x0000001fff097819 */ /* 0x001fc6000001141d */
[----:B------:R-:W4:Y:S04]  /*100a0*/  LDL R29, [R1+0xd4] ;  /* 0x0000d400011d7983 */ /* 0x000f280000100800 */
[----:B------:R0:W-:Y:S04]  /*100b0*/  STL [R1+0x94], R8 ;  /* 0x0000940801007387 */ /* 0x0001e80000100800 */
[----:B------:R-:W-:Y:S01]  /*100c0*/  STL [R1+0x9c], R9 ;  /* 0x00009c0901007387 */ /* 0x000fe20000100800 */
[----:B0-----:R-:W-:Y:S02]  /*100d0*/  SHF.R.S32.HI R8, RZ, 0x1f, R7 ;  /* 0x0000001fff087819 */ /* 0x001fe40000011407 */
[----:B------:R-:W-:-:S03]  /*100e0*/  SHF.R.S32.HI R7, RZ, 0x1f, R5 ;  /* 0x0000001fff077819 */ /* 0x000fc60000011405 */
[----:B------:R-:W-:Y:S04]  /*100f0*/  STL [R1+0xa0], R8 ;  /* 0x0000a00801007387 */ /* 0x000fe80000100800 */
[----:B------:R-:W-:Y:S01]  /*10100*/  STL [R1+0xa4], R7 ;  /* 0x0000a40701007387 */ /* 0x000fe20000100800 */
[----:B--2---:R-:W-:Y:S02]  /*10110*/  SHF.R.S32.HI R5, RZ, 0x1f, R6 ;  /* 0x0000001fff057819 */ /* 0x004fe40000011406 */
[----:B------:R-:W-:-:S03]  /*10120*/  SHF.R.S32.HI R4, RZ, 0x1f, R4 ;  /* 0x0000001fff047819 */ /* 0x000fc60000011404 */
[----:B------:R0:W-:Y:S01]  /*10130*/  STL [R1+0xa8], R5 ;  /* 0x0000a80501007387 */ /* 0x0001e20000100800 */
        /* <DEDUP_REMOVED lines=8> */
[----:B------:R-:W2:Y:S01]  /*101c0*/  LDL R27, [R1+0xcc] ;  /* 0x0000cc00011b7983 */ /* 0x000ea20000100800 */
[----:B------:R-:W-:-:S03]  /*101d0*/  SHF.R.S32.HI R0, RZ, 0x1f, R3 ;  /* 0x0000001fff007819 */ /* 0x000fc60000011403 */
[----:B------:R-:W-:Y:S04]  /*101e0*/  STL [R1+0x1c4], R2 ;  /* 0x0001c40201007387 */ /* 0x000fe80000100800 */
[----:B------:R-:W5:Y:S04]  /*101f0*/  LDL R3, [R1+0xc8] ;  /* 0x0000c80001037983 */ /* 0x000f680000100800 */
[----:B------:R3:W-:Y:S04]  /*10200*/  STL [R1+0x1d0], R0 ;  /* 0x0001d00001007387 */ /* 0x0007e80000100800 */
[----:B------:R-:W5:Y:S04]  /*10210*/  LDL R25, [R1+0xc4] ;  /* 0x0000c40001197983 */ /* 0x000f680000100800 */
[----:B------:R-:W5:Y:S01]  /*10220*/  LDL R23, [R1+0xc0] ;  /* 0x0000c00001177983 */ /* 0x000f620000100800 */
[----:B---3--:R-:W-:-:S05]  /*10230*/  SHF.R.S32.HI R0, RZ, 0x1f, R28 ;  /* 0x0000001fff007819 */ /* 0x008fca000001141c */
[----:B------:R4:W-:Y:S04]  /*10240*/  STL [R1+0x1dc], R0 ;  /* 0x0001dc0001007387 */ /* 0x0009e80000100800 */
[----:B------:R-:W3:Y:S04]  /*10250*/  LDL R22, [R1+0xbc] ;  /* 0x0000bc0001167983 */ /* 0x000ee80000100800 */
        /* <DEDUP_REMOVED lines=15> */
[----:B------:R-:W3:Y:S01]  /*10350*/  LDL R7, [R1+0x1ec] ;  /* 0x0001ec0001077983 */ /* 0x000ee20000100800 */
[----:B----4-:R-:W-:-:S03]  /*10360*/  SHF.R.S32.HI R0, RZ, 0x1f, R29 ;  /* 0x0000001fff007819 */ /* 0x010fc6000001141d */
[----:B------:R-:W4:Y:S04]  /*10370*/  LDL R5, [R1+0x1f4] ;  /* 0x0001f40001057983 */ /* 0x000f280000100800 */
[----:B------:R0:W-:Y:S04]  /*10380*/  STL [R1+0x1e4], R0 ;  /* 0x0001e40001007387 */ /* 0x0001e80000100800 */
[----:B------:R-:W4:Y:S04]  /*10390*/  LDL R6, [R1+0x1f8] ;  /* 0x0001f80001067983 */ /* 0x000f280000100800 */
[----:B------:R-:W4:Y:S04]  /*103a0*/  LDL R4, [R1+0x200] ;  /* 0x0002000001047983 */ /* 0x000f280000100800 */
[----:B------:R-:W4:Y:S04]  /*103b0*/  LDL R24, [R1+0x208] ;  /* 0x0002080001187983 */ /* 0x000f280000100800 */
[----:B------:R-:W4:Y:S04]  /*103c0*/  LDL R26, [R1+0x20c] ;  /* 0x00020c00011a7983 */ /* 0x000f280000100800 */
[----:B------:R-:W4:Y:S04]  /*103d0*/  LDL R2, [R1+0x214] ;  /* 0x0002140001027983 */ /* 0x000f280000100800 */
[----:B0-----:R-:W4:Y:S04]  /*103e0*/  LDL R0, [R1+0x218] ;  /* 0x0002180001007983 */ /* 0x001f280000100800 */
[----:B------:R-:W4:Y:S01]  /*103f0*/  LDL R29, [R1+0x220] ;  /* 0x00022000011d7983 */ /* 0x000f220000100800 */
[----:B--2---:R-:W-:-:S05]  /*10400*/  SHF.R.S32.HI R27, RZ, 0x1f, R27 ;  /* 0x0000001fff1b7819 */ /* 0x004fca000001141b */
[----:B------:R5:W-:Y:S02]  /*10410*/  STL [R1+0x1f0], R27 ;  /* 0x0001f01b01007387 */ /* 0x000be40000100800 */
[----:B-----5:R-:W-:Y:S02]  /*10420*/  SHF.R.S32.HI R27, RZ, 0x1f, R3 ;  /* 0x0000001fff1b7819 */ /* 0x020fe40000011403 */
[----:B------:R-:W2:Y:S01]  /*10430*/  LDL R3, [R1+0x228] ;  /* 0x0002280001037983 */ /* 0x000ea20000100800 */
[----:B------:R-:W-:Y:S02]  /*10440*/  SHF.R.S32.HI R25, RZ, 0x1f, R25 ;  /* 0x0000001fff197819 */ /* 0x000fe40000011419 */
[----:B------:R-:W-:Y:S01]  /*10450*/  SHF.R.S32.HI R23, RZ, 0x1f, R23 ;  /* 0x0000001fff177819 */ /* 0x000fe20000011417 */
[----:B------:R-:W-:Y:S04]  /*10460*/  STL [R1+0x1fc], R27 ;  /* 0x0001fc1b01007387 */ /* 0x000fe80000100800 */
[----:B------:R-:W-:Y:S01]  /*10470*/  STL [R1+0x204], R25 ;  /* 0x0002041901007387 */ /* 0x000fe20000100800 */
[----:B---3--:R-:W-:-:S03]  /*10480*/  SHF.R.S32.HI R22, RZ, 0x1f, R22 ;  /* 0x0000001fff167819 */ /* 0x008fc60000011416 */
        /* <DEDUP_REMOVED lines=26> */
[----:B------:R0:W-:Y:S04]  /*10630*/  STL [R1+0x29c], R9 ;  /* 0x00029c0901007387 */ /* 0x0001e80000100800 */
[----:B------:R-:W-:Y:S01]  /*10640*/  STL [R1+0x2a4], R10 ;  /* 0x0002a40a01007387 */ /* 0x000fe20000100800 */
[----:B0-----:R-:W-:-:S03]  /*10650*/  SHF.R.S32.HI R9, RZ, 0x1f, R28 ;  /* 0x0000001fff097819 */ /* 0x001fc6000001141c */
[----:B------:R-:W3:Y:S01]  /*10660*/  LDL R28, [R1+0x22c] ;  /* 0x00022c00011c7983 */ /* 0x000ee20000100800 */
[----:B------:R-:W-:-:S05]  /*10670*/  SHF.R.S32.HI R8, RZ, 0x1f, R8 ;  /* 0x0000001fff087819 */ /* 0x000fca0000011408 */
[----:B------:R0:W-:Y:S04]  /*10680*/  STL [R1+0x2b0], R8 ;  /* 0x0002b00801007387 */ /* 0x0001e80000100800 */
[----:B------:R-:W-:Y:S01]  /*10690*/  STL [R1+0x2bc], R9 ;  /* 0x0002bc0901007387 */ /* 0x000fe20000100800 */
[----:B0-----:R-:W-:Y:S02]  /*106a0*/  SHF.R.S32.HI R8, RZ, 0x1f, R7 ;  /* 0x0000001fff087819 */ /* 0x001fe40000011407 */
[----:B----4-:R-:W-:Y:S02]  /*106b0*/  SHF.R.S32.HI R7, RZ, 0x1f, R5 ;  /* 0x0000001fff077819 */ /* 0x010fe40000011405 */
[----:B------:R-:W-:Y:S02]  /*106c0*/  SHF.R.S32.HI R5, RZ, 0x1f, R6 ;  /* 0x0000001fff057819 */ /* 0x000fe40000011406 */
[----:B------:R-:W-:Y:S01]  /*106d0*/  SHF.R.S32.HI R4, RZ, 0x1f, R4 ;  /* 0x0000001fff047819 */ /* 0x000fe20000011404 */
[----:B------:R-:W-:Y:S01]  /*106e0*/  STL [R1+0x2c8], R8 ;  /* 0x0002c80801007387 */ /* 0x000fe20000100800 */
[----:B------:R-:W-:-:S03]  /*106f0*/  SHF.R.S32.HI R6, RZ, 0x1f, R24 ;  /* 0x0000001fff067819 */ /* 0x000fc60000011418 */
[----:B------:R-:W-:Y:S04]  /*10700*/  STL [R1+0x2d0], R7 ;  /* 0x0002d00701007387 */ /* 0x000fe80000100800 */
        /* <DEDUP_REMOVED lines=9> */
[----:B------:R-:W4:Y:S04]  /*107a0*/  LDL R27, [R1+0x234] ;  /* 0x00023400011b7983 */ /* 0x000f280000100800 */
[----:B------:R0:W-:Y:S04]  /*107b0*/  STL [R1+0x308], R0 ;  /* 0x0003080001007387 */ /* 0x0001e80000100800 */
[----:B0-----:R-:W5:Y:S04]  /*107c0*/  LDL R0, [R1+0x238] ;  /* 0x0002380001007983 */ /* 0x001f680000100800 */
[----:B------:R2:W-:Y:S04]  /*107d0*/  STL [R1+0x30c], R2 ;  /* 0x00030c0201007387 */ /* 0x0005e80000100800 */
        /* <DEDUP_REMOVED lines=21> */
[----:B------:R-:W2:Y:S01]  /*10930*/  LDL R5, [R1+0x2b8] ;  /* 0x0002b80001057983 */ /* 0x000ea20000100800 */
[----:B---3--:R-:W-:-:S05]  /*10940*/  SHF.R.S32.HI R2, RZ, 0x1f, R28 ;  /* 0x0000001fff027819 */ /* 0x008fca000001141c */
[----:B------:R0:W-:Y:S04]  /*10950*/  STL [R1+0x314], R2 ;  /* 0x0003140201007387 */ /* 0x0001e80000100800 */
[----:B------:R-:W3:Y:S04]  /*10960*/  LDL R4, [R1+0x2c0] ;  /* 0x0002c00001047983 */ /* 0x000ee80000100800 */
[----:B------:R-:W3:Y:S04]  /*10970*/  LDL R24, [R1+0x2c4] ;  /* 0x0002c40001187983 */ /* 0x000ee80000100800 */
[----:B0-----:R-:W3:Y:S04]  /*10980*/  LDL R2, [R1+0x2cc] ;  /* 0x0002cc0001027983 */ /* 0x001ee80000100800 */
[----:B------:R-:W3:Y:S04]  /*10990*/  LDL R26, [R1+0x2d4] ;  /* 0x0002d400011a7983 */ /* 0x000ee80000100800 */
[----:B------:R-:W3:Y:S04]  /*109a0*/  LDL R29, [R1+0x2d8] ;  /* 0x0002d800011d7983 */ /* 0x000ee80000100800 */
[----:B------:R-:W3:Y:S04]  /*109b0*/  LDL R3, [R1+0x2e0] ;  /* 0x0002e00001037983 */ /* 0x000ee80000100800 */
[----:B------:R-:W3:Y:S01]  /*109c0*/  LDL R28, [R1+0x2e4] ;  /* 0x0002e400011c7983 */ /* 0x000ee20000100800 */
[----:B----4-:R-:W-:-:S05]  /*109d0*/  SHF.R.S32.HI R27, RZ, 0x1f, R27 ;  /* 0x0000001fff1b7819 */ /* 0x010fca000001141b */
[----:B------:R0:W-:Y:S01]  /*109e0*/  STL [R1+0x318], R27 ;  /* 0x0003181b01007387 */ /* 0x0001e20000100800 */
[----:B-----5:R-:W-:-:S03]  /*109f0*/  SHF.R.S32.HI R0, RZ, 0x1f, R0 ;  /* 0x0000001fff007819 */ /* 0x020fc60000011400 */
[----:B0-----:R-:W4:Y:S04]  /*10a00*/  LDL.LU R27, [R1+0x2050] ;  /* 0x00205000011b7983 */ /* 0x001f280000300800 */
[----:B------:R0:W-:Y:S01]  /*10a10*/  STL [R1+0x31c], R0 ;  /* 0x00031c0001007387 */ /* 0x0001e20000100800 */
[----:B------:R-:W-:Y:S02]  /*10a20*/  SHF.R.S32.HI R25, RZ, 0x1f, R25 ;  /* 0x0000001fff197819 */ /* 0x000fe40000011419 */
[----:B------:R-:W-:Y:S01]  /*10a30*/  SHF.R.S32.HI R23, RZ, 0x1f, R23 ;  /* 0x0000001fff177819 */ /* 0x000fe20000011417 */
[----:B0-----:R-:W5:Y:S04]  /*10a40*/  LDL R0, [R1+0x2f8] ;  /* 0x0002f80001007983 */ /* 0x001f680000100800 */
[----:B------:R0:W-:Y:S04]  /*10a50*/  STL [R1+0x320], R25 ;  /* 0x0003201901007387 */ /* 0x0001e80000100800 */
[----:B0-----:R-:W4:Y:S04]  /*10a60*/  LDL.LU R25, [R1+0x204c] ;  /* 0x00204c0001197983 */ /* 0x001f280000300800 */
[----:B------:R0:W-:Y:S04]  /*10a70*/  STL [R1+0x324], R23 ;  /* 0x0003241701007387 */ /* 0x0001e80000100800 */
[----:B0-----:R-:W4:Y:S01]  /*10a80*/  LDL.LU R23, [R1+0x2048] ;  /* 0x0020480001177983 */ /* 0x001f220000300800 */
[----:B--2---:R-:W-:-:S02]  /*10a90*/  SHF.R.S32.HI R22, RZ, 0x1f, R22 ;  /* 0x0000001fff167819 */ /* 0x004fc40000011416 */
[----:B------:R-:W-:-:S03]  /*10aa0*/  SHF.R.S32.HI R21, RZ, 0x1f, R21 ;  /* 0x0000001fff157819 */ /* 0x000fc60000011415 */
[----:B------:R0:W-:Y:S01]  /*10ab0*/  STL [R1+0x328], R22 ;  /* 0x0003281601007387 */ /* 0x0001e20000100800 */
[----:B------:R-:W-:Y:S02]  /*10ac0*/  SHF.R.S32.HI R20, RZ, 0x1f, R20 ;  /* 0x0000001fff147819 */ /* 0x000fe40000011414 */
[----:B------:R-:W-:Y:S01]  /*10ad0*/  SHF.R.S32.HI R19, RZ, 0x1f, R19 ;  /* 0x0000001fff137819 */ /* 0x000fe20000011413 */
[----:B0-----:R-:W2:Y:S01]  /*10ae0*/  LDL.LU R22, [R1+0x2044] ;  /* 0x0020440001167983 */ /* 0x001ea20000300800 */
[----:B------:R-:W-:-:S03]  /*10af0*/  SHF.R.S32.HI R18, RZ, 0x1f, R18 ;  /* 0x0000001fff127819 */ /* 0x000fc60000011412 */
[----:B------:R0:W-:Y:S01]  /*10b00*/  STL [R1+0x32c], R21 ;  /* 0x00032c1501007387 */ /* 0x0001e20000100800 */
[----:B------:R-:W-:Y:S02]  /*10b10*/  SHF.R.S32.HI R17, RZ, 0x1f, R17 ;  /* 0x0000001fff117819 */ /* 0x000fe40000011411 */
[----:B------:R-:W-:Y:S01]  /*10b20*/  SHF.R.S32.HI R16, RZ, 0x1f, R16 ;  /* 0x0000001fff107819 */ /* 0x000fe20000011410 */
[----:B0-----:R-:W4:Y:S04]  /*10b30*/  LDL.LU R21, [R1+0x2040] ;  /* 0x0020400001157983 */ /* 0x001f280000300800 */
[----:B------:R0:W-:Y:S01]  /*10b40*/  STL [R1+0x330], R20 ;  /* 0x0003301401007387 */ /* 0x0001e20000100800 */
[----:B------:R-:W-:Y:S02]  /*10b50*/  SHF.R.S32.HI R15, RZ, 0x1f, R15 ;  /* 0x0000001fff0f7819 */ /* 0x000fe4000001140f */
[----:B------:R-:W-:Y:S01]  /*10b60*/  SHF.R.S32.HI R14, RZ, 0x1f, R14 ;  /* 0x0000001fff0e7819 */ /* 0x000fe2000001140e */
[----:B0-----:R-:W2:Y:S04]  /*10b70*/  LDL.LU R20, [R1+0x203c] ;  /* 0x00203c0001147983 */ /* 0x001ea80000300800 */
[----:B------:R0:W-:Y:S01]  /*10b80*/  STL [R1+0x334], R19 ;  /* 0x0003341301007387 */ /* 0x0001e20000100800 */
[----:B------:R-:W-:-:S03]  /*10b90*/  SHF.R.S32.HI R13, RZ, 0x1f, R13 ;  /* 0x0000001fff0d7819 */ /* 0x000fc6000001140d */
[----:B0-----:R-:W4:Y:S04]  /*10ba0*/  LDL.LU R19, [R1+0x2038] ;  /* 0x0020380001137983 */ /* 0x001f280000300800 */
[----:B------:R0:W-:Y:S01]  /*10bb0*/  STL [R1+0x338], R18 ;  /* 0x0003381201007387 */ /* 0x0001e20000100800 */
[----:B------:R-:W-:-:S03]  /*10bc0*/  SHF.R.S32.HI R12, RZ, 0x1f, R12 ;  /* 0x0000001fff0c7819 */ /* 0x000fc6000001140c */
        /* <DEDUP_REMOVED lines=23> */
[----:B---3--:R-:W-:-:S03]  /*10d40*/  SHF.R.S32.HI R4, RZ, 0x1f, R4 ;  /* 0x0000001fff047819 */ /* 0x008fc60000011404 */
[----:B0-----:R-:W3:Y:S04]  /*10d50*/  LDL.LU R10, [R1+0x2014] ;  /* 0x00201400010a7983 */ /* 0x001ee80000300800 */
        /* <DEDUP_REMOVED lines=18> */
[----:B------:R0:W-:Y:S04]  /*10e80*/  STL [R1+0x374], R24 ;  /* 0x0003741801007387 */ /* 0x0001e80000100800 */
[----:B0-----:R-:W2:Y:S04]  /*10e90*/  LDL.LU R24, [R1+0x1ffc] ;  /* 0x001ffc0001187983 */ /* 0x001ea80000300800 */
[----:B------:R0:W-:Y:S04]  /*10ea0*/  STL [R1+0x378], R2 ;  /* 0x0003780201007387 */ /* 0x0001e80000100800 */
[----:B0-----:R-:W4:Y:S04]  /*10eb0*/  LDL.LU R2, [R1+0x1ff8] ;  /* 0x001ff80001027983 */ /* 0x001f280000300800 */
[----:B------:R0:W-:Y:S04]  /*10ec0*/  STL [R1+0x37c], R26 ;  /* 0x00037c1a01007387 */ /* 0x0001e80000100800 */
[----:B0-----:R-:W3:Y:S04]  /*10ed0*/  LDL.LU R26, [R1+0x1ff4] ;  /* 0x001ff400011a7983 */ /* 0x001ee80000300800 */
[----:B------:R0:W-:Y:S04]  /*10ee0*/  STL [R1+0x380], R29 ;  /* 0x0003801d01007387 */ /* 0x0001e80000100800 */
[----:B0-----:R-:W2:Y:S04]  /*10ef0*/  LDL.LU R29, [R1+0x1ff0] ;  /* 0x001ff000011d7983 */ /* 0x001ea80000300800 */
[----:B------:R0:W-:Y:S04]  /*10f00*/  STL [R1+0x384], R3 ;  /* 0x0003840301007387 */ /* 0x0001e80000100800 */
[----:B0-----:R-:W5:Y:S04]  /*10f10*/  LDL.LU R3, [R1+0x1fec] ;  /* 0x001fec0001037983 */ /* 0x001f680000300800 */
[----:B------:R0:W-:Y:S04]  /*10f20*/  STL [R1+0x388], R28 ;  /* 0x0003881c01007387 */ /* 0x0001e80000100800 */
[----:B0-----:R-:W4:Y:S01]  /*10f30*/  LDL.LU R28, [R1+0x1fe8] ;  /* 0x001fe800011c7983 */ /* 0x001f220000300800 */
[----:B-----5:R-:W-:-:S02]  /*10f40*/  SHF.R.S32.HI R3, RZ, 0x1f, R3 ;  /* 0x0000001fff037819 */ /* 0x020fc40000011403 */
[----:B----4-:R-:W-:-:S05]  /*10f50*/  SHF.R.S32.HI R28, RZ, 0x1f, R28 ;  /* 0x0000001fff1c7819 */ /* 0x010fca000001141c */
[----:B------:R0:W-:Y:S04]  /*10f60*/  STL [R1+0x38c], R28 ;  /* 0x00038c1c01007387 */ /* 0x0001e80000100800 */
[----:B0-----:R-:W2:Y:S04]  /*10f70*/  LDL.LU R28, [R1+0x1fe4] ;  /* 0x001fe400011c7983 */ /* 0x001ea80000300800 */
[----:B------:R0:W-:Y:S04]  /*10f80*/  STL [R1+0x390], R3 ;  /* 0x0003900301007387 */ /* 0x0001e80000100800 */
[----:B0-----:R-:W4:Y:S01]  /*10f90*/  LDL.LU R3, [R1+0x1fe0] ;  /* 0x001fe00001037983 */ /* 0x001f220000300800 */
[----:B------:R-:W-:-:S05]  /*10fa0*/  SHF.R.S32.HI R0, RZ, 0x1f, R0 ;  /* 0x0000001fff007819 */ /* 0x000fca0000011400 */
[----:B------:R2:W-:Y:S02]  /*10fb0*/  STL [R1+0x394], R0 ;  /* 0x0003940001007387 */ /* 0x0005e40000100800 */
[----:B--2---:R-:W-:-:S05]  /*10fc0*/  IADD3 R0, P0, R29, R28, RZ ;  /* 0x0000001c1d007210 */ /* 0x004fca0007f1e0ff */
[----:B------:R4:W-:Y:S02]  /*10fd0*/  STL [R1+0x1870], R0 ;  /* 0x0018700001007387 */ /* 0x0009e40000100800 */
[----:B----4-:R-:W-:Y:S02]  /*10fe0*/  IADD3 R0, P1, R29, R3, RZ ;  /* 0x000000031d007210 */ /* 0x010fe40007f3e0ff */
[----:B------:R-:W2:Y:S04]  /*10ff0*/  LDL.LU R29, [R1+0x74] ;  /* 0x00007400011d7983 */ /* 0x000ea80000300800 */
[----:B------:R3:W-:Y:S02]  /*11000*/  STL [R1+0x1878], R0 ;  /* 0x0018780001007387 */ /* 0x0007e40000100800 */
[----:B---3--:R-:W-:-:S02]  /*11010*/  IADD3 R0, P2, R26, R28, RZ ;  /* 0x0000001c1a007210 */ /* 0x008fc40007f5e0ff */
[----:B------:R-:W-:-:S03]  /*11020*/  IADD3 R26, P3, R26, R3, RZ ;  /* 0x000000031a1a7210 */ /* 0x000fc60007f7e0ff */
[----:B------:R0:W-:Y:S04]  /*11030*/  STL [R1+0x10a4], R0 ;  /* 0x0010a40001007387 */ /* 0x0001e80000100800 */
[----:B0-----:R-:W3:Y:S04]  /*11040*/  LDL.LU R0, [R1+0x1fdc] ;  /* 0x001fdc0001007983 */ /* 0x001ee80000300800 */
[----:B------:R0:W-:Y:S02]  /*11050*/  STL [R1+0x10ac], R26 ;  /* 0x0010ac1a01007387 */ /* 0x0001e40000100800 */
[----:B0-----:R-:W-:-:S05]  /*11060*/  IADD3 R26, P4, R24, R28, RZ ;  /* 0x0000001c181a7210 */ /* 0x001fca0007f9e0ff */
[----:B------:R0:W-:Y:S04]  /*11070*/  STL [R1+0x10b4], R26 ;  /* 0x0010b41a01007387 */ /* 0x0001e80000100800 */
[----:B0-----:R-:W3:Y:S01]  /*11080*/  LDL.LU R26, [R1+0x1fd8] ;  /* 0x001fd800011a7983 */ /* 0x001ee20000300800 */
[----:B------:R-:W-:-:S05]  /*11090*/  IADD3 R24, P5, R24, R3, RZ ;  /* 0x0000000318187210 */ /* 0x000fca0007fbe0ff */
[----:B------:R3:W-:Y:S02]  /*110a0*/  STL [R1+0x10bc], R24 ;  /* 0x0010bc1801007387 */ /* 0x0007e40000100800 */
[----:B---3--:R-:W-:-:S05]  /*110b0*/  IMAD.X R24, R0, 0x1, R26, P0 ;  /* 0x0000000100187824 */ /* 0x008fca00000e061a */
[----:B------:R0:W-:Y:S02]  /*110c0*/  STL [R1+0x186c], R24 ;  /* 0x00186c1801007387 */ /* 0x0001e40000100800 */
[----:B0-----:R-:W-:-:S05]  /*110d0*/  IADD3 R24, P0, R4, R28, RZ ;  /* 0x0000001c04187210 */ /* 0x001fca0007f1e0ff */
[----:B------:R0:W-:Y:S04]  /*110e0*/  STL [R1+0x10c4], R24 ;  /* 0x0010c41801007387 */ /* 0x0001e80000100800 */
[----:B0-----:R-:W3:Y:S02]  /*110f0*/  LDL.LU R24, [R1+0x1fd4] ;  /* 0x001fd40001187983 */ /* 0x001ee40000300800 */
[----:B---3--:R-:W-:-:S05]  /*11100*/  IMAD.X R0, R0, 0x1, R24, P1 ;  /* 0x0000000100007824 */ /* 0x008fca00008e0618 */
[----:B------:R0:W-:Y:S02]  /*11110*/  STL [R1+0x1874], R0 ;  /* 0x0018740001007387 */ /* 0x0001e40000100800 */
[----:B0-----:R-:W-:Y:S01]  /*11120*/  IADD3 R0, P1, R4, R3, RZ ;  /* 0x0000000304007210 */ /* 0x001fe20007f3e0ff */
[----:B------:R-:W-:-:S04]  /*11130*/  IMAD.X R4, R2, 0x1, R26, P2 ;  /* 0x0000000102047824 */ /* 0x000fc800010e061a */
[----:B------:R0:W-:Y:S04]  /*11140*/  STL [R1+0x10cc], R0 ;  /* 0x0010cc0001007387 */ /* 0x0001e80000100800 */
[----:B0-----:R-:W3:Y:S04]  /*11150*/  LDL.LU R0, [R1+0x90] ;  /* 0x0000900001007983 */ /* 0x001ee80000300800 */
[----:B------:R0:W-:Y:S02]  /*11160*/  STL [R1+0x10a0], R4 ;  /* 0x0010a00401007387 */ /* 0x0001e40000100800 */
[----:B0-----:R-:W-:-:S05]  /*11170*/  IADD3 R4, P2, R5, R28, RZ ;  /* 0x0000001c05047210 */ /* 0x001fca0007f5e0ff */
[----:B------:R0:W-:Y:S04]  /*11180*/  STL [R1+0x10d4], R4 ;  /* 0x0010d40401007387 */ /* 0x0001e80000100800 */
[----:B0-----:R-:W4:Y:S01]  /*11190*/  LDL.LU R4, [R1+0x1fd0] ;  /* 0x001fd00001047983 */ /* 0x001f220000300800 */
[----:B------:R-:W-:Y:S01]  /*111a0*/  IMAD.X R2, R2, 0x1, R24, P3 ;  /* 0x0000000102027824 */ /* 0x000fe200018e0618 */
[----:B------:R-:W-:-:S04]  /*111b0*/  IADD3 R5, P3, R5, R3, RZ ;  /* 0x0000000305057210 */ /* 0x000fc80007f7e0ff */
[----:B------:R0:W-:Y:S04]  /*111c0*/  STL [R1+0x10a8], R2 ;  /* 0x0010a80201007387 */ /* 0x0001e80000100800 */
[----:B0-----:R-:W5:Y:S04]  /*111d0*/  LDL.LU R2, [R1+0x44] ;  /* 0x0000440001027983 */ /* 0x001f680000300800 */
[----:B------:R4:W-:Y:S02]  /*111e0*/  STL [R1+0x10dc], R5 ;  /* 0x0010dc0501007387 */ /* 0x0009e40000100800 */
[----:B----4-:R-:W-:-:S05]  /*111f0*/  IMAD.X R5, R4, 0x1, R26, P4 ;  /* 0x0000000104057824 */ /* 0x010fca00020e061a */
[----:B------:R0:W-:Y:S02]  /*11200*/  STL [R1+0x10b0], R5 ;  /* 0x0010b00501007387 */ /* 0x0001e40000100800 */
[----:B0-----:R-:W-:-:S05]  /*11210*/  IADD3 R5, P4, R7, R28, RZ ;  /* 0x0000001c07057210 */ /* 0x001fca0007f9e0ff */
[----:B------:R0:W-:Y:S04]  /*11220*/  STL [R1+0x10e4], R5 ;  /* 0x0010e40501007387 */ /* 0x0001e80000100800 */
[----:B0-----:R-:W4:Y:S01]  /*11230*/  LDL.LU R5, [R1+0x1fcc] ;  /* 0x001fcc0001057983 */ /* 0x001f220000300800 */
[----:B------:R-:W-:-:S05]  /*11240*/  IMAD.X R4, R4, 0x1, R24, P5 ;  /* 0x0000000104047824 */ /* 0x000fca00028e0618 */
[----:B------:R0:W-:Y:S02]  /*11250*/  STL [R1+0x10b8], R4 ;  /* 0x0010b80401007387 */ /* 0x0001e40000100800 */
[----:B0-----:R-:W-:Y:S02]  /*11260*/  IADD3 R4, P5, R7, R3, RZ ;  /* 0x0000000307047210 */ /* 0x001fe40007fbe0ff */
[----:B------:R-:W3:Y:S04]  /*11270*/  LDL.LU R7, [R1+0x1fc8] ;  /* 0x001fc80001077983 */ /* 0x000ee80000300800 */
[----:B------:R4:W-:Y:S02]  /*11280*/  STL [R1+0x10ec], R4 ;  /* 0x0010ec0401007387 */ /* 0x0009e40000100800 */
[----:B----4-:R-:W-:-:S05]  /*11290*/  IMAD.X R4, R5, 0x1, R26, P0 ;  /* 0x0000000105047824 */ /* 0x010fca00000e061a */
[----:B------:R5:W-:Y:S02]  /*112a0*/  STL [R1+0x10c0], R4 ;  /* 0x0010c00401007387 */ /* 0x000be40000100800 */
[----:B-----5:R-:W-:-:S05]  /*112b0*/  IADD3 R4, P0, R2, R28, RZ ;  /* 0x0000001c02047210 */ /* 0x020fca0007f1e0ff */
[----:B------:R0:W-:Y:S02]  /*112c0*/  STL [R1+0x10f4], R4 ;  /* 0x0010f40401007387 */ /* 0x0001e40000100800 */
[----:B0-----:R-:W-:Y:S02]  /*112d0*/  IMAD.X R4, R5, 0x1, R24, P1 ;  /* 0x0000000105047824 */ /* 0x001fe400008e0618 */
[----:B------:R-:W4:Y:S04]  /*112e0*/  LDL.LU R5, [R1+0xb8] ;  /* 0x0000b80001057983 */ /* 0x000f280000300800 */
[----:B------:R0:W-:Y:S02]  /*112f0*/  STL [R1+0x10c8], R4 ;  /* 0x0010c80401007387 */ /* 0x0001e40000100800 */
[----:B0-----:R-:W-:Y:S01]  /*11300*/  IADD3 R4, P1, R2, R3, RZ ;  /* 0x0000000302047210 */ /* 0x001fe20007f3e0ff */
[----:B------:R-:W-:-:S04]  /*11310*/  IMAD.X R2, R6, 0x1, R26, P2 ;  /* 0x0000000106027824 */ /* 0x000fc800010e061a */
[----:B------:R0:W-:Y:S04]  /*11320*/  STL [R1+0x10fc], R4 ;  /* 0x0010fc0401007387 */ /* 0x0001e80000100800 */
[----:B0-----:R-:W5:Y:S04]  /*11330*/  LDL.LU R4, [R1+0xd0] ;  /* 0x0000d00001047983 */ /* 0x001f680000300800 */
[----:B------:R2:W-:Y:S02]  /*11340*/  STL [R1+0x10d0], R2 ;  /* 0x0010d00201007387 */ /* 0x0005e40000100800 */
[----:B--2---:R-:W-:-:S05]  /*11350*/  IADD3 R2, P2, R29, R28, RZ ;  /* 0x0000001c1d027210 */ /* 0x004fca0007f5e0ff */
[----:B------:R0:W-:Y:S02]  /*11360*/  STL [R1+0x1104], R2 ;  /* 0x0011040201007387 */ /* 0x0001e40000100800 */
[----:B0-----:R-:W-:Y:S02]  /*11370*/  IMAD.X R2, R6, 0x1, R24, P3 ;  /* 0x0000000106027824 */ /* 0x001fe400018e0618 */
[----:B------:R-:W2:Y:S04]  /*11380*/  LDL.LU R6, [R1+0x8c] ;  /* 0x00008c0001067983 */ /* 0x000ea80000300800 */
[----:B------:R0:W-:Y:S02]  /*11390*/  STL [R1+0x10d8], R2 ;  /* 0x0010d80201007387 */ /* 0x0001e40000100800 */
[----:B0-----:R-:W-:Y:S01]  /*113a0*/  IADD3 R2, P3, R29, R3, RZ ;  /* 0x000000031d027210 */ /* 0x001fe20007f7e0ff */
[----:B---3--:R-:W-:-:S04]  /*113b0*/  IMAD.X R29, R7, 0x1, R26, P4 ;  /* 0x00000001071d7824 */ /* 0x008fc800020e061a */
[----:B------:R0:W-:Y:S04]  /*113c0*/  STL [R1+0x110c], R2 ;  /* 0x00110c0201007387 */ /* 0x0001e80000100800 */
[----:B0-----:R-:W3:Y:S04]  /*113d0*/  LDL.LU R2, [R1+0xd8] ;  /* 0x0000d80001027983 */ /* 0x001ee80000300800 */
[----:B------:R0:W-:Y:S02]  /*113e0*/  STL [R1+0x10e0], R29 ;  /* 0x0010e01d01007387 */ /* 0x0001e40000100800 */
[----:B0-----:R-:W-:-:S05]  /*113f0*/  IADD3 R29, P4, R9, R28, RZ ;  /* 0x0000001c091d7210 */ /* 0x001fca0007f9e0ff */
[----:B------:R0:W-:Y:S02]  /*11400*/  STL [R1+0x1114], R29 ;  /* 0x0011141d01007387 */ /* 0x0001e40000100800 */
[----:B0-----:R-:W-:Y:S02]  /*11410*/  IMAD.X R29, R7, 0x1, R24, P5 ;  /* 0x00000001071d7824 */ /* 0x001fe400028e0618 */
[----:B------:R-:W4:Y:S04]  /*11420*/  LDL.LU R7, [R1+0x98] ;  /* 0x0000980001077983 */ /* 0x000f280000300800 */
[----:B------:R0:W-:Y:S02]  /*11430*/  STL [R1+0x10e8], R29 ;  /* 0x0010e81d01007387 */ /* 0x0001e40000100800 */
[----:B0-----:R-:W-:Y:S01]  /*11440*/  IADD3 R29, P5, R9, R3, RZ ;  /* 0x00000003091d7210 */ /* 0x001fe20007fbe0ff */
[----:B------:R-:W-:-:S04]  /*11450*/  IMAD.X R9, R8, 0x1, R26, P0 ;  /* 0x0000000108097824 */ /* 0x000fc800000e061a */
[----:B------:R0:W-:Y:S04]  /*11460*/  STL [R1+0x111c], R29 ;  /* 0x00111c1d01007387 */ /* 0x0001e80000100800 */
[----:B0-----:R-:W3:Y:S04]  /*11470*/  LDL.LU R29, [R1+0xe0] ;  /* 0x0000e000011d7983 */ /* 0x001ee80000300800 */
[----:B------:R2:W-:Y:S02]  /*11480*/  STL [R1+0x10f0], R9 ;  /* 0x0010f00901007387 */ /* 0x0005e40000100800 */
[----:B--2---:R-:W-:-:S05]  /*11490*/  IADD3 R9, P0, R6, R28, RZ ;  /* 0x0000001c06097210 */ /* 0x004fca0007f1e0ff */
[----:B------:R0:W-:Y:S04]  /*114a0*/  STL [R1+0x1124], R9 ;  /* 0x0011240901007387 */ /* 0x0001e80000100800 */
[----:B0-----:R-:W2:Y:S01]  /*114b0*/  LDL.LU R9, [R1+0x1fc4] ;  /* 0x001fc40001097983 */ /* 0x001ea20000300800 */
[----:B------:R-:W-:Y:S01]  /*114c0*/  IMAD.X R8, R8, 0x1, R24, P1 ;  /* 0x0000000108087824 */ /* 0x000fe200008e0618 */
[----:B------:R-:W-:-:S04]  /*114d0*/  IADD3 R6, P1, R6, R3, RZ ;  /* 0x0000000306067210 */ /* 0x000fc80007f3e0ff */
[----:B------:R-:W-:Y:S04]  /*114e0*/  STL [R1+0x10f8], R8 ;  /* 0x0010f80801007387 */ /* 0x000fe80000100800 */
[----:B------:R0:W-:Y:S04]  /*114f0*/  STL [R1+0x112c], R6 ;  /* 0x00112c0601007387 */ /* 0x0001e80000100800 */
[----:B0-----:R-:W3:Y:S01]  /*11500*/  LDL.LU R6, [R1+0x108] ;  /* 0x0001080001067983 */ /* 0x001ee20000300800 */
[----:B--2---:R-:W-:-:S05]  /*11510*/  IMAD.X R8, R9, 0x1, R26, P2 ;  /* 0x0000000109087824 */ /* 0x004fca00010e061a */
[----:B------:R0:W-:Y:S01]  /*11520*/  STL [R1+0x1100], R8 ;  /* 0x0011000801007387 */ /* 0x0001e20000100800 */
[----:B------:R-:W-:Y:S01]  /*11530*/  IMAD.X R9, R9, 0x1, R24, P3 ;  /* 0x0000000109097824 */ /* 0x000fe200018e0618 */
[----:B0-----:R-:W-:-:S05]  /*11540*/  IADD3 R8, P2, R0, R28, RZ ;  /* 0x0000001c00087210 */ /* 0x001fca0007f5e0ff */
[----:B------:R0:W-:Y:S02]  /*11550*/  STL [R1+0x1134], R8 ;  /* 0x0011340801007387 */ /* 0x0001e40000100800 */
[----:B0-----:R-:W-:Y:S02]  /*11560*/  IADD3 R8, P3, R0, R3, RZ ;  /* 0x0000000300087210 */ /* 0x001fe40007f7e0ff */
[----:B------:R-:W2:Y:S04]  /*11570*/  LDL.LU R0, [R1+0x10c] ;  /* 0x00010c0001007983 */ /* 0x000ea80000300800 */
[----:B------:R0:W-:Y:S04]  /*11580*/  STL [R1+0x1108], R9 ;  /* 0x0011080901007387 */ /* 0x0001e80000100800 */
[----:B------:R4:W-:Y:S01]  /*11590*/  STL [R1+0x113c], R8 ;  /* 0x00113c0801007387 */ /* 0x0009e20000100800 */
[----:B0-----:R-:W-:Y:S01]  /*115a0*/  IMAD.X R9, R10, 0x1, R26, P4 ;  /* 0x000000010a097824 */ /* 0x001fe200020e061a */
[----:B----4-:R-:W-:-:S04]  /*115b0*/  IADD3 R8, P4, R7, R28, RZ ;  /* 0x0000001c07087210 */ /* 0x010fc80007f9e0ff */
[----:B------:R0:W-:Y:S04]  /*115c0*/  STL [R1+0x1110], R9 ;  /* 0x0011100901007387 */ /* 0x0001e80000100800 */
[----:B------:R1:W-:Y:S01]  /*115d0*/  STL [R1+0x1144], R8 ;  /* 0x0011440801007387 */ /* 0x0003e20000100800 */
[----:B0-----:R-:W-:Y:S01]  /*115e0*/  IMAD.X R9, R10, 0x1, R24, P5 ;  /* 0x000000010a097824 */ /* 0x001fe200028e0618 */
[----:B-1----:R-:W-:Y:S02]  /*115f0*/  IADD3 R8, P5, R7, R3, RZ ;  /* 0x0000000307087210 */ /* 0x002fe40007fbe0ff */
[----:B------:R-:W4:Y:S04]  /*11600*/  LDL.LU R7, [R1+0x124] ;  /* 0x0001240001077983 */ /* 0x000f280000300800 */
[----:B------:R0:W-:Y:S04]  /*11610*/  STL [R1+0x1118], R9 ;  /* 0x0011180901007387 */ /* 0x0001e80000100800 */
[----:B------:R1:W-:Y:S01]  /*11620*/  STL [R1+0x114c], R8 ;  /* 0x00114c0801007387 */ /* 0x0003e20000100800 */
[----:B0-----:R-:W-:Y:S01]  /*11630*/  IMAD.X R9, R11, 0x1, R26, P0 ;  /* 0x000000010b097824 */ /* 0x001fe200000e061a */
[----:B------:R-:W-:Y:S01]  /*11640*/  IADD3 R10, P0, R5, R28, RZ ;  /* 0x0000001c050a7210 */ /* 0x000fe20007f1e0ff */
[----:B-1----:R-:W-:-:S03]  /*11650*/  IMAD.X R8, R11, 0x1, R24, P1 ;  /* 0x000000010b087824 */ /* 0x002fc600008e0618 */
[----:B------:R0:W-:Y:S04]  /*11660*/  STL [R1+0x1120], R9 ;  /* 0x0011200901007387 */ /* 0x0001e80000100800 */
[----:B------:R-:W-:Y:S01]  /*11670*/  STL [R1+0x1154], R10 ;  /* 0x0011540a01007387 */ /* 0x000fe20000100800 */
[----:B0-----:R-:W-:-:S03]  /*11680*/  IADD3 R9, P1, R5, R3, RZ ;  /* 0x0000000305097210 */ /* 0x001fc60007f3e0ff */
[----:B------:R-:W4:Y:S04]  /*11690*/  LDL.LU R5, [R1+0x128] ;  /* 0x0001280001057983 */ /* 0x000f280000300800 */
[----:B------:R0:W-:Y:S04]  /*116a0*/  STL [R1+0x1128], R8 ;  /* 0x0011280801007387 */ /* 0x0001e80000100800 */
[----:B------:R1:W-:Y:S01]  /*116b0*/  STL [R1+0x115c], R9 ;  /* 0x00115c0901007387 */ /* 0x0003e20000100800 */
[----:B0-----:R-:W-:Y:S01]  /*116c0*/  IMAD.X R8, R12, 0x1, R26, P2 ;  /* 0x000000010c087824 */ /* 0x001fe200010e061a */
[----:B-----5:R-:W-:Y:S01]  /*116d0*/  IADD3 R10, P2, R4, R28, RZ ;  /* 0x0000001c040a7210 */ /* 0x020fe20007f5e0ff */
[----:B-1----:R-:W-:-:S03]  /*116e0*/  IMAD.X R9, R12, 0x1, R24, P3 ;  /* 0x000000010c097824 */ /* 0x002fc600018e0618 */
[----:B------:R0:W-:Y:S04]  /*116f0*/  STL [R1+0x1130], R8 ;  /* 0x0011300801007387 */ /* 0x0001e80000100800 */
[----:B------:R-:W-:Y:S01]  /*11700*/  STL [R1+0x1164], R10 ;  /* 0x0011640a01007387 */ /* 0x000fe20000100800 */
[----:B0-----:R-:W-:-:S03]  /*11710*/  IADD3 R8, P3, R4, R3, RZ ;  /* 0x0000000304087210 */ /* 0x001fc60007f7e0ff */
[----:B------:R-:W5:Y:S04]  /*11720*/  LDL.LU R4, [R1+0x130] ;  /* 0x0001300001047983 */ /* 0x000f680000300800 */
[----:B------:R0:W-:Y:S04]  /*11730*/  STL [R1+0x1138], R9 ;  /* 0x0011380901007387 */ /* 0x0001e80000100800 */
[----:B------:R1:W-:Y:S01]  /*11740*/  STL [R1+0x116c], R8 ;  /* 0x00116c0801007387 */ /* 0x0003e20000100800 */
[C---:B0-----:R-:W-:Y:S01]  /*11750*/  IMAD.X R9, R13.reuse, 0x1, R26, P4 ;  /* 0x000000010d097824 */ /* 0x041fe200020e061a */
[----:B---3--:R-:W-:Y:S01]  /*11760*/  IADD3 R10, P4, R2, R28, RZ ;  /* 0x0000001c020a7210 */ /* 0x008fe20007f9e0ff */
[----:B-1----:R-:W-:-:S03]  /*11770*/  IMAD.X R8, R13, 0x1, R24, P5 ;  /* 0x000000010d087824 */ /* 0x002fc600028e0618 */
[----:B------:R0:W-:Y:S04]  /*11780*/  STL [R1+0x1140], R9 ;  /* 0x0011400901007387 */ /* 0x0001e80000100800 */
[----:B------:R1:W-:Y:S01]  /*11790*/  STL [R1+0x1174], R10 ;  /* 0x0011740a01007387 */ /* 0x0003e20000100800 */
[----:B0-----:R-:W-:-:S03]  /*117a0*/  IADD3 R9, P5, R2, R3, RZ ;  /* 0x0000000302097210 */ /* 0x001fc60007fbe0ff */
[----:B------:R-:W3:Y:S04]  /*117b0*/  LDL.LU R2, [R1+0x134] ;  /* 0x0001340001027983 */ /* 0x000ee80000300800 */
[----:B------:R0:W-:Y:S01]  /*117c0*/  STL [R1+0x1148], R8 ;  /* 0x0011480801007387 */ /* 0x0001e20000100800 */
[----:B-1----:R-:W-:-:S03]  /*117d0*/  IMAD.X R10, R14, 0x1, R24, P1 ;  /* 0x000000010e0a7824 */ /* 0x002fc600008e0618 */
[----:B------:R1:W-:Y:S01]  /*117e0*/  STL [R1+0x117c], R9 ;  /* 0x00117c0901007387 */ /* 0x0003e20000100800 */
[----:B0-----:R-:W-:Y:S01]  /*117f0*/  IMAD.X R8, R14, 0x1, R26, P0 ;  /* 0x000000010e087824 */ /* 0x001fe200000e061a */
[----:B-1----:R-:W-:-:S04]  /*11800*/  IADD3 R9, P0, R29, R28, RZ ;  /* 0x0000001c1d097210 */ /* 0x002fc80007f1e0ff */
[----:B------:R0:W-:Y:S04]  /*11810*/  STL [R1+0x1150], R8 ;  /* 0x0011500801007387 */ /* 0x0001e80000100800 */
[----:B------:R1:W-:Y:S04]  /*11820*/  STL [R1+0x1184], R9 ;  /* 0x0011840901007387 */ /* 0x0003e80000100800 */
[----:B------:R-:W-:Y:S01]  /*11830*/  STL [R1+0x1158], R10 ;  /* 0x0011580a01007387 */ /* 0x000fe20000100800 */
[----:B0-----:R-:W-:-:S03]  /*11840*/  IADD3 R8, P1, R29, R3, RZ ;  /* 0x000000031d087210 */ /* 0x001fc60007f3e0ff */
[----:B------:R-:W3:Y:S01]  /*11850*/  LDL.LU R29, [R1+0x198] ;  /* 0x00019800011d7983 */ /* 0x000ee20000300800 */
[----:B-1----:R-:W-:-:S03]  /*11860*/  IMAD.X R9, R15, 0x1, R26, P2 ;  /* 0x000000010f097824 */ /* 0x002fc600010e061a */
[----:B------:R0:W-:Y:S04]  /*11870*/  STL [R1+0x118c], R8 ;  /* 0x00118c0801007387 */ /* 0x0001e80000100800 */
[----:B------:R1:W-:Y:S01]  /*11880*/  STL [R1+0x1160], R9 ;  /* 0x0011600901007387 */ /* 0x0003e20000100800 */
[C---:B0-----:R-:W-:Y:S01]  /*11890*/  IADD3 R8, P2, R6.reuse, R28, RZ ;  /* 0x0000001c06087210 */ /* 0x041fe20007f5e0ff */
[----:B-1----:R-:W-:Y:S01]  /*118a0*/  IMAD.X R9, R15, 0x1, R24, P3 ;  /* 0x000000010f097824 */ /* 0x002fe200018e0618 */
[----:B------:R-:W-:-:S03]  /*118b0*/  IADD3 R6, P3, R6, R3, RZ ;  /* 0x0000000306067210 */ /* 0x000fc60007f7e0ff */
[----:B------:R0:W-:Y:S04]  /*118c0*/  STL [R1+0x1194], R8 ;  /* 0x0011940801007387 */ /* 0x0001e80000100800 */
[----:B------:R-:W-:Y:S04]  /*118d0*/  STL [R1+0x1168], R9 ;  /* 0x0011680901007387 */ /* 0x000fe80000100800 */
[----:B------:R1:W-:Y:S01]  /*118e0*/  STL [R1+0x119c], R6 ;  /* 0x00119c0601007387 */ /* 0x0003e20000100800 */
[----:B0-----:R-:W-:-:S03]  /*118f0*/  IMAD.X R8, R16, 0x1, R26, P4 ;  /* 0x0000000110087824 */ /* 0x001fc600020e061a */
[----:B-1----:R-:W3:Y:S04]  /*11900*/  LDL.LU R6, [R1+0x194] ;  /* 0x0001940001067983 */ /* 0x002ee80000300800 */
[----:B------:R0:W-:Y:S02]  /*11910*/  STL [R1+0x1170], R8 ;  /* 0x0011700801007387 */ /* 0x0001e40000100800 */
[----:B0-----:R-:W-:Y:S01]  /*11920*/  IMAD.X R8, R16, 0x1, R24, P5 ;  /* 0x0000000110087824 */ /* 0x001fe200028e0618 */
[----:B--2---:R-:W-:-:S05]  /*11930*/  IADD3 R9, P4, R0, R28, RZ ;  /* 0x0000001c00097210 */ /* 0x004fca0007f9e0ff */
[----:B------:R0:W-:Y:S04]  /*11940*/  STL [R1+0x11a4], R9 ;  /* 0x0011a40901007387 */ /* 0x0001e80000100800 */
[----:B------:R-:W-:Y:S01]  /*11950*/  STL [R1+0x1178], R8 ;  /* 0x0011780801007387 */ /* 0x000fe20000100800 */
[----:B0-----:R-:W-:Y:S01]  /*11960*/  IADD3 R9, P5, R0, R3, RZ ;  /* 0x0000000300097210 */ /* 0x001fe20007fbe0ff */
[----:B------:R-:W-:-:S04]  /*11970*/  IMAD.X R0, R17, 0x1, R26, P0 ;  /* 0x0000000111007824 */ /* 0x000fc800000e061a */
[----:B------:R0:W-:Y:S04]  /*11980*/  STL [R1+0x11ac], R9 ;  /* 0x0011ac0901007387 */ /* 0x0001e80000100800 */
[----:B------:R1:W-:Y:S01]  /*11990*/  STL [R1+0x1180], R0 ;  /* 0x0011800001007387 */ /* 0x0003e20000100800 */
[----:B0-----:R-:W-:-:S03]  /*119a0*/  IMAD.X R9, R17, 0x1, R24, P1 ;  /* 0x0000000111097824 */ /* 0x001fc600008e0618 */
[----:B-1----:R-:W2:Y:S01]  /*119b0*/  LDL.LU R0, [R1+0x190] ;  /* 0x0001900001007983 */ /* 0x002ea20000300800 */
[----:B----4-:R-:W-:-:S05]  /*119c0*/  IADD3 R8, P0, R7, R28, RZ ;  /* 0x0000001c07087210 */ /* 0x010fca0007f1e0ff */
[----:B------:R0:W-:Y:S04]  /*119d0*/  STL [R1+0x11b4], R8 ;  /* 0x0011b40801007387 */ /* 0x0001e80000100800 */
[----:B------:R1:W-:Y:S01]  /*119e0*/  STL [R1+0x1188], R9 ;  /* 0x0011880901007387 */ /* 0x0003e20000100800 */
[----:B0-----:R-:W-:Y:S01]  /*119f0*/  IADD3 R8, P1, R7, R3, RZ ;  /* 0x0000000307087210 */ /* 0x001fe20007f3e0ff */
[----:B------:R-:W-:-:S04]  /*11a00*/  IMAD.X R7, R18, 0x1, R26, P2 ;  /* 0x0000000112077824 */ /* 0x000fc800010e061a */
[----:B------:R0:W-:Y:S04]  /*11a10*/  STL [R1+0x11bc], R8 ;  /* 0x0011bc0801007387 */ /* 0x0001e80000100800 */
[----:B------:R4:W-:Y:S01]  /*11a20*/  STL [R1+0x1190], R7 ;  /* 0x0011900701007387 */ /* 0x0009e20000100800 */
[C---:B-1----:R-:W-:Y:S01]  /*11a30*/  IADD3 R9, P2, R5.reuse, R28, RZ ;  /* 0x0000001c05097210 */ /* 0x042fe20007f5e0ff */
[----:B0-----:R-:W-:Y:S01]  /*11a40*/  IMAD.X R8, R18, 0x1, R24, P3 ;  /* 0x0000000112087824 */ /* 0x001fe200018e0618 */
[----:B----4-:R-:W-:-:S03]  /*11a50*/  IADD3 R7, P3, R5, R3, RZ ;  /* 0x0000000305077210 */ /* 0x010fc60007f7e0ff */
[----:B------:R0:W-:Y:S04]  /*11a60*/  STL [R1+0x11c4], R9 ;  /* 0x0011c40901007387 */ /* 0x0001e80000100800 */
[----:B------:R-:W4:Y:S04]  /*11a70*/  LDL.LU R5, [R1+0x18c] ;  /* 0x00018c0001057983 */ /* 0x000f280000300800 */
[----:B------:R1:W-:Y:S01]  /*11a80*/  STL [R1+0x1198], R8 ;  /* 0x0011980801007387 */ /* 0x0003e20000100800 */
[----:B0-----:R-:W-:-:S03]  /*11a90*/  IMAD.X R9, R19, 0x1, R24, P5 ;  /* 0x0000000113097824 */ /* 0x001fc600028e0618 */
[----:B------:R5:W-:Y:S01]  /*11aa0*/  STL [R1+0x11cc], R7 ;  /* 0x0011cc0701007387 */ /* 0x000be20000100800 */
[----:B-1----:R-:W-:Y:S01]  /*11ab0*/  IMAD.X R8, R19, 0x1, R26, P4 ;  /* 0x0000000113087824 */ /* 0x002fe200020e061a */
[----:B-----5:R-:W-:-:S04]  /*11ac0*/  IADD3 R7, P4, R4, R28, RZ ;  /* 0x0000001c04077210 */ /* 0x020fc80007f9e0ff */
[----:B------:R0:W-:Y:S04]  /*11ad0*/  STL [R1+0x11a0], R8 ;  /* 0x0011a00801007387 */ /* 0x0001e80000100800 */
[----:B------:R1:W-:Y:S04]  /*11ae0*/  STL [R1+0x11d4], R7 ;  /* 0x0011d40701007387 */ /* 0x0003e80000100800 */
[----:B------:R-:W-:Y:S01]  /*11af0*/  STL [R1+0x11a8], R9 ;  /* 0x0011a80901007387 */ /* 0x000fe20000100800 */
[----:B0-----:R-:W-:-:S03]  /*11b00*/  IADD3 R8, P5, R4, R3, RZ ;  /* 0x0000000304087210 */ /* 0x001fc60007fbe0ff */
[----:B------:R-:W5:Y:S01]  /*11b10*/  LDL.LU R4, [R1+0x188] ;  /* 0x0001880001047983 */ /* 0x000f620000300800 */
[----:B-1----:R-:W-:-:S03]  /*11b20*/  IMAD.X R7, R20, 0x1, R26, P0 ;  /* 0x0000000114077824 */ /* 0x002fc600000e061a */
[----:B------:R3:W-:Y:S04]  /*11b30*/  STL [R1+0x11dc], R8 ;  /* 0x0011dc0801007387 */ /* 0x0007e80000100800 */
[----:B------:R0:W-:Y:S01]  /*11b40*/  STL [R1+0x11b0], R7 ;  /* 0x0011b00701007387 */ /* 0x0001e20000100800 */
[----:B---3--:R-:W-:Y:S01]  /*11b50*/  IADD3 R8, P0, R2, R28, RZ ;  /* 0x0000001c02087210 */ /* 0x008fe20007f1e0ff */
[----:B0-----:R-:W-:Y:S01]  /*11b60*/  IMAD.X R7, R20, 0x1, R24, P1 ;  /* 0x0000000114077824 */ /* 0x001fe200008e0618 */
[----:B------:R-:W-:-:S03]  /*11b70*/  IADD3 R2, P1, R2, R3, RZ ;  /* 0x0000000302027210 */ /* 0x000fc60007f3e0ff */
[----:B------:R-:W-:Y:S04]  /*11b80*/  STL [R1+0x11e4], R8 ;  /* 0x0011e40801007387 */ /* 0x000fe80000100800 */
[----:B------:R-:W3:Y:S04]  /*11b90*/  LDL.LU R9, [R1] ;  /* 0x0000000001097983 */ /* 0x000ee80000300800 */
[----:B------:R0:W-:Y:S04]  /*11ba0*/  STL [R1+0x11b8], R7 ;  /* 0x0011b80701007387 */ /* 0x0001e80000100800 */
[----:B------:R1:W-:Y:S01]  /*11bb0*/  STL [R1+0x11ec], R2 ;  /* 0x0011ec0201007387 */ /* 0x0003e20000100800 */
[----:B0-----:R-:W-:-:S03]  /*11bc0*/  IMAD.X R7, R21, 0x1, R26, P2 ;  /* 0x0000000115077824 */ /* 0x001fc600010e061a */
[----:B-1----:R-:W3:Y:S01]  /*11bd0*/  LDL.LU R2, [R1+0x184] ;  /* 0x0001840001027983 */ /* 0x002ee20000300800 */
[----:B------:R-:W-:-:S03]  /*11be0*/  IADD3 R8, P2, R29, R28, RZ ;  /* 0x0000001c1d087210 */ /* 0x000fc60007f5e0ff */
[----:B------:R0:W-:Y:S04]  /*11bf0*/  STL [R1+0x11c0], R7 ;  /* 0x0011c00701007387 */ /* 0x0001e80000100800 */
[----:B------:R1:W-:Y:S01]  /*11c00*/  STL [R1+0x11f4], R8 ;  /* 0x0011f40801007387 */ /* 0x0003e20000100800 */
[----:B0-----:R-:W-:Y:S01]  /*11c10*/  IMAD.X R7, R21, 0x1, R24, P3 ;  /* 0x0000000115077824 */ /* 0x001fe200018e0618 */
[----:B------:R-:W-:Y:S02]  /*11c20*/  IADD3 R10, P3, R29, R3, RZ ;  /* 0x000000031d0a7210 */ /* 0x000fe40007f7e0ff */
[----:B-1----:R-:W3:Y:S04]  /*11c30*/  LDL.LU R8, [R1+0x4] ;  /* 0x0000040001087983 */ /* 0x002ee80000300800 */
[----:B------:R0:W-:Y:S04]  /*11c40*/  STL [R1+0x11c8], R7 ;  /* 0x0011c80701007387 */ /* 0x0001e80000100800 */
[----:B------:R1:W-:Y:S04]  /*11c50*/  STL [R1+0x11fc], R10 ;  /* 0x0011fc0a01007387 */ /* 0x0003e80000100800 */
[----:B------:R-:W3:Y:S01]  /*11c60*/  LDL.LU R29, [R1+0x180] ;  /* 0x00018000011d7983 */ /* 0x000ee20000300800 */
[----:B0-----:R-:W-:-:S05]  /*11c70*/  IMAD.X R7, R22, 0x1, R26, P4 ;  /* 0x0000000116077824 */ /* 0x001fca00020e061a */
[----:B------:R0:W-:Y:S01]  /*11c80*/  STL [R1+0x11d0], R7 ;  /* 0x0011d00701007387 */ /* 0x0001e20000100800 */
[----:B-1----:R-:W-:Y:S01]  /*11c90*/  IADD3 R10, P4, R6, R28, RZ ;  /* 0x0000001c060a7210 */ /* 0x002fe20007f9e0ff */
[----:B0-----:R-:W-:Y:S01]  /*11ca0*/  IMAD.X R7, R22, 0x1, R24, P5 ;  /* 0x0000000116077824 */ /* 0x001fe200028e0618 */
[----:B------:R-:W-:-:S03]  /*11cb0*/  IADD3 R6, P5, R6, R3, RZ ;  /* 0x0000000306067210 */ /* 0x000fc60007fbe0ff */
[----:B------:R0:W-:Y:S04]  /*11cc0*/  STL [R1+0x1204], R10 ;  /* 0x0012040a01007387 */ /* 0x0001e80000100800 */
[----:B------:R-:W3:Y:S04]  /*11cd0*/  LDL.LU R12, [R1+0x8] ;  /* 0x00000800010c7983 */ /* 0x000ee80000300800 */
[----:B------:R1:W-:Y:S01]  /*11ce0*/  STL [R1+0x11d8], R7 ;  /* 0x0011d80701007387 */ /* 0x0003e20000100800 */
[----:B0-----:R-:W-:-:S03]  /*11cf0*/  IMAD.X R10, R23, 0x1, R26, P0 ;  /* 0x00000001170a7824 */ /* 0x001fc600000e061a */
[----:B------:R-:W-:Y:S04]  /*11d00*/  STL [R1+0x120c], R6 ;  /* 0x00120c0601007387 */ /* 0x000fe80000100800 */
[----:B-1----:R-:W3:Y:S04]  /*11d10*/  LDL.LU R7, [R1+0x17c] ;  /* 0x00017c0001077983 */ /* 0x002ee80000300800 */
[----:B------:R0:W-:Y:S02]  /*11d20*/  STL [R1+0x11e0], R10 ;  /* 0x0011e00a01007387 */ /* 0x0001e40000100800 */
[----:B0-----:R-:W-:-:S02]  /*11d30*/  IMAD.X R10, R23, 0x1, R24, P1 ;  /* 0x00000001170a7824 */ /* 0x001fc400008e0618 */
[----:B------:R-:W-:Y:S01]  /*11d40*/  IMAD.X R13, R27, 0x1, R26, P4 ;  /* 0x000000011b0d7824 */ /* 0x000fe200020e061a */
[C---:B--2---:R-:W-:Y:S02]  /*11d50*/  IADD3 R6, P0, R0.reuse, R28, RZ ;  /* 0x0000001c00067210 */ /* 0x044fe40007f1e0ff */
[----:B------:R-:W-:-:S03]  /*11d60*/  IADD3 R0, P1, R0, R3, RZ ;  /* 0x0000000300007210 */ /* 0x000fc60007f3e0ff */
[----:B------:R0:W-:Y:S04]  /*11d70*/  STL [R1+0x1214], R6 ;  /* 0x0012140601007387 */ /* 0x0001e80000100800 */
[----:B0-----:R-:W2:Y:S04]  /*11d80*/  LDL.LU R6, [R1+0xc] ;  /* 0x00000c0001067983 */ /* 0x001ea80000300800 */
[----:B------:R0:W-:Y:S04]  /*11d90*/  STL [R1+0x11e8], R10 ;  /* 0x0011e80a01007387 */ /* 0x0001e80000100800 */
[----:B------:R1:W-:Y:S01]  /*11da0*/  STL [R1+0x121c], R0 ;  /* 0x00121c0001007387 */ /* 0x0003e20000100800 */
[----:B0-----:R-:W-:-:S03]  /*11db0*/  IMAD.X R10, R25, 0x1, R26, P2 ;  /* 0x00000001190a7824 */ /* 0x001fc600010e061a */
[----:B-1----:R-:W2:Y:S04]  /*11dc0*/  LDL.LU R0, [R1+0x178] ;  /* 0x0001780001007983 */ /* 0x002ea80000300800 */
[----:B------:R0:W-:Y:S01]  /*11dd0*/  STL [R1+0x11f0], R10 ;  /* 0x0011f00a01007387 */ /* 0x0001e20000100800 */
[----:B----4-:R-:W-:Y:S01]  /*11de0*/  IADD3 R11, P2, R5, R28, RZ ;  /* 0x0000001c050b7210 */ /* 0x010fe20007f5e0ff */
[----:B0-----:R-:W-:Y:S01]  /*11df0*/  IMAD.X R10, R25, 0x1, R24, P3 ;  /* 0x00000001190a7824 */ /* 0x001fe200018e0618 */
[----:B------:R-:W-:-:S03]  /*11e00*/  IADD3 R5, P3, R5, R3, RZ ;  /* 0x0000000305057210 */ /* 0x000fc60007f7e0ff */
[----:B------:R0:W-:Y:S04]  /*11e10*/  STL [R1+0x1224], R11 ;  /* 0x0012240b01007387 */ /* 0x0001e80000100800 */
[----:B0-----:R-:W4:Y:S04]  /*11e20*/  LDL.LU R11, [R1+0x10] ;  /* 0x00001000010b7983 */ /* 0x001f280000300800 */
[----:B------:R-:W-:Y:S04]  /*11e30*/  STL [R1+0x11f8], R10 ;  /* 0x0011f80a01007387 */ /* 0x000fe80000100800 */
[----:B------:R0:W-:Y:S04]  /*11e40*/  STL [R1+0x122c], R5 ;  /* 0x00122c0501007387 */ /* 0x0001e80000100800 */
[----:B0-----:R-:W4:Y:S01]  /*11e50*/  LDL.LU R5, [R1+0x174] ;  /* 0x0001740001057983 */ /* 0x001f220000300800 */
[----:B-----5:R-:W-:-:S03]  /*11e60*/  IADD3 R10, P4, R4, R28, RZ ;  /* 0x0000001c040a7210 */ /* 0x020fc60007f9e0ff */
[----:B------:R0:W-:Y:S04]  /*11e70*/  STL [R1+0x1200], R13 ;  /* 0x0012000d01007387 */ /* 0x0001e80000100800 */
[----:B------:R1:W-:Y:S01]  /*11e80*/  STL [R1+0x1234], R10 ;  /* 0x0012340a01007387 */ /* 0x0003e20000100800 */
[----:B0-----:R-:W-:Y:S01]  /*11e90*/  IMAD.X R13, R27, 0x1, R24, P5 ;  /* 0x000000011b0d7824 */ /* 0x001fe200028e0618 */
[----:B------:R-:W-:Y:S02]  /*11ea0*/  IADD3 R4, P5, R4, R3, RZ ;  /* 0x0000000304047210 */ /* 0x000fe40007fbe0ff */
[----:B-1----:R-:W5:Y:S04]  /*11eb0*/  LDL.LU R10, [R1+0x14] ;  /* 0x00001400010a7983 */ /* 0x002f680000300800 */
[----:B------:R-:W-:Y:S04]  /*11ec0*/  STL [R1+0x1208], R13 ;  /* 0x0012080d01007387 */ /* 0x000fe80000100800 */
[----:B------:R0:W-:Y:S04]  /*11ed0*/  STL [R1+0x123c], R4 ;  /* 0x00123c0401007387 */ /* 0x0001e80000100800 */
[----:B0-----:R-:W5:Y:S01]  /*11ee0*/  LDL.LU R4, [R1+0x170] ;  /* 0x0001700001047983 */ /* 0x001f620000300800 */
[----:B---3--:R-:W-:-:S05]  /*11ef0*/  IMAD.X R13, R9, 0x1, R26, P0 ;  /* 0x00000001090d7824 */ /* 0x008fca00000e061a */
[----:B------:R0:W-:Y:S01]  /*11f00*/  STL [R1+0x1210], R13 ;  /* 0x0012100d01007387 */ /* 0x0001e20000100800 */
[----:B------:R-:W-:-:S05]  /*11f10*/  IADD3 R14, P0, R2, R28, RZ ;  /* 0x0000001c020e7210 */ /* 0x000fca0007f1e0ff */
[----:B------:R-:W-:Y:S01]  /*11f20*/  STL [R1+0x1244], R14 ;  /* 0x0012440e01007387 */ /* 0x000fe20000100800 */
[----:B0-----:R-:W-:Y:S01]  /*11f30*/  IMAD.X R13, R9, 0x1, R24, P1 ;  /* 0x00000001090d7824 */ /* 0x001fe200008e0618 */
[----:B------:R-:W-:Y:S02]  /*11f40*/  IADD3 R2, P1, R2, R3, RZ ;  /* 0x0000000302027210 */ /* 0x000fe40007f3e0ff */
[----:B------:R-:W3:Y:S04]  /*11f50*/  LDL.LU R9, [R1+0x18] ;  /* 0x0000180001097983 */ /* 0x000ee80000300800 */
[----:B------:R0:W-:Y:S04]  /*11f60*/  STL [R1+0x1218], R13 ;  /* 0x0012180d01007387 */ /* 0x0001e80000100800 */
[----:B------:R1:W-:Y:S01]  /*11f70*/  STL [R1+0x124c], R2 ;  /* 0x00124c0201007387 */ /* 0x0003e20000100800 */
[----:B0-----:R-:W-:-:S03]  /*11f80*/  IMAD.X R13, R8, 0x1, R26, P2 ;  /* 0x00000001080d7824 */ /* 0x001fc600010e061a */
[----:B-1----:R-:W3:Y:S01]  /*11f90*/  LDL.LU R2, [R1+0x16c] ;  /* 0x00016c0001027983 */ /* 0x002ee20000300800 */
[----:B------:R-:W-:-:S03]  /*11fa0*/  IADD3 R15, P2, R29, R28, RZ ;  /* 0x0000001c1d0f7210 */ /* 0x000fc60007f5e0ff */
[----:B------:R0:W-:Y:S04]  /*11fb0*/  STL [R1+0x1220], R13 ;  /* 0x0012200d01007387 */ /* 0x0001e80000100800 */
[----:B------:R-:W-:Y:S01]  /*11fc0*/  STL [R1+0x1254], R15 ;  /* 0x0012540f01007387 */ /* 0x000fe20000100800 */
[----:B0-----:R-:W-:Y:S01]  /*11fd0*/  IMAD.X R13, R8, 0x1, R24, P3 ;  /* 0x00000001080d7824 */ /* 0x001fe200018e0618 */
[----:B------:R-:W-:Y:S02]  /*11fe0*/  IADD3 R14, P3, R29, R3, RZ ;  /* 0x000000031d0e7210 */ /* 0x000fe40007f7e0ff */
[----:B------:R-:W3:Y:S04]  /*11ff0*/  LDL.LU R8, [R1+0x1c] ;  /* 0x00001c0001087983 */ /* 0x000ee80000300800 */
[----:B------:R0:W-:Y:S04]  /*12000*/  STL [R1+0x1228], R13 ;  /* 0x0012280d01007387 */ /* 0x0001e80000100800 */
[----:B------:R1:W-:Y:S04]  /*12010*/  STL [R1+0x125c], R14 ;  /* 0x00125c0e01007387 */ /* 0x0003e80000100800 */
[----:B------:R-:W3:Y:S01]  /*12020*/  LDL.LU R29, [R1+0x168] ;  /* 0x00016800011d7983 */ /* 0x000ee20000300800 */
[----:B0-----:R-:W-:-:S05]  /*12030*/  IMAD.X R13, R12, 0x1, R26, P4 ;  /* 0x000000010c0d7824 */ /* 0x001fca00020e061a */
[----:B------:R0:W-:Y:S01]  /*12040*/  STL [R1+0x1230], R13 ;  /* 0x0012300d01007387 */ /* 0x0001e20000100800 */
[C---:B-1----:R-:W-:Y:S01]  /*12050*/  IADD3 R14, P4, R7.reuse, R28, RZ ;  /* 0x0000001c070e7210 */ /* 0x042fe20007f9e0ff */
[----:B0-----:R-:W-:Y:S01]  /*12060*/  IMAD.X R13, R12, 0x1, R24, P5 ;  /* 0x000000010c0d7824 */ /* 0x001fe200028e0618 */
[----:B------:R-:W-:-:S03]  /*12070*/  IADD3 R7, P5, R7, R3, RZ ;  /* 0x0000000307077210 */ /* 0x000fc60007fbe0ff */
[----:B------:R-:W-:Y:S04]  /*12080*/  STL [R1+0x1264], R14 ;  /* 0x0012640e01007387 */ /* 0x000fe80000100800 */
[----:B------:R-:W3:Y:S04]  /*12090*/  LDL.LU R12, [R1+0x20] ;  /* 0x00002000010c7983 */ /* 0x000ee80000300800 */
[----:B------:R-:W-:Y:S04]  /*120a0*/  STL [R1+0x1238], R13 ;  /* 0x0012380d01007387 */ /* 0x000fe80000100800 */
[----:B------:R0:W-:Y:S04]  /*120b0*/  STL [R1+0x126c], R7 ;  /* 0x00126c0701007387 */ /* 0x0001e80000100800 */
[----:B0-----:R-:W3:Y:S01]  /*120c0*/  LDL.LU R7, [R1+0x164] ;  /* 0x0001640001077983 */ /* 0x001ee20000300800 */
[----:B--2---:R-:W-:-:S05]  /*120d0*/  IMAD.X R13, R6, 0x1, R26, P0 ;  /* 0x00000001060d7824 */ /* 0x004fca00000e061a */
[----:B------:R0:W-:Y:S02]  /*120e0*/  STL [R1+0x1240], R13 ;  /* 0x0012400d01007387 */ /* 0x0001e40000100800 */
[----:B0-----:R-:W-:Y:S01]  /*120f0*/  IMAD.X R13, R6, 0x1, R24, P1 ;  /* 0x00000001060d7824 */ /* 0x001fe200008e0618 */
[C---:B------:R-:W-:Y:S02]  /*12100*/  IADD3 R14, P0, R0.reuse, R28, RZ ;  /* 0x0000001c000e7210 */ /* 0x040fe40007f1e0ff */
[----:B------:R-:W-:-:S03]  /*12110*/  IADD3 R0, P1, R0, R3, RZ ;  /* 0x0000000300007210 */ /* 0x000fc60007f3e0ff */
[----:B------:R-:W-:Y:S04]  /*12120*/  STL [R1+0x1274], R14 ;  /* 0x0012740e01007387 */ /* 0x000fe80000100800 */
[----:B------:R-:W2:Y:S04]  /*12130*/  LDL.LU R6, [R1+0x24] ;  /* 0x0000240001067983 */ /* 0x000ea80000300800 */
[----:B------:R4:W-:Y:S04]  /*12140*/  STL [R1+0x1248], R13 ;  /* 0x0012480d01007387 */ /* 0x0009e80000100800 */
[----:B------:R0:W-:Y:S01]  /*12150*/  STL [R1+0x127c], R0 ;  /* 0x00127c0001007387 */ /* 0x0001e20000100800 */
[----:B----4-:R-:W-:-:S03]  /*12160*/  IMAD.X R13, R11, 0x1, R26, P2 ;  /* 0x000000010b0d7824 */ /* 0x010fc600010e061a */
[----:B0-----:R-:W4:Y:S04]  /*12170*/  LDL.LU R0, [R1+0x160] ;  /* 0x0001600001007983 */ /* 0x001f280000300800 */
[----:B------:R0:W-:Y:S02]  /*12180*/  STL [R1+0x1250], R13 ;  /* 0x0012500d01007387 */ /* 0x0001e40000100800 */
[----:B0-----:R-:W-:Y:S01]  /*12190*/  IMAD.X R13, R11, 0x1, R24, P3 ;  /* 0x000000010b0d7824 */ /* 0x001fe200018e0618 */
[C---:B------:R-:W-:Y:S02]  /*121a0*/  IADD3 R14, P2, R5.reuse, R28, RZ ;  /* 0x0000001c050e7210 */ /* 0x040fe40007f5e0ff */
[----:B------:R-:W-:-:S03]  /*121b0*/  IADD3 R5, P3, R5, R3, RZ ;  /* 0x0000000305057210 */ /* 0x000fc60007f7e0ff */
[----:B------:R-:W-:Y:S04]  /*121c0*/  STL [R1+0x1284], R14 ;  /* 0x0012840e01007387 */ /* 0x000fe80000100800 */
[----:B------:R-:W4:Y:S04]  /*121d0*/  LDL.LU R11, [R1+0x3c] ;  /* 0x00003c00010b7983 */ /* 0x000f280000300800 */
[----:B------:R5:W-:Y:S04]  /*121e0*/  STL [R1+0x1258], R13 ;  /* 0x0012580d01007387 */ /* 0x000be80000100800 */
[----:B------:R0:W-:Y:S01]  /*121f0*/  STL [R1+0x128c], R5 ;  /* 0x00128c0501007387 */ /* 0x0001e20000100800 */
[----:B-----5:R-:W-:-:S03]  /*12200*/  IMAD.X R13, R10, 0x1, R26, P4 ;  /* 0x000000010a0d7824 */ /* 0x020fc600020e061a */
[----:B0-----:R-:W5:Y:S04]  /*12210*/  LDL.LU R5, [R1+0x15c] ;  /* 0x00015c0001057983 */ /* 0x001f680000300800 */
[----:B------:R0:W-:Y:S01]  /*12220*/  STL [R1+0x1260], R13 ;  /* 0x0012600d01007387 */ /* 0x0001e20000100800 */
[----:B------:R-:W-:Y:S01]  /*12230*/  IADD3 R14, P4, R4, R28, RZ ;  /* 0x0000001c040e7210 */ /* 0x000fe20007f9e0ff */
[----:B0-----:R-:W-:Y:S01]  /*12240*/  IMAD.X R13, R10, 0x1, R24, P5 ;  /* 0x000000010a0d7824 */ /* 0x001fe200028e0618 */
[----:B------:R-:W-:-:S03]  /*12250*/  IADD3 R4, P5, R4, R3, RZ ;  /* 0x0000000304047210 */ /* 0x000fc60007fbe0ff */
[----:B------:R-:W-:Y:S04]  /*12260*/  STL [R1+0x1294], R14 ;  /* 0x0012940e01007387 */ /* 0x000fe80000100800 */
[----:B------:R-:W5:Y:S04]  /*12270*/  LDL.LU R10, [R1+0x40] ;  /* 0x00004000010a7983 */ /* 0x000f680000300800 */
        /* <DEDUP_REMOVED lines=36> */
[C---:B----4-:R-:W-:Y:S02]  /*124c0*/  IADD3 R14, P0, R0.reuse, R28, RZ ;  /* 0x0000001c000e7210 */ /* 0x050fe40007f1e0ff */
[----:B------:R-:W-:-:S03]  /*124d0*/  IADD3 R0, P1, R0, R3, RZ ;  /* 0x0000000300007210 */ /* 0x000fc60007f3e0ff */
[----:B------:R-:W-:Y:S04]  /*124e0*/  STL [R1+0x12d4], R14 ;  /* 0x0012d40e01007387 */ /* 0x000fe80000100800 */
[----:B------:R-:W2:Y:S04]  /*124f0*/  LDL.LU R6, [R1+0x54] ;  /* 0x0000540001067983 */ /* 0x000ea80000300800 */
[----:B------:R0:W-:Y:S04]  /*12500*/  STL [R1+0x12a8], R13 ;  /* 0x0012a80d01007387 */ /* 0x0001e80000100800 */
[----:B------:R1:W-:Y:S01]  /*12510*/  STL [R1+0x12dc], R0 ;  /* 0x0012dc0001007387 */ /* 0x0003e20000100800 */
[----:B0-----:R-:W-:-:S03]  /*12520*/  IMAD.X R13, R11, 0x1, R26, P2 ;  /* 0x000000010b0d7824 */ /* 0x001fc600010e061a */
[----:B-1----:R-:W4:Y:S04]  /*12530*/  LDL.LU R0, [R1+0x148] ;  /* 0x0001480001007983 */ /* 0x002f280000300800 */
[----:B------:R0:W-:Y:S02]  /*12540*/  STL [R1+0x12b0], R13 ;  /* 0x0012b00d01007387 */ /* 0x0001e40000100800 */
[----:B0-----:R-:W-:Y:S01]  /*12550*/  IMAD.X R13, R11, 0x1, R24, P3 ;  /* 0x000000010b0d7824 */ /* 0x001fe200018e0618 */
[C---:B-----5:R-:W-:Y:S02]  /*12560*/  IADD3 R14, P2, R5.reuse, R28, RZ ;  /* 0x0000001c050e7210 */ /* 0x060fe40007f5e0ff */
[----:B------:R-:W-:-:S03]  /*12570*/  IADD3 R5, P3, R5, R3, RZ ;  /* 0x0000000305057210 */ /* 0x000fc60007f7e0ff */
[----:B------:R-:W-:Y:S04]  /*12580*/  STL [R1+0x12e4], R14 ;  /* 0x0012e40e01007387 */ /* 0x000fe80000100800 */
[----:B------:R-:W5:Y:S04]  /*12590*/  LDL.LU R11, [R1+0x58] ;  /* 0x00005800010b7983 */ /* 0x000f680000300800 */
[----:B------:R0:W-:Y:S04]  /*125a0*/  STL [R1+0x12b8], R13 ;  /* 0x0012b80d01007387 */ /* 0x0001e80000100800 */
[----:B------:R1:W-:Y:S01]  /*125b0*/  STL [R1+0x12ec], R5 ;  /* 0x0012ec0501007387 */ /* 0x0003e20000100800 */
[----:B0-----:R-:W-:-:S03]  /*125c0*/  IMAD.X R13, R10, 0x1, R26, P4 ;  /* 0x000000010a0d7824 */ /* 0x001fc600020e061a */
[----:B-1----:R-:W5:Y:S04]  /*125d0*/  LDL.LU R5, [R1+0x144] ;  /* 0x0001440001057983 */ /* 0x002f680000300800 */
        /* <DEDUP_REMOVED lines=48> */
[----:B-----5:R-:W-:-:S03]  /*128e0*/  IMAD.X R13, R11, 0x1, R26, P2 ;  /* 0x000000010b0d7824 */ /* 0x020fc600010e061a */
[----:B0-----:R-:W4:Y:S04]  /*128f0*/  LDL.LU R0, [R1+0x120] ;  /* 0x0001200001007983 */ /* 0x001f280000300800 */
[----:B------:R0:W-:Y:S02]  /*12900*/  STL [R1+0x1310], R13 ;  /* 0x0013100d01007387 */ /* 0x0001e40000100800 */
[----:B0-----:R-:W-:Y:S01]  /*12910*/  IMAD.X R13, R11, 0x1, R24, P3 ;  /* 0x000000010b0d7824 */ /* 0x001fe200018e0618 */
[C---:B------:R-:W-:Y:S02]  /*12920*/  IADD3 R14, P2, R5.reuse, R28, RZ ;  /* 0x0000001c050e7210 */ /* 0x040fe40007f5e0ff */
        /* <DEDUP_REMOVED lines=18> */
[C---:B------:R-:W-:Y:S01]  /*12a50*/  IADD3 R14, P0, R2.reuse, R28, RZ ;  /* 0x0000001c020e7210 */ /* 0x040fe20007f1e0ff */
[----:B0-----:R-:W-:Y:S01]  /*12a60*/  IMAD.X R13, R9, 0x1, R24, P1 ;  /* 0x00000001090d7824 */ /* 0x001fe200008e0618 */
[----:B------:R-:W-:-:S03]  /*12a70*/  IADD3 R2, P1, R2, R3, RZ ;  /* 0x0000000302027210 */ /* 0x000fc60007f3e0ff */
[----:B------:R-:W-:Y:S04]  /*12a80*/  STL [R1+0x1364], R14 ;  /* 0x0013640e01007387 */ /* 0x000fe80000100800 */
        /* <DEDUP_REMOVED lines=546> */
[----:B------:R0:W-:Y:S02]  /*14cb0*/  STL [R1+0x16a0], R13 ;  /* 0x0016a00d01007387 */ /* 0x0001e40000100800 */
[----:B0-----:R-:W-:Y:S02]  /*14cc0*/  IMAD.X R13, R8, 0x1, R24, P3 ;  /* 0x00000001080d7824 */ /* 0x001fe400018e0618 */
[----:B------:R-:W3:Y:S04]  /*14cd0*/  LDL.LU R8, [R1+0x338] ;  /* 0x0003380001087983 */ /* 0x000ee80000300800 */
[----:B------:R0:W-:Y:S04]  /*14ce0*/  STL [R1+0x16d4], R14 ;  /* 0x0016d40e01007387 */ /* 0x0001e80000100800 */
[----:B------:R1:W-:Y:S01]  /*14cf0*/  STL [R1+0x16a8], R13 ;  /* 0x0016a80d01007387 */ /* 0x0003e20000100800 */
[----:B0-----:R-:W-:-:S03]  /*14d00*/  IADD3 R14, P3, R29, R3, RZ ;  /* 0x000000031d0e7210 */ /* 0x001fc60007f7e0ff */
[----:B------:R-:W3:Y:S01]  /*14d10*/  LDL.LU R29, [R1+0x278] ;  /* 0x00027800011d7983 */ /* 0x000ee20000300800 */
[----:B-1----:R-:W-:-:S03]  /*14d20*/  IMAD.X R13, R12, 0x1, R26, P4 ;  /* 0x000000010c0d7824 */ /* 0x002fc600020e061a */
[----:B------:R0:W-:Y:S04]  /*14d30*/  STL [R1+0x16dc], R14 ;  /* 0x0016dc0e01007387 */ /* 0x0001e80000100800 */
[----:B------:R1:W-:Y:S01]  /*14d40*/  STL [R1+0x16b0], R13 ;  /* 0x0016b00d01007387 */ /* 0x0003e20000100800 */
[C---:B0-----:R-:W-:Y:S01]  /*14d50*/  IADD3 R14, P4, R7.reuse, R28, RZ ;  /* 0x0000001c070e7210 */ /* 0x041fe20007f9e0ff */
[----:B-1----:R-:W-:Y:S02]  /*14d60*/  IMAD.X R13, R12, 0x1, R24, P5 ;  /* 0x000000010c0d7824 */ /* 0x002fe400028e0618 */
[----:B------:R-:W3:Y:S04]  /*14d70*/  LDL.LU R12, [R1+0x33c] ;  /* 0x00033c00010c7983 */ /* 0x000ee80000300800 */
[----:B------:R0:W-:Y:S04]  /*14d80*/  STL [R1+0x16e4], R14 ;  /* 0x0016e40e01007387 */ /* 0x0001e80000100800 */
[----:B------:R2:W-:Y:S01]  /*14d90*/  STL [R1+0x16b8], R13 ;  /* 0x0016b80d01007387 */ /* 0x0005e20000100800 */
[----:B0-----:R-:W-:-:S03]  /*14da0*/  IADD3 R14, P5, R7, R3, RZ ;  /* 0x00000003070e7210 */ /* 0x001fc60007fbe0ff */
[----:B------:R-:W3:Y:S04]  /*14db0*/  LDL.LU R7, [R1+0x280] ;  /* 0x0002800001077983 */ /* 0x000ee80000300800 */
[----:B------:R-:W-:Y:S01]  /*14dc0*/  STL [R1+0x16ec], R14 ;  /* 0x0016ec0e01007387 */ /* 0x000fe20000100800 */
[----:B--2---:R-:W-:-:S05]  /*14dd0*/  IMAD.X R13, R6, 0x1, R26, P0 ;  /* 0x00000001060d7824 */ /* 0x004fca00000e061a */
[----:B------:R0:W-:Y:S02]  /*14de0*/  STL [R1+0x16c0], R13 ;  /* 0x0016c00d01007387 */ /* 0x0001e40000100800 */
[----:B0-----:R-:W-:Y:S02]  /*14df0*/  IMAD.X R13, R6, 0x1, R24, P1 ;  /* 0x00000001060d7824 */ /* 0x001fe400008e0618 */
[----:B------:R-:W2:Y:S01]  /*14e00*/  LDL.LU R6, [R1+0x340] ;  /* 0x0003400001067983 */ /* 0x000ea20000300800 */
[----:B----4-:R-:W-:-:S05]  /*14e10*/  IADD3 R14, P0, R0, R28, RZ ;  /* 0x0000001c000e7210 */ /* 0x010fca0007f1e0ff */
[----:B------:R0:W-:Y:S04]  /*14e20*/  STL [R1+0x16f4], R14 ;  /* 0x0016f40e01007387 */ /* 0x0001e80000100800 */
[----:B------:R5:W-:Y:S01]  /*14e30*/  STL [R1+0x16c8], R13 ;  /* 0x0016c80d01007387 */ /* 0x000be20000100800 */
[----:B0-----:R-:W-:-:S03]  /*14e40*/  IADD3 R14, P1, R0, R3, RZ ;  /* 0x00000003000e7210 */ /* 0x001fc60007f3e0ff */
[----:B------:R-:W4:Y:S04]  /*14e50*/  LDL.LU R0, [R1+0x284] ;  /* 0x0002840001007983 */ /* 0x000f280000300800 */
[----:B------:R-:W-:Y:S01]  /*14e60*/  STL [R1+0x16fc], R14 ;  /* 0x0016fc0e01007387 */ /* 0x000fe20000100800 */
[----:B-----5:R-:W-:-:S05]  /*14e70*/  IMAD.X R13, R11, 0x1, R26, P2 ;  /* 0x000000010b0d7824 */ /* 0x020fca00010e061a */
[----:B------:R0:W-:Y:S02]  /*14e80*/  STL [R1+0x16d0], R13 ;  /* 0x0016d00d01007387 */ /* 0x0001e40000100800 */
[----:B0-----:R-:W-:Y:S02]  /*14e90*/  IMAD.X R13, R11, 0x1, R24, P3 ;  /* 0x000000010b0d7824 */ /* 0x001fe400018e0618 */
[----:B------:R-:W5:Y:S01]  /*14ea0*/  LDL.LU R11, [R1+0x344] ;  /* 0x00034400010b7983 */ /* 0x000f620000300800 */
[----:B------:R-:W-:-:S05]  /*14eb0*/  IADD3 R14, P2, R5, R28, RZ ;  /* 0x0000001c050e7210 */ /* 0x000fca0007f5e0ff */
[----:B------:R0:W-:Y:S04]  /*14ec0*/  STL [R1+0x1704], R14 ;  /* 0x0017040e01007387 */ /* 0x0001e80000100800 */
[----:B------:R1:W-:Y:S01]  /*14ed0*/  STL [R1+0x16d8], R13 ;  /* 0x0016d80d01007387 */ /* 0x0003e20000100800 */
[----:B0-----:R-:W-:-:S03]  /*14ee0*/  IADD3 R14, P3, R5, R3, RZ ;  /* 0x00000003050e7210 */ /* 0x001fc60007f7e0ff */
[----:B------:R-:W5:Y:S01]  /*14ef0*/  LDL.LU R5, [R1+0x28c] ;  /* 0x00028c0001057983 */ /* 0x000f620000300800 */
[----:B-1----:R-:W-:-:S03]  /*14f00*/  IMAD.X R13, R10, 0x1, R26, P4 ;  /* 0x000000010a0d7824 */ /* 0x002fc600020e061a */
[----:B------:R0:W-:Y:S04]  /*14f10*/  STL [R1+0x170c], R14 ;  /* 0x00170c0e01007387 */ /* 0x0001e80000100800 */
[----:B------:R1:W-:Y:S01]  /*14f20*/  STL [R1+0x16e0], R13 ;  /* 0x0016e00d01007387 */ /* 0x0003e20000100800 */
[----:B0-----:R-:W-:Y:S01]  /*14f30*/  IADD3 R14, P4, R4, R28, RZ ;  /* 0x0000001c040e7210 */ /* 0x001fe20007f9e0ff */
[----:B-1----:R-:W-:Y:S01]  /*14f40*/  IMAD.X R13, R10, 0x1, R24, P5 ;  /* 0x000000010a0d7824 */ /* 0x002fe200028e0618 */
[----:B------:R-:W-:-:S03]  /*14f50*/  IADD3 R10, P5, R4, R3, RZ ;  /* 0x00000003040a7210 */ /* 0x000fc60007fbe0ff */
[----:B------:R3:W-:Y:S04]  /*14f60*/  STL [R1+0x1714], R14 ;  /* 0x0017140e01007387 */ /* 0x0007e80000100800 */
[----:B------:R-:W5:Y:S04]  /*14f70*/  LDL.LU R4, [R1+0x348] ;  /* 0x0003480001047983 */ /* 0x000f680000300800 */
[----:B------:R-:W-:Y:S04]  /*14f80*/  STL [R1+0x16e8], R13 ;  /* 0x0016e80d01007387 */ /* 0x000fe80000100800 */
[----:B------:R0:W-:Y:S01]  /*14f90*/  STL [R1+0x171c], R10 ;  /* 0x00171c0a01007387 */ /* 0x0001e20000100800 */
[----:B---3--:R-:W-:-:S03]  /*14fa0*/  IMAD.X R14, R9, 0x1, R26, P0 ;  /* 0x00000001090e7824 */ /* 0x008fc600000e061a */
[----:B0-----:R-:W3:Y:S04]  /*14fb0*/  LDL.LU R10, [R1+0x294] ;  /* 0x00029400010a7983 */ /* 0x001ee80000300800 */
[----:B------:R0:W-:Y:S01]  /*14fc0*/  STL [R1+0x16f0], R14 ;  /* 0x0016f00e01007387 */ /* 0x0001e20000100800 */
[C---:B------:R-:W-:Y:S01]  /*14fd0*/  IADD3 R13, P0, R2.reuse, R28, RZ ;  /* 0x0000001c020d7210 */ /* 0x040fe20007f1e0ff */
[----:B0-----:R-:W-:Y:S01]  /*14fe0*/  IMAD.X R14, R9, 0x1, R24, P1 ;  /* 0x00000001090e7824 */ /* 0x001fe200008e0618 */
[----:B------:R-:W-:-:S03]  /*14ff0*/  IADD3 R9, P1, R2, R3, RZ ;  /* 0x0000000302097210 */ /* 0x000fc60007f3e0ff */
[----:B------:R0:W-:Y:S04]  /*15000*/  STL [R1+0x1724], R13 ;  /* 0x0017240d01007387 */ /* 0x0001e80000100800 */
[----:B------:R1:W-:Y:S04]  /*15010*/  STL [R1+0x16f8], R14 ;  /* 0x0016f80e01007387 */ /* 0x0003e80000100800 */
[----:B------:R-:W3:Y:S01]  /*15020*/  LDL.LU R2, [R1+0x34c] ;  /* 0x00034c0001027983 */ /* 0x000ee20000300800 */
[----:B0-----:R-:W-:-:S03]  /*15030*/  IMAD.X R13, R8, 0x1, R26, P2 ;  /* 0x00000001080d7824 */ /* 0x001fc600010e061a */
[----:B------:R0:W-:Y:S01]  /*15040*/  STL [R1+0x172c], R9 ;  /* 0x00172c0901007387 */ /* 0x0001e20000100800 */
[----:B-1----:R-:W-:-:S03]  /*15050*/  IMAD.X R14, R8, 0x1, R24, P3 ;  /* 0x00000001080e7824 */ /* 0x002fc600018e0618 */
[----:B0-----:R-:W3:Y:S04]  /*15060*/  LDL.LU R9, [R1+0x298] ;  /* 0x0002980001097983 */ /* 0x001ee80000300800 */
[----:B------:R0:W-:Y:S01]  /*15070*/  STL [R1+0x1700], R13 ;  /* 0x0017000d01007387 */ /* 0x0001e20000100800 */
[C---:B------:R-:W-:Y:S02]  /*15080*/  IADD3 R8, P3, R29.reuse, R3, RZ ;  /* 0x000000031d087210 */ /* 0x040fe40007f7e0ff */
[----:B0-----:R-:W-:-:S05]  /*15090*/  IADD3 R13, P2, R29, R28, RZ ;  /* 0x0000001c1d0d7210 */ /* 0x001fca0007f5e0ff */
[----:B------:R-:W-:Y:S04]  /*150a0*/  STL [R1+0x1734], R13 ;  /* 0x0017340d01007387 */ /* 0x000fe80000100800 */
[----:B------:R-:W-:Y:S04]  /*150b0*/  STL [R1+0x1708], R14 ;  /* 0x0017080e01007387 */ /* 0x000fe80000100800 */
[----:B------:R-:W3:Y:S04]  /*150c0*/  LDL.LU R29, [R1+0x350] ;  /* 0x00035000011d7983 */ /* 0x000ee80000300800 */
[----:B------:R0:W-:Y:S04]  /*150d0*/  STL [R1+0x173c], R8 ;  /* 0x00173c0801007387 */ /* 0x0001e80000100800 */
[----:B0-----:R-:W3:Y:S01]  /*150e0*/  LDL.LU R8, [R1+0x2a0] ;  /* 0x0002a00001087983 */ /* 0x001ee20000300800 */
[C---:B------:R-:W-:Y:S01]  /*150f0*/  IMAD.X R13, R12.reuse, 0x1, R26, P4 ;  /* 0x000000010c0d7824 */ /* 0x040fe200020e061a */
[----:B------:R-:W-:Y:S01]  /*15100*/  IADD3 R15, P4, R7, R28, RZ ;  /* 0x0000001c070f7210 */ /* 0x000fe20007f9e0ff */
[----:B------:R-:W-:-:S03]  /*15110*/  IMAD.X R14, R12, 0x1, R24, P5 ;  /* 0x000000010c0e7824 */ /* 0x000fc600028e0618 */
[----:B------:R0:W-:Y:S04]  /*15120*/  STL [R1+0x1710], R13 ;  /* 0x0017100d01007387 */ /* 0x0001e80000100800 */
[----:B------:R-:W-:Y:S01]  /*15130*/  STL [R1+0x1744], R15 ;  /* 0x0017440f01007387 */ /* 0x000fe20000100800 */
[----:B0-----:R-:W-:-:S03]  /*15140*/  IADD3 R13, P5, R7, R3, RZ ;  /* 0x00000003070d7210 */ /* 0x001fc60007fbe0ff */
[----:B------:R-:W-:Y:S04]  /*15150*/  STL [R1+0x1718], R14 ;  /* 0x0017180e01007387 */ /* 0x000fe80000100800 */
[----:B------:R-:W3:Y:S04]  /*15160*/  LDL.LU R7, [R1+0x354] ;  /* 0x0003540001077983 */ /* 0x000ee80000300800 */
[----:B------:R0:W-:Y:S04]  /*15170*/  STL [R1+0x174c], R13 ;  /* 0x00174c0d01007387 */ /* 0x0001e80000100800 */
[----:B0-----:R-:W3:Y:S01]  /*15180*/  LDL.LU R13, [R1+0x2a8] ;  /* 0x0002a800010d7983 */ /* 0x001ee20000300800 */
[----:B--2---:R-:W-:-:S02]  /*15190*/  IMAD.X R12, R6, 0x1, R26, P0 ;  /* 0x00000001060c7824 */ /* 0x004fc400000e061a */
[----:B------:R-:W-:-:S03]  /*151a0*/  IMAD.X R6, R6, 0x1, R24, P1 ;  /* 0x0000000106067824 */ /* 0x000fc600008e0618 */
[----:B------:R4:W-:Y:S02]  /*151b0*/  STL [R1+0x1720], R12 ;  /* 0x0017200c01007387 */ /* 0x0009e40000100800 */
[C---:B----4-:R-:W-:Y:S02]  /*151c0*/  IADD3 R12, P0, R0.reuse, R28, RZ ;  /* 0x0000001c000c7210 */ /* 0x050fe40007f1e0ff */
[----:B------:R-:W-:-:S03]  /*151d0*/  IADD3 R0, P1, R0, R3, RZ ;  /* 0x0000000300007210 */ /* 0x000fc60007f3e0ff */
[----:B------:R-:W-:Y:S04]  /*151e0*/  STL [R1+0x1754], R12 ;  /* 0x0017540c01007387 */ /* 0x000fe80000100800 */
[----:B------:R0:W-:Y:S04]  /*151f0*/  STL [R1+0x1728], R6 ;  /* 0x0017280601007387 */ /* 0x0001e80000100800 */
[----:B0-----:R-:W2:Y:S04]  /*15200*/  LDL.LU R6, [R1+0x358] ;  /* 0x0003580001067983 */ /* 0x001ea80000300800 */
[----:B------:R0:W-:Y:S01]  /*15210*/  STL [R1+0x175c], R0 ;  /* 0x00175c0001007387 */ /* 0x0001e20000100800 */
[----:B-----5:R-:W-:-:S02]  /*15220*/  IMAD.X R12, R11, 0x1, R26, P2 ;  /* 0x000000010b0c7824 */ /* 0x020fc400010e061a */
[----:B------:R-:W-:Y:S01]  /*15230*/  IMAD.X R11, R11, 0x1, R24, P3 ;  /* 0x000000010b0b7824 */ /* 0x000fe200018e0618 */
[----:B0-----:R-:W4:Y:S04]  /*15240*/  LDL.LU R0, [R1+0x2ac] ;  /* 0x0002ac0001007983 */ /* 0x001f280000300800 */
[----:B------:R0:W-:Y:S02]  /*15250*/  STL [R1+0x1730], R12 ;  /* 0x0017300c01007387 */ /* 0x0001e40000100800 */
[C---:B0-----:R-:W-:Y:S02]  /*15260*/  IADD3 R12, P2, R5.reuse, R28, RZ ;  /* 0x0000001c050c7210 */ /* 0x041fe40007f5e0ff */
[----:B------:R-:W-:-:S03]  /*15270*/  IADD3 R5, P3, R5, R3, RZ ;  /* 0x0000000305057210 */ /* 0x000fc60007f7e0ff */
[----:B------:R0:W-:Y:S04]  /*15280*/  STL [R1+0x1764], R12 ;  /* 0x0017640c01007387 */ /* 0x0001e80000100800 */
[----:B0-----:R-:W5:Y:S04]  /*15290*/  LDL.LU R12, [R1+0x35c] ;  /* 0x00035c00010c7983 */ /* 0x001f680000300800 */
[----:B------:R0:W-:Y:S04]  /*152a0*/  STL [R1+0x1738], R11 ;  /* 0x0017380b01007387 */ /* 0x0001e80000100800 */
[----:B------:R1:W-:Y:S01]  /*152b0*/  STL [R1+0x176c], R5 ;  /* 0x00176c0501007387 */ /* 0x0003e20000100800 */
[----:B0-----:R-:W-:-:S03]  /*152c0*/  IMAD.X R11, R4, 0x1, R26, P4 ;  /* 0x00000001040b7824 */ /* 0x001fc600020e061a */
[----:B-1----:R-:W5:Y:S04]  /*152d0*/  LDL.LU R5, [R1+0x2b4] ;  /* 0x0002b40001057983 */ /* 0x002f680000300800 */
[----:B------:R0:W-:Y:S02]  /*152e0*/  STL [R1+0x1740], R11 ;  /* 0x0017400b01007387 */ /* 0x0001e40000100800 */
[----:B0-----:R-:W-:Y:S02]  /*152f0*/  IMAD.X R11, R4, 0x1, R24, P5 ;  /* 0x00000001040b7824 */ /* 0x001fe400028e0618 */
[----:B------:R-:W5:Y:S01]  /*15300*/  LDL.LU R4, [R1+0x360] ;  /* 0x0003600001047983 */ /* 0x000f620000300800 */
[----:B---3--:R-:W-:-:S05]  /*15310*/  IADD3 R14, P4, R10, R28, RZ ;  /* 0x0000001c0a0e7210 */ /* 0x008fca0007f9e0ff */
[----:B------:R0:W-:Y:S04]  /*15320*/  STL [R1+0x1774], R14 ;  /* 0x0017740e01007387 */ /* 0x0001e80000100800 */
[----:B------:R1:W-:Y:S01]  /*15330*/  STL [R1+0x1748], R11 ;  /* 0x0017480b01007387 */ /* 0x0003e20000100800 */
[----:B0-----:R-:W-:-:S03]  /*15340*/  IADD3 R14, P5, R10, R3, RZ ;  /* 0x000000030a0e7210 */ /* 0x001fc60007fbe0ff */
[----:B-1----:R-:W3:Y:S01]  /*15350*/  LDL.LU R11, [R1+0x2b8] ;  /* 0x0002b800010b7983 */ /* 0x002ee20000300800 */
[----:B------:R-:W-:-:S03]  /*15360*/  IMAD.X R10, R2, 0x1, R26, P0 ;  /* 0x00000001020a7824 */ /* 0x000fc600000e061a */
[----:B------:R0:W-:Y:S04]  /*15370*/  STL [R1+0x177c], R14 ;  /* 0x00177c0e01007387 */ /* 0x0001e80000100800 */
[----:B------:R1:W-:Y:S01]  /*15380*/  STL [R1+0x1750], R10 ;  /* 0x0017500a01007387 */ /* 0x0003e20000100800 */
[C---:B------:R-:W-:Y:S01]  /*15390*/  IADD3 R15, P0, R9.reuse, R28, RZ ;  /* 0x0000001c090f7210 */ /* 0x040fe20007f1e0ff */
[----:B0-----:R-:W-:Y:S02]  /*153a0*/  IMAD.X R14, R2, 0x1, R24, P1 ;  /* 0x00000001020e7824 */ /* 0x001fe400008e0618 */
[----:B-1----:R-:W3:Y:S04]  /*153b0*/  LDL.LU R10, [R1+0x364] ;  /* 0x00036400010a7983 */ /* 0x002ee80000300800 */
[----:B------:R-:W-:Y:S04]  /*153c0*/  STL [R1+0x1784], R15 ;  /* 0x0017840f01007387 */ /* 0x000fe80000100800 */
[----:B------:R-:W3:Y:S04]  /*153d0*/  LDL.LU R2, [R1+0x2c0] ;  /* 0x0002c00001027983 */ /* 0x000ee80000300800 */
[----:B------:R0:W-:Y:S02]  /*153e0*/  STL [R1+0x1758], R14 ;  /* 0x0017580e01007387 */ /* 0x0001e40000100800 */
[----:B0-----:R-:W-:Y:S01]  /*153f0*/  IADD3 R14, P1, R9, R3, RZ ;  /* 0x00000003090e7210 */ /* 0x001fe20007f3e0ff */
[----:B------:R-:W-:-:S04]  /*15400*/  IMAD.X R15, R29, 0x1, R26, P2 ;  /* 0x000000011d0f7824 */ /* 0x000fc800010e061a */
[----:B------:R0:W-:Y:S04]  /*15410*/  STL [R1+0x178c], R14 ;  /* 0x00178c0e01007387 */ /* 0x0001e80000100800 */
[----:B------:R-:W-:Y:S01]  /*15420*/  STL [R1+0x1760], R15 ;  /* 0x0017600f01007387 */ /* 0x000fe20000100800 */
[CC--:B------:R-:W-:Y:S01]  /*15430*/  IADD3 R9, P2, R8.reuse, R28.reuse, RZ ;  /* 0x0000001c08097210 */ /* 0x0c0fe20007f5e0ff */
[----:B0-----:R-:W-:Y:S02]  /*15440*/  IMAD.X R14, R29, 0x1, R24, P3 ;  /* 0x000000011d0e7824 */ /* 0x001fe400018e0618 */
[----:B------:R-:W3:Y:S04]  /*15450*/  LDL.LU R29, [R1+0x368] ;  /* 0x00036800011d7983 */ /* 0x000ee80000300800 */
[----:B------:R0:W-:Y:S04]  /*15460*/  STL [R1+0x1794], R9 ;  /* 0x0017940901007387 */ /* 0x0001e80000100800 */
[----:B0-----:R-:W3:Y:S04]  /*15470*/  LDL.LU R9, [R1+0x2c4] ;  /* 0x0002c40001097983 */ /* 0x001ee80000300800 */
[----:B------:R0:W-:Y:S02]  /*15480*/  STL [R1+0x1768], R14 ;  /* 0x0017680e01007387 */ /* 0x0001e40000100800 */
[----:B0-----:R-:W-:Y:S01]  /*15490*/  IADD3 R14, P3, R8, R3, RZ ;  /* 0x00000003080e7210 */ /* 0x001fe20007f7e0ff */
[----:B------:R-:W-:Y:S01]  /*154a0*/  IMAD.X R8, R7, 0x1, R26, P4 ;  /* 0x0000000107087824 */ /* 0x000fe200020e061a */
[----:B------:R-:W-:-:S03]  /*154b0*/  IADD3 R15, P4, R13, R28, RZ ;  /* 0x0000001c0d0f7210 */ /* 0x000fc60007f9e0ff */
[----:B------:R0:W-:Y:S04]  /*154c0*/  STL [R1+0x179c], R14 ;  /* 0x00179c0e01007387 */ /* 0x0001e80000100800 */
[----:B------:R1:W-:Y:S01]  /*154d0*/  STL [R1+0x1770], R8 ;  /* 0x0017700801007387 */ /* 0x0003e20000100800 */
[----:B0-----:R-:W-:-:S03]  /*154e0*/  IMAD.X R14, R7, 0x1, R24, P5 ;  /* 0x00000001070e7824 */ /* 0x001fc600028e0618 */
[----:B-1----:R-:W3:Y:S04]  /*154f0*/  LDL.LU R8, [R1+0x36c] ;  /* 0x00036c0001087983 */ /* 0x002ee80000300800 */
[----:B------:R2:W-:Y:S01]  /*15500*/  STL [R1+0x17a4], R15 ;  /* 0x0017a40f01007387 */ /* 0x0005e20000100800 */
[----:B------:R-:W-:-:S03]  /*15510*/  IADD3 R13, P5, R13, R3, RZ ;  /* 0x000000030d0d7210 */ /* 0x000fc60007fbe0ff */
[----:B------:R-:W3:Y:S04]  /*15520*/  LDL.LU R7, [R1+0x2cc] ;  /* 0x0002cc0001077983 */ /* 0x000ee80000300800 */
[----:B------:R-:W-:Y:S04]  /*15530*/  STL [R1+0x1778], R14 ;  /* 0x0017780e01007387 */ /* 0x000fe80000100800 */
[----:B------:R0:W-:Y:S01]  /*15540*/  STL [R1+0x17ac], R13 ;  /* 0x0017ac0d01007387 */ /* 0x0001e20000100800 */
[C---:B--2---:R-:W-:Y:S02]  /*15550*/  IMAD.X R15, R6.reuse, 0x1, R26, P0 ;  /* 0x00000001060f7824 */ /* 0x044fe400000e061a */
[----:B0-----:R-:W-:-:S03]  /*15560*/  IMAD.X R13, R6, 0x1, R24, P1 ;  /* 0x00000001060d7824 */ /* 0x001fc600008e0618 */
[----:B------:R-:W-:Y:S04]  /*15570*/  STL [R1+0x1780], R15 ;  /* 0x0017800f01007387 */ /* 0x000fe80000100800 */
[----:B------:R-:W2:Y:S01]  /*15580*/  LDL.LU R6, [R1+0x370] ;  /* 0x0003700001067983 */ /* 0x000ea20000300800 */
[----:B----4-:R-:W-:-:S05]  /*15590*/  IADD3 R14, P0, R0, R28, RZ ;  /* 0x0000001c000e7210 */ /* 0x010fca0007f1e0ff */
[----:B------:R0:W-:Y:S04]  /*155a0*/  STL [R1+0x17b4], R14 ;  /* 0x0017b40e01007387 */ /* 0x0001e80000100800 */
[----:B------:R5:W-:Y:S01]  /*155b0*/  STL [R1+0x1788], R13 ;  /* 0x0017880d01007387 */ /* 0x000be20000100800 */
[----:B0-----:R-:W-:-:S03]  /*155c0*/  IADD3 R14, P1, R0, R3, RZ ;  /* 0x00000003000e7210 */ /* 0x001fc60007f3e0ff */
[----:B------:R-:W4:Y:S04]  /*155d0*/  LDL.LU R0, [R1+0x2d4] ;  /* 0x0002d40001007983 */ /* 0x000f280000300800 */
[----:B------:R0:W-:Y:S01]  /*155e0*/  STL [R1+0x17bc], R14 ;  /* 0x0017bc0e01007387 */ /* 0x0001e20000100800 */
[C---:B-----5:R-:W-:Y:S02]  /*155f0*/  IMAD.X R13, R12.reuse, 0x1, R26, P2 ;  /* 0x000000010c0d7824 */ /* 0x060fe400010e061a */
[----:B0-----:R-:W-:-:S03]  /*15600*/  IMAD.X R14, R12, 0x1, R24, P3 ;  /* 0x000000010c0e7824 */ /* 0x001fc600018e0618 */
[----:B------:R0:W-:Y:S01]  /*15610*/  STL [R1+0x1790], R13 ;  /* 0x0017900d01007387 */ /* 0x0001e20000100800 */
[C---:B------:R-:W-:Y:S02]  /*15620*/  IADD3 R15, P2, R5.reuse, R28, RZ ;  /* 0x0000001c050f7210 */ /* 0x040fe40007f5e0ff */
[----:B0-----:R-:W-:-:S03]  /*15630*/  IADD3 R13, P3, R5, R3, RZ ;  /* 0x00000003050d7210 */ /* 0x001fc60007f7e0ff */
[----:B------:R-:W-:Y:S04]  /*15640*/  STL [R1+0x17c4], R15 ;  /* 0x0017c40f01007387 */ /* 0x000fe80000100800 */
[----:B------:R-:W-:Y:S04]  /*15650*/  STL [R1+0x1798], R14 ;  /* 0x0017980e01007387 */ /* 0x000fe80000100800 */
[----:B------:R-:W5:Y:S01]  /*15660*/  LDL.LU R5, [R1+0x374] ;  /* 0x0003740001057983 */ /* 0x000f620000300800 */
[----:B------:R-:W-:-:S03]  /*15670*/  IMAD.X R12, R4, 0x1, R26, P4 ;  /* 0x00000001040c7824 */ /* 0x000fc600020e061a */
[----:B------:R-:W-:Y:S04]  /*15680*/  STL [R1+0x17cc], R13 ;  /* 0x0017cc0d01007387 */ /* 0x000fe80000100800 */
[----:B------:R0:W-:Y:S02]  /*15690*/  STL [R1+0x17a0], R12 ;  /* 0x0017a00c01007387 */ /* 0x0001e40000100800 */
[----:B0-----:R-:W-:Y:S02]  /*156a0*/  IMAD.X R12, R4, 0x1, R24, P5 ;  /* 0x00000001040c7824 */ /* 0x001fe400028e0618 */
[----:B------:R-:W5:Y:S01]  /*156b0*/  LDL.LU R4, [R1+0x2d8] ;  /* 0x0002d80001047983 */ /* 0x000f620000300800 */
[----:B---3--:R-:W-:-:S05]  /*156c0*/  IADD3 R13, P4, R11, R28, RZ ;  /* 0x0000001c0b0d7210 */ /* 0x008fca0007f9e0ff */
[----:B------:R0:W-:Y:S04]  /*156d0*/  STL [R1+0x17d4], R13 ;  /* 0x0017d40d01007387 */ /* 0x0001e80000100800 */
[----:B------:R1:W-:Y:S01]  /*156e0*/  STL [R1+0x17a8], R12 ;  /* 0x0017a80c01007387 */ /* 0x0003e20000100800 */
[----:B0-----:R-:W-:Y:S01]  /*156f0*/  IADD3 R13, P5, R11, R3, RZ ;  /* 0x000000030b0d7210 */ /* 0x001fe20007fbe0ff */
[----:B-1----:R-:W-:-:S04]  /*15700*/  IMAD.X R12, R10, 0x1, R26, P0 ;  /* 0x000000010a0c7824 */ /* 0x002fc800000e061a */
[----:B------:R-:W-:Y:S01]  /*15710*/  STL [R1+0x17dc], R13 ;  /* 0x0017dc0d01007387 */ /* 0x000fe20000100800 */
[----:B------:R-:W-:Y:S01]  /*15720*/  IMAD.X R10, R10, 0x1, R24, P1 ;  /* 0x000000010a0a7824 */ /* 0x000fe200008e0618 */
[C---:B------:R-:W-:Y:S02]  /*15730*/  IADD3 R11, P0, R2.reuse, R28, RZ ;  /* 0x0000001c020b7210 */ /* 0x040fe40007f1e0ff */
[----:B------:R-:W-:Y:S01]  /*15740*/  STL [R1+0x17b0], R12 ;  /* 0x0017b00c01007387 */ /* 0x000fe20000100800 */
[----:B------:R-:W-:-:S03]  /*15750*/  IADD3 R2, P1, R2, R3, RZ ;  /* 0x0000000302027210 */ /* 0x000fc60007f3e0ff */
[----:B------:R-:W-:Y:S04]  /*15760*/  STL [R1+0x17e4], R11 ;  /* 0x0017e40b01007387 */ /* 0x000fe80000100800 */
[----:B------:R-:W3:Y:S04]  /*15770*/  LDL.LU R16, [R1+0x378] ;  /* 0x0003780001107983 */ /* 0x000ee80000300800 */
[----:B------:R-:W-:Y:S04]  /*15780*/  STL [R1+0x17b8], R10 ;  /* 0x0017b80a01007387 */ /* 0x000fe80000100800 */
[----:B------:R-:W3:Y:S04]  /*15790*/  LDL.LU R15, [R1+0x2e0] ;  /* 0x0002e000010f7983 */ /* 0x000ee80000300800 */
[----:B------:R0:W-:Y:S02]  /*157a0*/  STL [R1+0x17ec], R2 ;  /* 0x0017ec0201007387 */ /* 0x0001e40000100800 */
[----:B0-----:R-:W-:-:S02]  /*157b0*/  IMAD.X R2, R29, 0x1, R26, P2 ;  /* 0x000000011d027824 */ /* 0x001fc400010e061a */
[----:B------:R-:W-:-:S03]  /*157c0*/  IMAD.X R10, R29, 0x1, R24, P3 ;  /* 0x000000011d0a7824 */ /* 0x000fc600018e0618 */
[----:B------:R0:W-:Y:S01]  /*157d0*/  STL [R1+0x17c0], R2 ;  /* 0x0017c00201007387 */ /* 0x0001e20000100800 */
[----:B------:R-:W-:-:S03]  /*157e0*/  IADD3 R11, P2, R9, R28, RZ ;  /* 0x0000001c090b7210 */ /* 0x000fc60007f5e0ff */
[----:B0-----:R-:W3:Y:S04]  /*157f0*/  LDL.LU R2, [R1+0x37c] ;  /* 0x00037c0001027983 */ /* 0x001ee80000300800 */
[----:B------:R0:W-:Y:S04]  /*15800*/  STL [R1+0x17f4], R11 ;  /* 0x0017f40b01007387 */ /* 0x0001e80000100800 */
[----:B------:R-:W3:Y:S04]  /*15810*/  LDL.LU R29, [R1+0x2e4] ;  /* 0x0002e400011d7983 */ /* 0x000ee80000300800 */
[----:B------:R1:W-:Y:S01]  /*15820*/  STL [R1+0x17c8], R10 ;  /* 0x0017c80a01007387 */ /* 0x0003e20000100800 */
[----:B0-----:R-:W-:-:S05]  /*15830*/  IADD3 R11, P3, R9, R3, RZ ;  /* 0x00000003090b7210 */ /* 0x001fca0007f7e0ff */
[----:B------:R-:W-:Y:S01]  /*15840*/  STL [R1+0x17fc], R11 ;  /* 0x0017fc0b01007387 */ /* 0x000fe20000100800 */
[C---:B-1----:R-:W-:Y:S02]  /*15850*/  IMAD.X R10, R8.reuse, 0x1, R26, P4 ;  /* 0x00000001080a7824 */ /* 0x042fe400020e061a */
[----:B------:R-:W-:-:S03]  /*15860*/  IMAD.X R8, R8, 0x1, R24, P5 ;  /* 0x0000000108087824 */ /* 0x000fc600028e0618 */
[----:B------:R-:W-:Y:S01]  /*15870*/  STL [R1+0x17d0], R10 ;  /* 0x0017d00a01007387 */ /* 0x000fe20000100800 */
[----:B------:R-:W-:-:S03]  /*15880*/  IADD3 R9, P4, R7, R28, RZ ;  /* 0x0000001c07097210 */ /* 0x000fc60007f9e0ff */
[----:B------:R-:W3:Y:S04]  /*15890*/  LDL.LU R14, [R1+0x380] ;  /* 0x00038000010e7983 */ /* 0x000ee80000300800 */
[----:B------:R-:W-:Y:S04]  /*158a0*/  STL [R1+0x1804], R9 ;  /* 0x0018040901007387 */ /* 0x000fe80000100800 */
[----:B------:R-:W3:Y:S04]  /*158b0*/  LDL.LU R13, [R1+0x2ec] ;  /* 0x0002ec00010d7983 */ /* 0x000ee80000300800 */
[----:B------:R0:W-:Y:S04]  /*158c0*/  STL [R1+0x17d8], R8 ;  /* 0x0017d80801007387 */ /* 0x0001e80000100800 */
[----:B------:R-:W3:Y:S01]  /*158d0*/  LDL.LU R12, [R1+0x384] ;  /* 0x00038400010c7983 */ /* 0x000ee20000300800 */
[----:B0-----:R-:W-:-:S05]  /*158e0*/  IADD3 R8, P5, R7, R3, RZ ;  /* 0x0000000307087210 */ /* 0x001fca0007fbe0ff */
[----:B------:R-:W-:Y:S04]  /*158f0*/  STL [R1+0x180c], R8 ;  /* 0x00180c0801007387 */ /* 0x000fe80000100800 */
[----:B------:R-:W3:Y:S01]  /*15900*/  LDL.LU R11, [R1+0x2f0] ;  /* 0x0002f000010b7983 */ /* 0x000ee20000300800 */
[----:B--2---:R-:W-:-:S05]  /*15910*/  IMAD.X R7, R6, 0x1, R26, P0 ;  /* 0x0000000106077824 */ /* 0x004fca00000e061a */
[----:B------:R4:W-:Y:S01]  /*15920*/  STL [R1+0x17e0], R7 ;  /* 0x0017e00701007387 */ /* 0x0009e20000100800 */
[----:B------:R-:W-:-:S03]  /*15930*/  IMAD.X R6, R6, 0x1, R24, P1 ;  /* 0x0000000106067824 */ /* 0x000fc600008e0618 */
[----:B------:R-:W2:Y:S01]  /*15940*/  LDL.LU R10, [R1+0x388] ;  /* 0x00038800010a7983 */ /* 0x000ea20000300800 */
[C---:B----4-:R-:W-:Y:S02]  /*15950*/  IADD3 R7, P0, R0.reuse, R28, RZ ;  /* 0x0000001c00077210 */ /* 0x050fe40007f1e0ff */
[----:B------:R-:W-:-:S03]  /*15960*/  IADD3 R0, P1, R0, R3, RZ ;  /* 0x0000000300007210 */ /* 0x000fc60007f3e0ff */
[----:B------:R-:W-:Y:S04]  /*15970*/  STL [R1+0x1814], R7 ;  /* 0x0018140701007387 */ /* 0x000fe80000100800 */
[----:B------:R-:W4:Y:S04]  /*15980*/  LDL.LU R9, [R1+0x2f8] ;  /* 0x0002f80001097983 */ /* 0x000f280000300800 */
[----:B------:R-:W-:Y:S04]  /*15990*/  STL [R1+0x17e8], R6 ;  /* 0x0017e80601007387 */ /* 0x000fe80000100800 */
[----:B------:R-:W4:Y:S04]  /*159a0*/  LDL.LU R8, [R1+0x38c] ;  /* 0x00038c0001087983 */ /* 0x000f280000300800 */
[----:B------:R0:W-:Y:S04]  /*159b0*/  STL [R1+0x181c], R0 ;  /* 0x00181c0001007387 */ /* 0x0001e80000100800 */
[----:B0-----:R-:W4:Y:S01]  /*159c0*/  LDL.LU R0, [R1+0x300] ;  /* 0x0003000001007983 */ /* 0x001f220000300800 */
[----:B-----5:R-:W-:-:S05]  /*159d0*/  IMAD.X R6, R5, 0x1, R26, P2 ;  /* 0x0000000105067824 */ /* 0x020fca00010e061a */
[----:B------:R0:W-:Y:S04]  /*159e0*/  STL [R1+0x17f0], R6 ;  /* 0x0017f00601007387 */ /* 0x0001e80000100800 */
[----:B------:R-:W5:Y:S01]  /*159f0*/  LDL.LU R7, [R1+0x390] ;  /* 0x0003900001077983 */ /* 0x000f620000300800 */
[----:B0-----:R-:W-:Y:S01]  /*15a00*/  IMAD.X R6, R5, 0x1, R24, P3 ;  /* 0x0000000105067824 */ /* 0x001fe200018e0618 */
[----:B------:R-:W-:-:S05]  /*15a10*/  IADD3 R17, P2, R4, R28, RZ ;  /* 0x0000001c04117210 */ /* 0x000fca0007f5e0ff */
[----:B------:R-:W-:Y:S04]  /*15a20*/  STL [R1+0x1824], R17 ;  /* 0x0018241101007387 */ /* 0x000fe80000100800 */
[----:B------:R-:W5:Y:S04]  /*15a30*/  LDL R5, [R1+0x85c] ;  /* 0x00085c0001057983 */ /* 0x000f680000100800 */
[----:B------:R0:W-:Y:S02]  /*15a40*/  STL [R1+0x17f8], R6 ;  /* 0x0017f80601007387 */ /* 0x0001e40000100800 */
[----:B0-----:R-:W-:-:S02]  /*15a50*/  IADD3 R6, P3, R4, R3, RZ ;  /* 0x0000000304067210 */ /* 0x001fc40007f7e0ff */
[----:B------:R-:W5:Y:S04]  /*15a60*/  LDL R4, [R1+0x854] ;  /* 0x0008540001047983 */ /* 0x000f680000100800 */
[----:B------:R0:W-:Y:S04]  /*15a70*/  STL [R1+0x182c], R6 ;  /* 0x00182c0601007387 */ /* 0x0001e80000100800 */
[----:B0-----:R-:W5:Y:S01]  /*15a80*/  LDL.LU R6, [R1+0x394] ;  /* 0x0003940001067983 */ /* 0x001f620000300800 */
[----:B---3--:R-:W-:-:S05]  /*15a90*/  IMAD.X R17, R16, 0x1, R26, P4 ;  /* 0x0000000110117824 */ /* 0x008fca00020e061a */
[----:B------:R0:W-:Y:S01]  /*15aa0*/  STL [R1+0x1800], R17 ;  /* 0x0018001101007387 */ /* 0x0001e20000100800 */
[----:B------:R-:W-:-:S05]  /*15ab0*/  IADD3 R18, P4, R15, R28, RZ ;  /* 0x0000001c0f127210 */ /* 0x000fca0007f9e0ff */
[----:B------:R-:W-:Y:S01]  /*15ac0*/  STL [R1+0x1834], R18 ;  /* 0x0018341201007387 */ /* 0x000fe20000100800 */
[----:B0-----:R-:W-:Y:S01]  /*15ad0*/  IMAD.X R17, R16, 0x1, R24, P5 ;  /* 0x0000000110117824 */ /* 0x001fe200028e0618 */
[----:B------:R-:W-:-:S04]  /*15ae0*/  IADD3 R16, P5, R15, R3, RZ ;  /* 0x000000030f107210 */ /* 0x000fc80007fbe0ff */
[----:B------:R-:W-:Y:S04]  /*15af0*/  STL [R1+0x1808], R17 ;  /* 0x0018081101007387 */ /* 0x000fe80000100800 */
[----:B------:R0:W-:Y:S01]  /*15b00*/  STL [R1+0x183c], R16 ;  /* 0x00183c1001007387 */ /* 0x0001e20000100800 */
[C---:B------:R-:W-:Y:S02]  /*15b10*/  IMAD.X R15, R2.reuse, 0x1, R26, P0 ;  /* 0x00000001020f7824 */ /* 0x040fe400000e061a */
[----:B0-----:R-:W-:Y:S01]  /*15b20*/  IMAD.X R16, R2, 0x1, R24, P1 ;  /* 0x0000000102107824 */ /* 0x001fe200008e0618 */
[C---:B------:R-:W-:Y:S02]  /*15b30*/  IADD3 R17, P0, R29.reuse, R28, RZ ;  /* 0x0000001c1d117210 */ /* 0x040fe40007f1e0ff */
[----:B------:R0:W-:Y:S04]  /*15b40*/  STL [R1+0x1810], R15 ;  /* 0x0018100f01007387 */ /* 0x0001e80000100800 */
[----:B------:R1:W-:Y:S04]  /*15b50*/  STL [R1+0x1844], R17 ;  /* 0x0018441101007387 */ /* 0x0003e80000100800 */
[----:B------:R-:W3:Y:S01]  /*15b60*/  LDL R2, [R1+0x858] ;  /* 0x0008580001027983 */ /* 0x000ee20000100800 */
[----:B0-----:R-:W-:-:S03]  /*15b70*/  IADD3 R15, P1, R29, R3, RZ ;  /* 0x000000031d0f7210 */ /* 0x001fc60007f3e0ff */
[----:B------:R-:W-:Y:S04]  /*15b80*/  STL [R1+0x1818], R16 ;  /* 0x0018181001007387 */ /* 0x000fe80000100800 */
[----:B------:R-:W3:Y:S04]  /*15b90*/  LDL R29, [R1+0x850] ;  /* 0x00085000011d7983 */ /* 0x000ee80000100800 */
[----:B------:R0:W-:Y:S01]  /*15ba0*/  STL [R1+0x184c], R15 ;  /* 0x00184c0f01007387 */ /* 0x0001e20000100800 */
[C---:B-1----:R-:W-:Y:S02]  /*15bb0*/  IMAD.X R17, R14.reuse, 0x1, R26, P2 ;  /* 0x000000010e117824 */ /* 0x042fe400010e061a */
[----:B0-----:R-:W-:Y:S01]  /*15bc0*/  IMAD.X R15, R14, 0x1, R24, P3 ;  /* 0x000000010e0f7824 */ /* 0x001fe200018e0618 */
[----:B------:R-:W-:-:S02]  /*15bd0*/  IADD3 R16, P2, R13, R28, RZ ;  /* 0x0000001c0d107210 */ /* 0x000fc40007f5e0ff */
[----:B------:R-:W-:Y:S01]  /*15be0*/  IADD3 R14, P3, R13, R3, RZ ;  /* 0x000000030d0e7210 */ /* 0x000fe20007f7e0ff */
[----:B------:R-:W-:Y:S01]  /*15bf0*/  STL [R1+0x1820], R17 ;  /* 0x0018201101007387 */ /* 0x000fe20000100800 */
[----:B------:R-:W-:-:S03]  /*15c00*/  IMAD.X R13, R12, 0x1, R26, P4 ;  /* 0x000000010c0d7824 */ /* 0x000fc600020e061a */
[----:B------:R-:W-:Y:S04]  /*15c10*/  STL [R1+0x1854], R16 ;  /* 0x0018541001007387 */ /* 0x000fe80000100800 */
[----:B------:R0:W-:Y:S04]  /*15c20*/  STL [R1+0x1828], R15 ;  /* 0x0018280f01007387 */ /* 0x0001e80000100800 */
[----:B------:R1:W-:Y:S04]  /*15c30*/  STL [R1+0x1858], R14 ;  /* 0x0018580e01007387 */ /* 0x0003e80000100800 */
[----:B------:R1:W-:Y:S01]  /*15c40*/  STL [R1+0x1830], R13 ;  /* 0x0018300d01007387 */ /* 0x0003e20000100800 */
[----:B0-----:R-:W-:Y:S01]  /*15c50*/  IADD3 R15, P4, R11, R28, RZ ;  /* 0x0000001c0b0f7210 */ /* 0x001fe20007f9e0ff */
[----:B-1----:R-:W-:-:S04]  /*15c60*/  IMAD.X R14, R12, 0x1, R24, P5 ;  /* 0x000000010c0e7824 */ /* 0x002fc800028e0618 */
[----:B------:R-:W-:Y:S01]  /*15c70*/  STL [R1+0x185c], R15 ;  /* 0x00185c0f01007387 */ /* 0x000fe20000100800 */
[----:B------:R-:W-:-:S03]  /*15c80*/  IADD3 R13, P5, R11, R3, RZ ;  /* 0x000000030b0d7210 */ /* 0x000fc60007fbe0ff */
[----:B------:R-:W-:Y:S04]  /*15c90*/  STL [R1+0x1838], R14 ;  /* 0x0018380e01007387 */ /* 0x000fe80000100800 */
[----:B------:R-:W-:Y:S01]  /*15ca0*/  STL [R1+0x1860], R13 ;  /* 0x0018600d01007387 */ /* 0x000fe20000100800 */
[C---:B--2---:R-:W-:Y:S02]  /*15cb0*/  IMAD.X R12, R10.reuse, 0x1, R26, P0 ;  /* 0x000000010a0c7824 */ /* 0x044fe400000e061a */
[----:B------:R-:W-:-:S03]  /*15cc0*/  IMAD.X R10, R10, 0x1, R24, P1 ;  /* 0x000000010a0a7824 */ /* 0x000fc600008e0618 */
[----:B------:R-:W-:Y:S01]  /*15cd0*/  STL [R1+0x1840], R12 ;  /* 0x0018400c01007387 */ /* 0x000fe20000100800 */
[C---:B----4-:R-:W-:Y:S02]  /*15ce0*/  IADD3 R11, P0, R9.reuse, R28, RZ ;  /* 0x0000001c090b7210 */ /* 0x050fe40007f1e0ff */
[----:B------:R-:W-:-:S03]  /*15cf0*/  IADD3 R9, P1, R9, R3, RZ ;  /* 0x0000000309097210 */ /* 0x000fc60007f3e0ff */
[----:B------:R0:W-:Y:S04]  /*15d00*/  STL [R1+0x1864], R11 ;  /* 0x0018640b01007387 */ /* 0x0001e80000100800 */
[----:B------:R1:W-:Y:S04]  /*15d10*/  STL [R1+0x1848], R10 ;  /* 0x0018480a01007387 */ /* 0x0003e80000100800 */
[----:B------:R2:W-:Y:S01]  /*15d20*/  STL [R1+0x1868], R9 ;  /* 0x0018680901007387 */ /* 0x0005e20000100800 */
[----:B0-----:R-:W-:Y:S01]  /*15d30*/  IMAD.X R11, R8, 0x1, R26, P2 ;  /* 0x00000001080b7824 */ /* 0x001fe200010e061a */
[----:B-1----:R-:W-:Y:S01]  /*15d40*/  IADD3 R10, P2, R0, R28, RZ ;  /* 0x0000001c000a7210 */ /* 0x002fe20007f5e0ff */
[----:B--2---:R-:W-:Y:S01]  /*15d50*/  IMAD.X R9, R8, 0x1, R24, P3 ;  /* 0x0000000108097824 */ /* 0x004fe200018e0618 */
[----:B------:R-:W-:-:S02]  /*15d60*/  IADD3 R8, P3, R0, R3, RZ ;  /* 0x0000000300087210 */ /* 0x000fc40007f7e0ff */
[----:B------:R-:W-:Y:S04]  /*15d70*/  STL [R1+0x1850], R11 ;  /* 0x0018500b01007387 */ /* 0x000fe80000100800 */
[----:B------:R-:W-:Y:S04]  /*15d80*/  STL [R1+0x109c], R10 ;  /* 0x00109c0a01007387 */ /* 0x000fe80000100800 */
[----:B------:R-:W-:Y:S04]  /*15d90*/  STL [R1+0x1098], R9 ;  /* 0x0010980901007387 */ /* 0x000fe80000100800 */
[----:B------:R0:W-:Y:S01]  /*15da0*/  STL [R1+0x108c], R8 ;  /* 0x00108c0801007387 */ /* 0x0001e20000100800 */
[----:B-----5:R-:W-:-:S02]  /*15db0*/  IMAD.X R3, R7, 0x1, R26, P4 ;  /* 0x0000000107037824 */ /* 0x020fc400020e061a */
[----:B------:R-:W-:-:S03]  /*15dc0*/  IMAD.X R7, R7, 0x1, R24, P5 ;  /* 0x0000000107077824 */ /* 0x000fc600028e0618 */
[----:B------:R1:W-:Y:S01]  /*15dd0*/  STL [R1+0x107c], R3 ;  /* 0x00107c0301007387 */ /* 0x0003e20000100800 */
[----:B0-----:R-:W-:-:S05]  /*15de0*/  IADD3 R8, P4, R5, UR11, RZ ;  /* 0x0000000b05087c10 */ /* 0x001fca000ff9e0ff */
[----:B------:R-:W-:Y:S04]  /*15df0*/  STL [R1+0x1090], R8 ;  /* 0x0010900801007387 */ /* 0x000fe80000100800 */
[----:B------:R0:W-:Y:S01]  /*15e00*/  STL [R1+0x1080], R7 ;  /* 0x0010800701007387 */ /* 0x0001e20000100800 */
[----:B-1----:R-:W-:-:S05]  /*15e10*/  IADD3 R3, P5, R4, UR11, RZ ;  /* 0x0000000b04037c10 */ /* 0x002fca000ffbe0ff */
[----:B------:R1:W-:Y:S01]  /*15e20*/  STL [R1+0x1094], R3 ;  /* 0x0010940301007387 */ /* 0x0003e20000100800 */
[C---:B0-----:R-:W-:Y:S02]  /*15e30*/  IMAD.X R7, R6.reuse, 0x1, R26, P0 ;  /* 0x0000000106077824 */ /* 0x041fe400000e061a */
[----:B-1----:R-:W-:Y:S02]  /*15e40*/  IMAD.X R3, R6, 0x1, R24, P1 ;  /* 0x0000000106037824 */ /* 0x002fe400008e0618 */
[----:B------:R-:W0:Y:S01]  /*15e50*/  S2R R6, SR_TID.X ;  /* 0x0000000000067919 */ /* 0x000e220000002100 */
[----:B------:R-:W-:Y:S01]  /*15e60*/  SHF.R.S32.HI R0, RZ, 0x1f, R0 ;  /* 0x0000001fff007819 */ /* 0x000fe20000011400 */
[----:B------:R-:W-:Y:S01]  /*15e70*/  USHF.R.S32.HI UR11, URZ, 0x1f, UR11 ;  /* 0x0000001f3f0b7899 */ /* 0x000fe2000801140b */
[----:B------:R1:W-:Y:S04]  /*15e80*/  STL [R1+0x1084], R7 ;  /* 0x0010840701007387 */ /* 0x0003e80000100800 */
[----:B------:R2:W-:Y:S01]  /*15e90*/  STL [R1+0x1088], R3 ;  /* 0x0010880301007387 */ /* 0x0005e20000100800 */
[----:B-1----:R-:W-:-:S02]  /*15ea0*/  IMAD.X R7, R0, 0x1, R26, P2 ;  /* 0x0000000100077824 */ /* 0x002fc400010e061a */
[----:B--2---:R-:W-:-:S03]  /*15eb0*/  IMAD.X R3, R0, 0x1, R24, P3 ;  /* 0x0000000100037824 */ /* 0x004fc600018e0618 */
[----:B------:R1:W-:Y:S04]  /*15ec0*/  STL [R1+0x1078], R7 ;  /* 0x0010780701007387 */ /* 0x0003e80000100800 */
[----:B------:R3:W-:Y:S01]  /*15ed0*/  STL [R1+0xd0c], R3 ;  /* 0x000d0c0301007387 */ /* 0x0007e20000100800 */
[----:B0-----:R-:W-:Y:S01]  /*15ee0*/  IMAD.SHL.U32 R0, R6, 0x20, RZ ;  /* 0x0000002006007824 */ /* 0x001fe200078e00ff */
[----:B-1----:R-:W-:Y:S02]  /*15ef0*/  IADD3 R7, P3, R4, UR15, RZ ;  /* 0x0000000f04077c10 */ /* 0x002fe4000ff7e0ff */
[----:B---3--:R-:W-:-:S05]  /*15f00*/  IADD3.X R3, R2, UR11, RZ, P4, !PT ;  /* 0x0000000b02037c10 */ /* 0x008fca000a7fe4ff */
[----:B------:R0:W-:Y:S01]  /*15f10*/  STL [R1+0xd10], R3 ;  /* 0x000d100301007387 */ /* 0x0001e20000100800 */
[----:B------:R-:W-:Y:S01]  /*15f20*/  IADD3.X R6, R29, UR11, RZ, P5, !PT ;  /* 0x0000000b1d067c10 */ /* 0x000fe2000affe4ff */
[----:B------:R-:W-:Y:S02]  /*15f30*/  USHF.R.S32.HI UR11, URZ, 0x1f, UR4 ;  /* 0x0000001f3f0b7899 */ /* 0x000fe40008011404 */
[----:B0-----:R-:W-:Y:S02]  /*15f40*/  IADD3 R3, P0, R5, UR4, RZ ;  /* 0x0000000405037c10 */ /* 0x001fe4000ff1e0ff */
[----:B------:R0:W-:Y:S04]  /*15f50*/  STL [R1+0xd14], R6 ;  /* 0x000d140601007387 */ /* 0x0001e80000100800 */
[----:B------:R1:W-:Y:S01]  /*15f60*/  STL [R1+0xd1c], R3 ;  /* 0x000d1c0301007387 */ /* 0x0003e20000100800 */
[----:B0-----:R-:W-:-:S02]  /*15f70*/  IADD3 R6, P1, R4, UR4, RZ ;  /* 0x0000000404067c10 */ /* 0x001fc4000ff3e0ff */
[----:B-1----:R-:W-:-:S03]  /*15f80*/  IADD3 R3, P2, R5, UR15, RZ ;  /* 0x0000000f05037c10 */ /* 0x002fc6000ff5e0ff */
[----:B------:R0:W-:Y:S01]  /*15f90*/  STL [R1+0xd24], R6 ;  /* 0x000d240601007387 */ /* 0x0001e20000100800 */
[----:B------:R-:W-:-:S03]  /*15fa0*/  USHF.R.S32.HI UR4, URZ, 0x1f, UR15 ;  /* 0x0000001f3f047899 */ /* 0x000fc6000801140f */
[----:B------:R1:W-:Y:S01]  /*15fb0*/  STL [R1+0xd2c], R3 ;  /* 0x000d2c0301007387 */ /* 0x0003e20000100800 */
[----:B------:R-:W-:Y:S01]  /*15fc0*/  ULDC UR15, c[0x0][0x238] ;  /* 0x00008e00000f7ab9 */ /* 0x000fe20000000800 */
[----:B0-----:R-:W-:Y:S02]  /*15fd0*/  IADD3.X R6, R2, UR11, RZ, P0, !PT ;  /* 0x0000000b02067c10 */ /* 0x001fe400087fe4ff */
[----:B------:R-:W-:Y:S01]  /*15fe0*/  STL [R1+0xd34], R7 ;  /* 0x000d340701007387 */ /* 0x000fe20000100800 */
[----:B-1----:R-:W-:-:S03]  /*15ff0*/  IADD3.X R3, R29, UR11, RZ, P1, !PT ;  /* 0x0000000b1d037c10 */ /* 0x002fc60008ffe4ff */
[----:B------:R0:W-:Y:S01]  /*16000*/  STL [R1+0xd18], R6 ;  /* 0x000d180601007387 */ /* 0x0001e20000100800 */
[----:B------:R-:W-:Y:S01]  /*16010*/  USHF.R.S32.HI UR23, URZ, 0x1f, UR23 ;  /* 0x0000001f3f177899 */ /* 0x000fe20008011417 */
[----:B------:R-:W-:Y:S02]  /*16020*/  ULDC UR11, c[0x0][0x238] ;  /* 0x00008e00000b7ab9 */ /* 0x000fe40000000800 */
[----:B------:R1:W-:Y:S01]  /*16030*/  STL [R1+0xd20], R3 ;  /* 0x000d200301007387 */ /* 0x0003e20000100800 */
[----:B0-----:R-:W-:Y:S02]  /*16040*/  IADD3.X R6, R2, UR4, RZ, P2, !PT ;  /* 0x0000000402067c10 */ /* 0x001fe400097fe4ff */
[----:B-1----:R-:W-:-:S03]  /*16050*/  IADD3.X R3, R29, UR4, RZ, P3, !PT ;  /* 0x000000041d037c10 */ /* 0x002fc60009ffe4ff */
[----:B------:R0:W-:Y:S01]  /*16060*/  STL [R1+0xd28], R6 ;  /* 0x000d280601007387 */ /* 0x0001e20000100800 */
[----:B------:R-:W-:-:S03]  /*16070*/  ULDC UR4, c[0x0][0x230] ;  /* 0x00008c0000047ab9 */ /* 0x000fc60000000800 */
[----:B------:R1:W-:Y:S04]  /*16080*/  STL [R1+0xd30], R3 ;  /* 0x000d300301007387 */ /* 0x0003e80000100800 */
[----:B------:R-:W-:Y:S04]  /*16090*/  STL [R1+0xc08], RZ ;  /* 0x000c08ff01007387 */ /* 0x000fe80000100800 */
        /* <DEDUP_REMOVED lines=220> */
[----:B------:R-:W-:Y:S01]  /*16e60*/  STL [R1+0x400], RZ ;  /* 0x000400ff01007387 */ /* 0x000fe20000100800 */
[----:B0-----:R-:W-:-:S03]  /*16e70*/  IADD3 R6, P0, R5, UR5, RZ ;  /* 0x0000000505067c10 */ /* 0x001fc6000ff1e0ff */
[----:B------:R-:W-:Y:S01]  /*16e80*/  STL [R1+0x404], RZ ;  /* 0x000404ff01007387 */ /* 0x000fe20000100800 */
[----:B-1----:R-:W-:-:S03]  /*16e90*/  IADD3 R3, P1, R4, UR5, RZ ;  /* 0x0000000504037c10 */ /* 0x002fc6000ff3e0ff */
[----:B------:R-:W-:Y:S01]  /*16ea0*/  STL [R1+0x408], RZ ;  /* 0x000408ff01007387 */ /* 0x000fe20000100800 */
[----:B------:R-:W-:-:S03]  /*16eb0*/  USHF.R.S32.HI UR5, URZ, 0x1f, UR5 ;  /* 0x0000001f3f057899 */ /* 0x000fc60008011405 */
[----:B------:R-:W-:Y:S04]  /*16ec0*/  STL [R1+0x40c], RZ ;  /* 0x00040cff01007387 */ /* 0x000fe80000100800 */
[----:B------:R-:W-:Y:S04]  /*16ed0*/  STL [R1+0x3f0], RZ ;  /* 0x0003f0ff01007387 */ /* 0x000fe80000100800 */
[----:B------:R-:W-:Y:S04]  /*16ee0*/  STL [R1+0x3f4], RZ ;  /* 0x0003f4ff01007387 */ /* 0x000fe80000100800 */
[----:B------:R-:W-:Y:S04]  /*16ef0*/  STL [R1+0x3f8], RZ ;  /* 0x0003f8ff01007387 */ /* 0x000fe80000100800 */
[----:B------:R-:W-:Y:S04]  /*16f00*/  STL [R1+0x3fc], RZ ;  /* 0x0003fcff01007387 */ /* 0x000fe80000100800 */
[----:B------:R-:W-:Y:S04]  /*16f10*/  STL [R1+0x3e0], RZ ;  /* 0x0003e0ff01007387 */ /* 0x000fe80000100800 */
[----:B------:R-:W-:Y:S04]  /*16f20*/  STL [R1+0x3e4], RZ ;  /* 0x0003e4ff01007387 */ /* 0x000fe80000100800 */
[----:B------:R0:W-:Y:S04]  /*16f30*/  STL [R1+0xd3c], R6 ;  /* 0x000d3c0601007387 */ /* 0x0001e80000100800 */
[----:B------:R1:W-:Y:S04]  /*16f40*/  STL [R1+0xd44], R3 ;  /* 0x000d440301007387 */ /* 0x0003e80000100800 */
[----:B------:R-:W-:Y:S01]  /*16f50*/  STL [R1+0x3e8], RZ ;  /* 0x0003e8ff01007387 */ /* 0x000fe20000100800 */
[----:B0-----:R-:W-:-:S03]  /*16f60*/  IADD3.X R6, R2, UR5, RZ, P0, !PT ;  /* 0x0000000502067c10 */ /* 0x001fc600087fe4ff */
[----:B------:R-:W-:Y:S01]  /*16f70*/  STL [R1+0x3ec], RZ ;  /* 0x0003ecff01007387 */ /* 0x000fe20000100800 */
[----:B-1----:R-:W-:-:S03]  /*16f80*/  IADD3.X R3, R29, UR5, RZ, P1, !PT ;  /* 0x000000051d037c10 */ /* 0x002fc60008ffe4ff */
[----:B------:R-:W-:Y:S01]  /*16f90*/  STL [R1+0x3c0], RZ ;  /* 0x0003c0ff01007387 */ /* 0x000fe20000100800 */
[----:B------:R-:W-:-:S03]  /*16fa0*/  USHF.R.S32.HI UR5, URZ, 0x1f, UR19 ;  /* 0x0000001f3f057899 */ /* 0x000fc60008011413 */
[----:B------:R0:W-:Y:S04]  /*16fb0*/  STL [R1+0xd38], R6 ;  /* 0x000d380601007387 */ /* 0x0001e80000100800 */
[----:B------:R1:W-:Y:S01]  /*16fc0*/  STL [R1+0xd40], R3 ;  /* 0x000d400301007387 */ /* 0x0003e20000100800 */
[----:B0-----:R-:W-:-:S03]  /*16fd0*/  IADD3 R6, P0, R5, UR19, RZ ;  /* 0x0000001305067c10 */ /* 0x001fc6000ff1e0ff */
[----:B------:R-:W-:Y:S01]  /*16fe0*/  STL [R1+0x3c4], RZ ;  /* 0x0003c4ff01007387 */ /* 0x000fe20000100800 */
[----:B-1----:R-:W-:-:S03]  /*16ff0*/  IADD3 R3, P1, R4, UR19, RZ ;  /* 0x0000001304037c10 */ /* 0x002fc6000ff3e0ff */
[----:B------:R0:W-:Y:S04]  /*17000*/  STL [R1+0xd4c], R6 ;  /* 0x000d4c0601007387 */ /* 0x0001e80000100800 */
[----:B------:R-:W-:Y:S04]  /*17010*/  STL [R1+0x3c8], RZ ;  /* 0x0003c8ff01007387 */ /* 0x000fe80000100800 */
[----:B------:R1:W-:Y:S01]  /*17020*/  STL [R1+0xd54], R3 ;  /* 0x000d540301007387 */ /* 0x0003e20000100800 */
[----:B0-----:R-:W-:Y:S01]  /*17030*/  IADD3.X R6, R2, UR5, RZ, P0, !PT ;  /* 0x0000000502067c10 */ /* 0x001fe200087fe4ff */
[----:B------:R-:W-:-:S04]  /*17040*/  USHF.R.S32.HI UR19, URZ, 0x1f, UR6 ;  /* 0x0000001f3f137899 */ /* 0x000fc80008011406 */
[----:B------:R0:W-:Y:S01]  /*17050*/  STL [R1+0xd48], R6 ;  /* 0x000d480601007387 */ /* 0x0001e20000100800 */
[----:B-1----:R-:W-:-:S05]  /*17060*/  IADD3.X R3, R29, UR5, RZ, P1, !PT ;  /* 0x000000051d037c10 */ /* 0x002fca0008ffe4ff */
[----:B------:R1:W-:Y:S01]  /*17070*/  STL [R1+0xd50], R3 ;  /* 0x000d500301007387 */ /* 0x0003e20000100800 */
[----:B0-----:R-:W-:-:S05]  /*17080*/  IADD3 R6, P0, R5, UR6, RZ ;  /* 0x0000000605067c10 */ /* 0x001fca000ff1e0ff */
[----:B------:R0:W-:Y:S01]  /*17090*/  STL [R1+0xd5c], R6 ;  /* 0x000d5c0601007387 */ /* 0x0001e20000100800 */
[----:B-1----:R-:W-:-:S03]  /*170a0*/  IADD3 R3, P1, R4, UR6, RZ ;  /* 0x0000000604037c10 */ /* 0x002fc6000ff3e0ff */
        /* <DEDUP_REMOVED lines=200> */
[----:B------:R-:W-:Y:S01]  /*17d30*/  STL [R1+0x39c], RZ ;  /* 0x00039cff01007387 */ /* 0x000fe20000100800 */
[----:B------:R-:W-:-:S03]  /*17d40*/  USHF.R.S32.HI UR19, URZ, 0x1f, UR20 ;  /* 0x0000001f3f137899 */ /* 0x000fc60008011414 */
[----:B------:R1:W-:Y:S01]  /*17d50*/  STL [R1+0xea4], R3 ;  /* 0x000ea40301007387 */ /* 0x0003e20000100800 */
[----:B0-----:R-:W-:Y:S02]  /*17d60*/  IADD3.X R6, R2, UR29, RZ, P0, !PT ;  /* 0x0000001d02067c10 */ /* 0x001fe400087fe4ff */
[----:B------:R-:W-:Y:S02]  /*17d70*/  IADD3 R7, P0, R5, UR20, RZ ;  /* 0x0000001405077c10 */ /* 0x000fe4000ff1e0ff */
[----:B-1----:R-:W-:Y:S01]  /*17d80*/  IADD3.X R3, R29, UR29, RZ, P1, !PT ;  /* 0x0000001d1d037c10 */ /* 0x002fe20008ffe4ff */
[----:B------:R0:W-:Y:S04]  /*17d90*/  STL [R1+0xe98], R6 ;  /* 0x000e980601007387 */ /* 0x0001e80000100800 */
[----:B------:R1:W-:Y:S01]  /*17da0*/  STL [R1+0xea0], R3 ;  /* 0x000ea00301007387 */ /* 0x0003e20000100800 */
[----:B0-----:R-:W-:-:S03]  /*17db0*/  IADD3 R6, P1, R4, UR20, RZ ;  /* 0x0000001404067c10 */ /* 0x001fc6000ff3e0ff */
[----:B------:R-:W-:Y:S01]  /*17dc0*/  STL [R1+0xeac], R7 ;  /* 0x000eac0701007387 */ /* 0x000fe20000100800 */
[----:B-1----:R-:W-:Y:S02]  /*17dd0*/  LOP3.LUT R3, R0, 0x400, RZ, 0xc0, !PT ;  /* 0x0000040000037812 */ /* 0x002fe400078ec0ff */
[----:B------:R-:W-:Y:S01]  /*17de0*/  IADD3.X R0, R2, UR19, RZ, P0, !PT ;  /* 0x0000001302007c10 */ /* 0x000fe200087fe4ff */
[----:B------:R-:W-:Y:S04]  /*17df0*/  STL [R1+0xeb4], R6 ;  /* 0x000eb40601007387 */ /* 0x000fe80000100800 */
[----:B------:R0:W-:Y:S04]  /*17e00*/  STL [R1+0x1fc0], R3 ;  /* 0x001fc00301007387 */ /* 0x0001e80000100800 */
[----:B------:R1:W-:Y:S01]  /*17e10*/  STL [R1+0xea8], R0 ;  /* 0x000ea80001007387 */ /* 0x0003e20000100800 */
[----:B0-----:R-:W-:-:S02]  /*17e20*/  IADD3.X R3, R29, UR19, RZ, P1, !PT ;  /* 0x000000131d037c10 */ /* 0x001fc40008ffe4ff */
[----:B-1----:R-:W-:-:S03]  /*17e30*/  IADD3 R0, P2, R5, UR16, RZ ;  /* 0x0000001005007c10 */ /* 0x002fc6000ff5e0ff */
[----:B------:R0:W-:Y:S04]  /*17e40*/  STL [R1+0xeb0], R3 ;  /* 0x000eb00301007387 */ /* 0x0001e80000100800 */
[----:B------:R1:W-:Y:S01]  /*17e50*/  STL [R1+0xebc], R0 ;  /* 0x000ebc0001007387 */ /* 0x0003e20000100800 */
[----:B0-----:R-:W-:Y:S02]  /*17e60*/  IADD3 R3, P1, R4, UR16, RZ ;  /* 0x0000001004037c10 */ /* 0x001fe4000ff3e0ff */
[----:B-1----:R-:W-:-:S03]  /*17e70*/  IADD3 R0, P0, R5, UR12, RZ ;  /* 0x0000000c05007c10 */ /* 0x002fc6000ff1e0ff */
[----:B------:R0:W-:Y:S04]  /*17e80*/  STL [R1+0xec4], R3 ;  /* 0x000ec40301007387 */ /* 0x0001e80000100800 */
[----:B------:R1:W-:Y:S01]  /*17e90*/  STL [R1+0xecc], R0 ;  /* 0x000ecc0001007387 */ /* 0x0003e20000100800 */
[----:B0-----:R-:W-:Y:S02]  /*17ea0*/  IADD3 R3, P6, R4, UR12, RZ ;  /* 0x0000000c04037c10 */ /* 0x001fe4000ffde0ff */
[----:B-1----:R-:W-:-:S03]  /*17eb0*/  IADD3 R0, P5, R5, UR9, RZ ;  /* 0x0000000905007c10 */ /* 0x002fc6000ffbe0ff */
[----:B------:R0:W-:Y:S01]  /*17ec0*/  STL [R1+0xed4], R3 ;  /* 0x000ed40301007387 */ /* 0x0001e20000100800 */
[----:B------:R-:W-:-:S03]  /*17ed0*/  USHF.R.S32.HI UR22, URZ, 0x1f, UR16 ;  /* 0x0000001f3f167899 */ /* 0x000fc60008011410 */
[----:B------:R1:W-:Y:S01]  /*17ee0*/  STL [R1+0xedc], R0 ;  /* 0x000edc0001007387 */ /* 0x0003e20000100800 */
[----:B0-----:R-:W-:Y:S02]  /*17ef0*/  IADD3 R3, P4, R4, UR9, RZ ;  /* 0x0000000904037c10 */ /* 0x001fe4000ff9e0ff */
[----:B-1----:R-:W-:-:S03]  /*17f00*/  IADD3 R0, P3, R5, UR8, RZ ;  /* 0x0000000805007c10 */ /* 0x002fc6000ff7e0ff */
[----:B------:R0:W-:Y:S01]  /*17f10*/  STL [R1+0xee4], R3 ;  /* 0x000ee40301007387 */ /* 0x0001e20000100800 */
[----:B------:R-:W-:-:S03]  /*17f20*/  USHF.R.S32.HI UR37, URZ, 0x1f, UR12 ;  /* 0x0000001f3f257899 */ /* 0x000fc6000801140c */
[----:B------:R1:W-:Y:S01]  /*17f30*/  STL [R1+0xeec], R0 ;  /* 0x000eec0001007387 */ /* 0x0003e20000100800 */
[----:B0-----:R-:W-:Y:S02]  /*17f40*/  IADD3.X R3, R2, UR22, RZ, P2, !PT ;  /* 0x0000001602037c10 */ /* 0x001fe400097fe4ff */
[----:B------:R-:W-:Y:S02]  /*17f50*/  IADD3 R6, P2, R4, UR8, RZ ;  /* 0x0000000804067c10 */ /* 0x000fe4000ff5e0ff */
[----:B-1----:R-:W-:Y:S01]  /*17f60*/  IADD3.X R0, R29, UR22, RZ, P1, !PT ;  /* 0x000000161d007c10 */ /* 0x002fe20008ffe4ff */
[----:B------:R0:W-:Y:S01]  /*17f70*/  STL [R1+0xeb8], R3 ;  /* 0x000eb80301007387 */ /* 0x0001e20000100800 */
[----:B------:R-:W-:-:S03]  /*17f80*/  USHF.R.S32.HI UR14, URZ, 0x1f, UR9 ;  /* 0x0000001f3f0e7899 */ /* 0x000fc60008011409 */
[----:B------:R1:W-:Y:S04]  /*17f90*/  STL [R1+0xef4], R6 ;  /* 0x000ef40601007387 */ /* 0x0003e80000100800 */
[----:B------:R2:W-:Y:S01]  /*17fa0*/  STL [R1+0xec0], R0 ;  /* 0x000ec00001007387 */ /* 0x0005e20000100800 */
[----:B0-----:R-:W-:Y:S02]  /*17fb0*/  IADD3 R3, P1, R5, UR7, RZ ;  /* 0x0000000705037c10 */ /* 0x001fe4000ff3e0ff */
[----:B-1----:R-:W-:-:S03]  /*17fc0*/  IADD3.X R6, R2, UR37, RZ, P0, !PT ;  /* 0x0000002502067c10 */ /* 0x002fc600087fe4ff */
[----:B------:R0:W-:Y:S01]  /*17fd0*/  STL [R1+0xefc], R3 ;  /* 0x000efc0301007387 */ /* 0x0001e20000100800 */
[----:B--2---:R-:W-:-:S03]  /*17fe0*/  IADD3 R0, P0, R4, UR7, RZ ;  /* 0x0000000704007c10 */ /* 0x004fc6000ff1e0ff */
[----:B------:R1:W-:Y:S04]  /*17ff0*/  STL [R1+0xec8], R6 ;  /* 0x000ec80601007387 */ /* 0x0003e80000100800 */
[----:B------:R2:W-:Y:S01]  /*18000*/  STL [R1+0xf04], R0 ;  /* 0x000f040001007387 */ /* 0x0005e20000100800 */
[----:B0-----:R-:W-:Y:S02]  /*18010*/  IADD3.X R3, R29, UR37, RZ, P6, !PT ;  /* 0x000000251d037c10 */ /* 0x001fe4000b7fe4ff */
[----:B-1----:R-:W-:-:S03]  /*18020*/  IADD3 R6, P6, R5, UR59, RZ ;  /* 0x0000003b05067c10 */ /* 0x002fc6000ffde0ff */
[----:B------:R0:W-:Y:S01]  /*18030*/  STL [R1+0xed0], R3 ;  /* 0x000ed00301007387 */ /* 0x0001e20000100800 */
[----:B--2---:R-:W-:Y:S01]  /*18040*/  IADD3.X R0, R2, UR14, RZ, P5, !PT ;  /* 0x0000000e02007c10 */ /* 0x004fe2000affe4ff */
[----:B------:R-:W-:Y:S02]  /*18050*/  USHF.R.S32.HI UR10, URZ, 0x1f, UR8 ;  /* 0x0000001f3f0a7899 */ /* 0x000fe40008011408 */
[----:B------:R1:W-:Y:S04]  /*18060*/  STL [R1+0xf0c], R6 ;  /* 0x000f0c0601007387 */ /* 0x0003e80000100800 */
[----:B------:R2:W-:Y:S01]  /*18070*/  STL [R1+0xed8], R0 ;  /* 0x000ed80001007387 */ /* 0x0005e20000100800 */
[----:B0-----:R-:W-:Y:S02]  /*18080*/  IADD3 R3, P5, R4, UR59, RZ ;  /* 0x0000003b04037c10 */ /* 0x001fe4000ffbe0ff */
[----:B-1----:R-:W-:-:S03]  /*18090*/  IADD3.X R6, R29, UR14, RZ, P4, !PT ;  /* 0x0000000e1d067c10 */ /* 0x002fc6000a7fe4ff */
[----:B------:R0:W-:Y:S01]  /*180a0*/  STL [R1+0xf14], R3 ;  /* 0x000f140301007387 */ /* 0x0001e20000100800 */
[----:B--2---:R-:W-:-:S03]  /*180b0*/  IADD3 R0, P4, R5, UR57, RZ ;  /* 0x0000003905007c10 */ /* 0x004fc6000ff9e0ff */
[----:B------:R1:W-:Y:S01]  /*180c0*/  STL [R1+0xee0], R6 ;  /* 0x000ee00601007387 */ /* 0x0003e20000100800 */
[----:B------:R-:W-:-:S03]  /*180d0*/  USHF.R.S32.HI UR58, URZ, 0x1f, UR7 ;  /* 0x0000001f3f3a7899 */ /* 0x000fc60008011407 */
[----:B------:R2:W-:Y:S01]  /*180e0*/  STL [R1+0xf1c], R0 ;  /* 0x000f1c0001007387 */ /* 0x0005e20000100800 */
[----:B0-----:R-:W-:Y:S02]  /*180f0*/  IADD3.X R3, R2, UR10, RZ, P3, !PT ;  /* 0x0000000a02037c10 */ /* 0x001fe40009ffe4ff */
[----:B-1----:R-:W-:-:S03]  /*18100*/  IADD3 R6, P3, R4, UR57, RZ ;  /* 0x0000003904067c10 */ /* 0x002fc6000ff7e0ff */
[----:B------:R0:W-:Y:S01]  /*18110*/  STL [R1+0xee8], R3 ;  /* 0x000ee80301007387 */ /* 0x0001e20000100800 */
[----:B--2---:R-:W-:-:S03]  /*18120*/  IADD3.X R0, R29, UR10, RZ, P2, !PT ;  /* 0x0000000a1d007c10 */ /* 0x004fc600097fe4ff */
[----:B------:R1:W-:Y:S01]  /*18130*/  STL [R1+0xf24], R6 ;  /* 0x000f240601007387 */ /* 0x0003e20000100800 */
[----:B------:R-:W-:-:S03]  /*18140*/  USHF.R.S32.HI UR18, URZ, 0x1f, UR59 ;  /* 0x0000001f3f127899 */ /* 0x000fc6000801143b */
        /* <DEDUP_REMOVED lines=179> */
[----:B--2---:R-:W-:Y:S01]  /*18c80*/  IADD3 R0, P4, R5, UR17, RZ ;  /* 0x0000001105007c10 */ /* 0x004fe2000ff9e0ff */
[----:B------:R-:W-:Y:S02]  /*18c90*/  USHF.R.S32.HI UR12, URZ, 0x1f, UR13 ;  /* 0x0000001f3f0c7899 */ /* 0x000fe4000801140d */
[----:B------:R-:W-:Y:S01]  /*18ca0*/  STL [R1+0x1030], R6 ;  /* 0x0010300601007387 */ /* 0x000fe20000100800 */
[----:B------:R-:W-:-:S03]  /*18cb0*/  USHF.R.S32.HI UR9, URZ, 0x1f, UR21 ;  /* 0x0000001f3f097899 */ /* 0x000fc60008011415 */
[----:B------:R1:W-:Y:S01]  /*18cc0*/  STL [R1+0x106c], R0 ;  /* 0x00106c0001007387 */ /* 0x0003e20000100800 */
[----:B0-----:R-:W-:Y:S02]  /*18cd0*/  IADD3.X R3, R2, UR16, RZ, P3, !PT ;  /* 0x0000001002037c10 */ /* 0x001fe40009ffe4ff */
[----:B------:R-:W-:-:S03]  /*18ce0*/  IADD3 R4, P3, R4, UR15, RZ ;  /* 0x0000000f04047c10 */ /* 0x000fc6000ff7e0ff */
[----:B------:R0:W-:Y:S01]  /*18cf0*/  STL [R1+0x1038], R3 ;  /* 0x0010380301007387 */ /* 0x0001e20000100800 */
[----:B-1----:R-:W-:-:S03]  /*18d00*/  IADD3.X R0, R29, UR16, RZ, P2, !PT ;  /* 0x000000101d007c10 */ /* 0x002fc600097fe4ff */
[----:B------:R1:W-:Y:S04]  /*18d10*/  STL [R1+0x1074], R4 ;  /* 0x0010740401007387 */ /* 0x0003e80000100800 */
[----:B------:R2:W-:Y:S01]  /*18d20*/  STL [R1+0x1040], R0 ;  /* 0x0010400001007387 */ /* 0x0005e20000100800 */
[----:B0-----:R-:W-:Y:S02]  /*18d30*/  IADD3.X R3, R2, UR12, RZ, P1, !PT ;  /* 0x0000000c02037c10 */ /* 0x001fe40008ffe4ff */
[----:B-1----:R-:W-:-:S03]  /*18d40*/  IADD3.X R4, R29, UR12, RZ, P0, !PT ;  /* 0x0000000c1d047c10 */ /* 0x002fc600087fe4ff */
[----:B------:R0:W-:Y:S01]  /*18d50*/  STL [R1+0x1048], R3 ;  /* 0x0010480301007387 */ /* 0x0001e20000100800 */
[----:B--2---:R-:W-:-:S03]  /*18d60*/  IADD3.X R0, R2, UR9, RZ, P6, !PT ;  /* 0x0000000902007c10 */ /* 0x004fc6000b7fe4ff */
[----:B------:R-:W-:Y:S01]  /*18d70*/  STL [R1+0x1050], R4 ;  /* 0x0010500401007387 */ /* 0x000fe20000100800 */
[----:B------:R-:W-:-:S03]  /*18d80*/  IADD3.X R2, R2, UR23, RZ, P4, !PT ;  /* 0x0000001702027c10 */ /* 0x000fc6000a7fe4ff */
[----:B------:R1:W-:Y:S01]  /*18d90*/  STL [R1+0x1058], R0 ;  /* 0x0010580001007387 */ /* 0x0003e20000100800 */
[----:B0-----:R-:W-:Y:S01]  /*18da0*/  IADD3.X R3, R29, UR9, RZ, P5, !PT ;  /* 0x000000091d037c10 */ /* 0x001fe2000affe4ff */
[----:B------:R-:W-:-:S04]  /*18db0*/  ULDC UR9, c[0x0][0x23c] ;  /* 0x00008f0000097ab9 */ /* 0x000fc80000000800 */
[----:B------:R0:W-:Y:S01]  /*18dc0*/  STL [R1+0x1060], R3 ;  /* 0x0010600301007387 */ /* 0x0001e20000100800 */
[----:B-1----:R-:W-:-:S03]  /*18dd0*/  IADD3.X R0, R29, UR23, RZ, P3, !PT ;  /* 0x000000171d007c10 */ /* 0x002fc60009ffe4ff */
[----:B------:R0:W-:Y:S04]  /*18de0*/  STL [R1+0x1068], R2 ;  /* 0x0010680201007387 */ /* 0x0001e80000100800 */
[----:B------:R0:W-:Y:S02]  /*18df0*/  STL [R1+0x1070], R0 ;  /* 0x0010700001007387 */ /* 0x0001e40000100800 */
.L_x_2:
[----:B------:R-:W2:Y:S01]  /*18e00*/  LDL R5, [R1+0x850] ;  /* 0x0008500001057983 */ /* 0x000ea20000100800 */
[----:B0-----:R-:W0:Y:S03]  /*18e10*/  LDC R2, c[0x0][0x230] ;  /* 0x00008c00ff027b82 */ /* 0x001e260000000800 */
[----:B-12---:R1:W-:Y:S04]  /*18e20*/  STL [R1+0x435c], R5 ;  /* 0x00435c0501007387 */ /* 0x0063e80000100800 */
[----:B------:R-:W2:Y:S04]  /*18e30*/  LDL R4, [R1+0x854] ;  /* 0x0008540001047983 */ /* 0x000ea80000100800 */
[----:B-1----:R-:W0:Y:S04]  /*18e40*/  LDL R5, [R1+0xc08] ;  /* 0x000c080001057983 */ /* 0x002e280000100800 */
        /* <DEDUP_REMOVED lines=63> */
[----:B------:R1:W-:Y:S04]  /*19240*/  STL [R1+0x4358], R19 ;  /* 0x0043581301007387 */ /* 0x0003e80000100800 */
        /* <DEDUP_REMOVED lines=157> */
[----:B------:R-:W-:Y:S01]  /*19c20*/  STL [R1+0x3fe4], R24 ;  /* 0x003fe41801007387 */ /* 0x000fe20000100800 */
[----:B0-----:R-:W-:-:S03]  /*19c30*/  IMAD R2, R5, -0x80, R2 ;  /* 0xffffff8005027824 */ /* 0x001fc600078e0202 */
[----:B------:R-:W-:Y:S04]  /*19c40*/  STL [R1+0x3fe0], R23 ;  /* 0x003fe01701007387 */ /* 0x000fe80000100800 */
[----:B------:R-:W-:Y:S04]  /*19c50*/  STL [R1+0x3fdc], R20 ;  /* 0x003fdc1401007387 */ /* 0x000fe80000100800 */
[----:B------:R-:W-:Y:S04]  /*19c60*/  STL [R1+0x3fd8], R21 ;  /* 0x003fd81501007387 */ /* 0x000fe80000100800 */
[----:B------:R-:W-:Y:S04]  /*19c70*/  STL [R1+0x3fd4], R22 ;  /* 0x003fd41601007387 */ /* 0x000fe80000100800 */
[----:B------:R-:W2:Y:S01]  /*19c80*/  LDL.LU R5, [R1+0x435c] ;  /* 0x00435c0001057983 */ /* 0x000ea20000300800 */
[----:B------:R-:W-:-:S02]  /*19c90*/  ISETP.GT.AND P0, PT, R2, RZ, PT ;  /* 0x000000ff0200720c */ /* 0x000fc40003f04270 */
[----:B-1----:R-:W-:-:S11]  /*19ca0*/  PRMT R19, RZ, 0x7610, R19 ;  /* 0x00007610ff137816 */ /* 0x002fd60000000013 */
[----:B--2---:R-:W2:Y:S04]  /*19cb0*/  @P0 LDG.E.U8 R19, desc[UR32][R4.64] ;  /* 0x0000002004130981 */ /* 0x004ea8000c1e1100 */
[----:B--2---:R0:W-:Y:S04]  /*19cc0*/  STL [R1+0x7a0], R19 ;  /* 0x0007a01301007387 */ /* 0x0041e80000100800 */
[----:B0-----:R-:W2:Y:S04]  /*19cd0*/  LDL.LU R19, [R1+0x4358] ;  /* 0x0043580001137983 */ /* 0x001ea80000300800 */
[----:B------:R-:W3:Y:S04]  /*19ce0*/  LDL R4, [R1+0x858] ;  /* 0x0008580001047983 */ /* 0x000ee80000100800 */
[----:B------:R-:W3:Y:S01]  /*19cf0*/  LDL R5, [R1+0x85c] ;  /* 0x00085c0001057983 */ /* 0x000ee20000100800 */
[----:B------:R-:W-:-:S02]  /*19d00*/  PRMT R18, RZ, 0x7610, R18 ;  /* 0x00007610ff127816 */ /* 0x000fc40000000012 */
[----:B---3--:R-:W-:-:S04]  /*19d10*/  @P0 LOP3.LUT R5, R5, R4, RZ, 0x3c, !PT ;  /* 0x0000000405050212 */ /* 0x008fc800078e3cff */
[----:B------:R-:W-:-:S04]  /*19d20*/  @P0 LOP3.LUT R4, R5, R4, RZ, 0x3c, !PT ;  /* 0x0000000405040212 */ /* 0x000fc800078e3cff */
[----:B------:R-:W-:-:S05]  /*19d30*/  @P0 LOP3.LUT R5, R5, R4, RZ, 0x3c, !PT ;  /* 0x0000000405050212 */ /* 0x000fca00078e3cff */
[----:B------:R-:W3:Y:S01]  /*19d40*/  @P0 LDG.E.U8 R18, desc[UR32][R4.64] ;  /* 0x0000002004120981 */ /* 0x000ee2000c1e1100 */
[----:B------:R-:W-:-:S03]  /*19d50*/  ISETP.GT.AND P1, PT, R2, 0x1, PT ;  /* 0x000000010200780c */ /* 0x000fc60003f24270 */
[----:B---3--:R0:W-:Y:S04]  /*19d60*/  STL [R1+0x79c], R18 ;  /* 0x00079c1201007387 */ /* 0x0081e80000100800 */
[----:B0-----:R-:W3:Y:S04]  /*19d70*/  LDL.LU R18, [R1+0x4354] ;  /* 0x0043540001127983 */ /* 0x001ee80000300800 */
[----:B------:R-:W4:Y:S04]  /*19d80*/  LDL R4, [R1+0x1070] ;  /* 0x0010700001047983 */ /* 0x000f280000100800 */
[----:B------:R-:W4:Y:S01]  /*19d90*/  LDL R5, [R1+0x1074] ;  /* 0x0010740001057983 */ /* 0x000f220000100800 */
[----:B--2---:R-:W-:-:S02]  /*19da0*/  PRMT R19, RZ, 0x7610, R19 ;  /* 0x00007610ff137816 */ /* 0x004fc40000000013 */
[----:B----4-:R-:W-:-:S04]  /*19db0*/  @P1 LOP3.LUT R5, R5, R4, RZ, 0x3c, !PT ;  /* 0x0000000405051212 */ /* 0x010fc800078e3cff */
[----:B------:R-:W-:-:S04]  /*19dc0*/  @P1 LOP3.LUT R4, R5, R4, RZ, 0x3c, !PT ;  /* 0x0000000405041212 */ /* 0x000fc800078e3cff */
[----:B------:R-:W-:-:S05]  /*19dd0*/  @P1 LOP3.LUT R5, R5, R4, RZ, 0x3c, !PT ;  /* 0x0000000405051212 */ /* 0x000fca00078e3cff */
[----:B------:R-:W2:Y:S04]  /*19de0*/  @P1 LDG.E.U8 R19, desc[UR32][R4.64] ;  /* 0x0000002004131981 */ /* 0x000ea8000c1e1100 */
[----:B--2---:R0:W-:Y:S04]  /*19df0*/  STL [R1+0x798], R19 ;  /* 0x0007981301007387 */ /* 0x0041e80000100800 */
[----:B0-----:R-:W2:Y:S04]  /*19e00*/  LDL.LU R19, [R1+0x4350] ;  /* 0x0043500001137983 */ /* 0x001ea80000300800 */
[----:B------:R-:W4:Y:S04]  /*19e10*/  LDL R4, [R1+0x1068] ;  /* 0x0010680001047983 */ /* 0x000f280000100800 */
[----:B------:R-:W4:Y:S01]  /*19e20*/  LDL R5, [R1+0x106c] ;  /* 0x00106c0001057983 */ /* 0x000f220000100800 */
[----:B---3--:R-:W-:-:S02]  /*19e30*/  PRMT R18, RZ, 0x7610, R18 ;  /* 0x00007610ff127816 */ /* 0x008fc40000000012 */
[----:B----4-:R-:W-:-:S04]  /*19e40*/  @P1 LOP3.LUT R5, R5, R4, RZ, 0x3c, !PT ;  /* 0x0000000405051212 */ /* 0x010fc800078e3cff */
        /* <DEDUP_REMOVED lines=1190> */
[----:B------:R0:W2:Y:S04]  /*1e8b0*/  @P1 LDG.E.U8 R19, desc[UR32][R4.64] ;  /* 0x0000002004131981 */ /* 0x0000a8000c1e1100 */
[----:B------:R-:W0:Y:S04]  /*1e8c0*/  LDL R4, [R1+0x1c6c] ;  /* 0x001c6c0001047983 */ /* 0x000e280000100800 */
[----:B------:R-:W0:Y:S01]  /*1e8d0*/  LDL R5, [R1+0x1c70] ;  /* 0x001c700001057983 */ /* 0x000e220000100800 */
[----:B---3--:R-:W-:Y:S02]  /*1e8e0*/  PRMT R18, RZ, 0x7610, R18 ;  /* 0x00007610ff127816 */ /* 0x008fe40000000012 */
[----:B0-----:R-:W-:-:S04]  /*1e8f0*/  @P1 LOP3.LUT R5, R5, R4, RZ, 0x3c, !PT ;  /* 0x0000000405051212 */ /* 0x001fc800078e3cff */
[----:B------:R-:W-:-:S04]  /*1e900*/  @P1 LOP3.LUT R4, R5, R4, RZ, 0x3c, !PT ;  /* 0x0000000405041212 */ /* 0x000fc800078e3cff */
[----:B------:R-:W-:-:S05]  /*1e910*/  @P1 LOP3.LUT R5, R5, R4, RZ, 0x3c, !PT ;  /* 0x0000000405051212 */ /* 0x000fca00078e3cff */
[----:B------:R0:W3:Y:S04]  /*1e920*/  @P1 LDG.E.U8 R18, desc[UR32][R4.64] ;  /* 0x0000002004121981 */ /* 0x0000e8000c1e1100 */
[----:B------:R-:W0:Y:S04]  /*1e930*/  LDL R4, [R1+0x1c64] ;  /* 0x001c640001047983 */ /* 0x000e280000100800 */
[----:B------:R-:W0:Y:S01]  /*1e940*/  LDL R5, [R1+0x1c68] ;  /* 0x001c680001057983 */ /* 0x000e220000100800 */
[----:B------:R-:W-:Y:S02]  /*1e950*/  ISETP.GT.AND P2, PT, R2, 0x41, PT ;  /* 0x000000410200780c */ /* 0x000fe40003f44270 */
[----:B------:R-:W-:-:S11]  /*1e960*/  PRMT R15, RZ, 0x7610, R15 ;  /* 0x00007610ff0f7816 */ /* 0x000fd6000000000f */
[----:B0-----:R-:W-:-:S04]  /*1e970*/  @P2 LOP3.LUT R5, R5, R4, RZ, 0x3c, !PT ;  /* 0x0000000405052212 */ /* 0x001fc800078e3cff */
[----:B------:R-:W-:-:S04]  /*1e980*/  @P2 LOP3.LUT R4, R5, R4, RZ, 0x3c, !PT ;  /* 0x0000000405042212 */ /* 0x000fc800078e3cff */
[----:B------:R-:W-:-:S05]  /*1e990*/  @P2 LOP3.LUT R5, R5, R4, RZ, 0x3c, !PT ;  /* 0x0000000405052212 */ /* 0x000fca00078e3cff */
[----:B------:R-:W4:Y:S04]  /*1e9a0*/  @P2 LDG.E.U8 R15, desc[UR32][R4.64] ;  /* 0x00000020040f2981 */ /* 0x000f28000c1e1100 */
[----:B----4-:R0:W-:Y:S04]  /*1e9b0*/  STL [R1+0x144], R15 ;  /* 0x0001440f01007387 */ /* 0x0101e80000100800 */
[----:B0-----:R-:W4:Y:S04]  /*1e9c0*/  LDL.LU R15, [R1+0x4158] ;  /* 0x00415800010f7983 */ /* 0x001f280000300800 */
[----:B------:R-:W5:Y:S04]  /*1e9d0*/  LDL R4, [R1+0x1c5c] ;  /* 0x001c5c0001047983 */ /* 0x000f680000100800 */
[----:B------:R-:W5:Y:S01]  /*1e9e0*/  LDL R5, [R1+0x1c60] ;  /* 0x001c600001057983 */ /* 0x000f620000100800 */
[----:B------:R-:W-:-:S02]  /*1e9f0*/  PRMT R14, RZ, 0x7610, R14 ;  /* 0x00007610ff0e7816 */ /* 0x000fc4000000000e */
[----:B-----5:R-:W-:-:S04]  /*1ea00*/  @P2 LOP3.LUT R5, R5, R4, RZ, 0x3c, !PT ;  /* 0x0000000405052212 */ /* 0x020fc800078e3cff */
[----:B------:R-:W-:-:S04]  /*1ea10*/  @P2 LOP3.LUT R4, R5, R4, RZ, 0x3c, !PT ;  /* 0x0000000405042212 */ /* 0x000fc800078e3cff */
[----:B------:R-:W-:-:S05]  /*1ea20*/  @P2 LOP3.LUT R5, R5, R4, RZ, 0x3c, !PT ;  /* 0x0000000405052212 */ /* 0x000fca00078e3cff */
[----:B------:R-:W5:Y:S01]  /*1ea30*/  @P2 LDG.E.U8 R14, desc[UR32][R4.64] ;  /* 0x00000020040e2981 */ /* 0x000f62000c1e1100 */
[----:B------:R-:W-:-:S03]  /*1ea40*/  ISETP.GT.AND P0, PT, R2, 0x42, PT ;  /* 0x000000420200780c */ /* 0x000fc60003f04270 */
[----:B-----5:R0:W-:Y:S04]  /*1ea50*/  STL [R1+0x140], R14 ;  /* 0x0001400e01007387 */ /* 0x0201e80000100800 */
[----:B0-----:R-:W5:Y:S04]  /*1ea60*/  LDL.LU R14, [R1+0x4154] ;  /* 0x00415400010e7983 */ /* 0x001f680000300800 */
[----:B------:R-:W2:Y:S04]  /*1ea70*/  LDL R4, [R1+0x1c54] ;  /* 0x001c540001047983 */ /* 0x000ea80000100800 */
[----:B------:R-:W2:Y:S01]  /*1ea80*/  LDL R5, [R1+0x1c58] ;  /* 0x001c580001057983 */ /* 0x000ea20000100800 */
[----:B----4-:R-:W-:-:S02]  /*1ea90*/  PRMT R15, RZ, 0x7610, R15 ;  /* 0x00007610ff0f7816 */ /* 0x010fc4000000000f */
[----:B--2---:R-:W-:-:S04]  /*1eaa0*/  @P0 LOP3.LUT R5, R5, R4, RZ, 0x3c, !PT ;  /* 0x0000000405050212 */ /* 0x004fc800078e3cff */
[----:B------:R-:W-:-:S04]  /*1eab0*/  @P0 LOP3.LUT R4, R5, R4, RZ, 0x3c, !PT ;  /* 0x0000000405040212 */ /* 0x000fc800078e3cff */
[----:B------:R-:W-:-:S05]  /*1eac0*/  @P0 LOP3.LUT R5, R5, R4, RZ, 0x3c, !PT ;  /* 0x0000000405050212 */ /* 0x000fca00078e3cff */
[----:B------:R-:W2:Y:S04]  /*1ead0*/  @P0 LDG.E.U8 R15, desc[UR32][R4.64] ;  /* 0x00000020040f0981 */ /* 0x000ea8000c1e1100 */
[----:B--2---:R0:W-:Y:S04]  /*1eae0*/  STL [R1+0x184], R15 ;  /* 0x0001840f01007387 */ /* 0x0041e80000100800 */
[----:B0-----:R-:W2:Y:S04]  /*1eaf0*/  LDL.LU R15, [R1+0x4150] ;  /* 0x00415000010f7983 */ /* 0x001ea80000300800 */
[----:B------:R-:W4:Y:S04]  /*1eb00*/  LDL R4, [R1+0x1c4c] ;  /* 0x001c4c0001047983 */ /* 0x000f280000100800 */
[----:B------:R-:W4:Y:S01]  /*1eb10*/  LDL R5, [R1+0x1c50] ;  /* 0x001c500001057983 */ /* 0x000f220000100800 */
[----:B-----5:R-:W-:-:S02]  /*1eb20*/  PRMT R14, RZ, 0x7610, R14 ;  /* 0x00007610ff0e7816 */ /* 0x020fc4000000000e */
[----:B----4-:R-:W-:-:S04]  /*1eb30*/  @P0 LOP3.LUT R5, R5, R4, RZ, 0x3c, !PT ;  /* 0x0000000405050212 */ /* 0x010fc800078e3cff */
[----:B------:R-:W-:-:S04]  /*1eb40*/  @P0 LOP3.LUT R4, R5, R4, RZ, 0x3c, !PT ;  /* 0x0000000405040212 */ /* 0x000fc800078e3cff */
[----:B------:R-:W-:-:S05]  /*1eb50*/  @P0 LOP3.LUT R5, R5, R4, RZ, 0x3c, !PT ;  /* 0x0000000405050212 */ /* 0x000fca00078e3cff */
[----:B------:R-:W4:Y:S01]  /*1eb60*/  @P0 LDG.E.U8 R14, desc[UR32][R4.64] ;  /* 0x00000020040e0981 */ /* 0x000f22000c1e1100 */
[----:B------:R-:W-:-:S03]  /*1eb70*/  ISETP.GT.AND P1, PT, R2, 0x43, PT ;  /* 0x000000430200780c */ /* 0x000fc60003f24270 */
[----:B----4-:R0:W-:Y:S04]  /*1eb80*/  STL [R1+0x180], R14 ;  /* 0x0001800e01007387 */ /* 0x0101e80000100800 */
[----:B0-----:R-:W4:Y:S04]  /*1eb90*/  LDL.LU R14, [R1+0x414c] ;  /* 0x00414c00010e7983 */ /* 0x001f280000300800 */
[----:B------:R-:W5:Y:S04]  /*1eba0*/  LDL R4, [R1+0x1c44] ;  /* 0x001c440001047983 */ /* 0x000f680000100800 */
[----:B------:R-:W5:Y:S01]  /*1ebb0*/  LDL R5, [R1+0x1c48] ;  /* 0x001c480001057983 */ /* 0x000f620000100800 */
[----:B--2---:R-:W-:-:S02]  /*1ebc0*/  PRMT R15, RZ, 0x7610, R15 ;  /* 0x00007610ff0f7816 */ /* 0x004fc4000000000f */
[----:B-----5:R-:W-:-:S04]  /*1ebd0*/  @P1 LOP3.LUT R5, R5, R4, RZ, 0x3c, !PT ;  /* 0x0000000405051212 */ /* 0x020fc800078e3cff */
[----:B------:R-:W-:-:S04]  /*1ebe0*/  @P1 LOP3.LUT R4, R5, R4, RZ, 0x3c, !PT ;  /* 0x0000000405041212 */ /* 0x000fc800078e3cff */
[----:B------:R-:W-:-:S05]  /*1ebf0*/  @P1 LOP3.LUT R5, R5, R4, RZ, 0x3c, !PT ;  /* 0x0000000405051212 */ /* 0x000fca00078e3cff */
[----:B------:R-:W2:Y:S04]  /*1ec00*/  @P1 LDG.E.U8 R15, desc[UR32][R4.64] ;  /* 0x00000020040f1981 */ /* 0x000ea8000c1e1100 */
[----:B--2---:R0:W-:Y:S04]  /*1ec10*/  STL [R1+0x1b4], R15 ;  /* 0x0001b40f01007387 */ /* 0x0041e80000100800 */
[----:B0-----:R-:W2:Y:S04]  /*1ec20*/  LDL.LU R15, [R1+0x4148] ;  /* 0x00414800010f7983 */ /* 0x001ea80000300800 */
[----:B------:R-:W5:Y:S04]  /*1ec30*/  LDL R4, [R1+0x1c3c] ;  /* 0x001c3c0001047983 */ /* 0x000f680000100800 */
[----:B------:R-:W5:Y:S01]  /*1ec40*/  LDL R5, [R1+0x1c40] ;  /* 0x001c400001057983 */ /* 0x000f620000100800 */
[----:B----4-:R-:W-:-:S02]  /*1ec50*/  PRMT R14, RZ, 0x7610, R14 ;  /* 0x00007610ff0e7816 */ /* 0x010fc4000000000e */
[----:B-----5:R-:W-:-:S04]  /*1ec60*/  @P1 LOP3.LUT R5, R5, R4, RZ, 0x3c, !PT ;  /* 0x0000000405051212 */ /* 0x020fc800078e3cff */
        /* <DEDUP_REMOVED lines=88> */
[----:B------:R0:W2:Y:S04]  /*1f1f0*/  @P0 LDG.E.U8 R15, desc[UR32][R4.64] ;  /* 0x00000020040f0981 */ /* 0x0000a8000c1e1100 */
[----:B------:R-:W0:Y:S04]  /*1f200*/  LDL R4, [R1+0x1bec] ;  /* 0x001bec0001047983 */ /* 0x000e280000100800 */
[----:B------:R-:W0:Y:S01]  /*1f210*/  LDL R5, [R1+0x1bf0] ;  /* 0x001bf00001057983 */ /* 0x000e220000100800 */
[----:B----4-:R-:W-:Y:S02]  /*1f220*/  PRMT R14, RZ, 0x7610, R14 ;  /* 0x00007610ff0e7816 */ /* 0x010fe4000000000e */
[----:B0-----:R-:W-:-:S04]  /*1f230*/  @P0 LOP3.LUT R5, R5, R4, RZ, 0x3c, !PT ;  /* 0x0000000405050212 */ /* 0x001fc800078e3cff */
[----:B------:R-:W-:-:S04]  /*1f240*/  @P0 LOP3.LUT R4, R5, R4, RZ, 0x3c, !PT ;  /* 0x0000000405040212 */ /* 0x000fc800078e3cff */
[----:B------:R-:W-:-:S05]  /*1f250*/  @P0 LOP3.LUT R5, R5, R4, RZ, 0x3c, !PT ;  /* 0x0000000405050212 */ /* 0x000fca00078e3cff */
[----:B------:R0:W4:Y:S04]  /*1f260*/  @P0 LDG.E.U8 R14, desc[UR32][R4.64] ;  /* 0x00000020040e0981 */ /* 0x000128000c1e1100 */
[----:B------:R-:W0:Y:S04]  /*1f270*/  LDL R4, [R1+0x1be4] ;  /* 0x001be40001047983 */ /* 0x000e280000100800 */
[----:B------:R-:W0:Y:S01]  /*1f280*/  LDL R5, [R1+0x1be8] ;  /* 0x001be80001057983 */ /* 0x000e220000100800 */
[----:B------:R-:W-:Y:S02]  /*1f290*/  ISETP.GT.AND P1, PT, R2, 0x49, PT ;  /* 0x000000490200780c */ /* 0x000fe40003f24270 */
[----:B------:R-:W-:-:S11]  /*1f2a0*/  PRMT R13, RZ, 0x7610, R13 ;  /* 0x00007610ff0d7816 */ /* 0x000fd6000000000d */
[----:B0-----:R-:W-:-:S04]  /*1f2b0*/  @P1 LOP3.LUT R5, R5, R4, RZ, 0x3c, !PT ;  /* 0x0000000405051212 */ /* 0x001fc800078e3cff */
[----:B------:R-:W-:-:S04]  /*1f2c0*/  @P1 LOP3.LUT R4, R5, R4, RZ, 0x3c, !PT ;  /* 0x0000000405041212 */ /* 0x000fc800078e3cff */
[----:B------:R-:W-:-:S05]  /*1f2d0*/  @P1 LOP3.LUT R5, R5, R4, RZ, 0x3c, !PT ;  /* 0x0000000405051212 */ /* 0x000fca00078e3cff */
[----:B------:R-:W5:Y:S04]  /*1f2e0*/  @P1 LDG.E.U8 R13, desc[UR32][R4.64] ;  /* 0x00000020040d1981 */ /* 0x000f68000c1e1100 */
[----:B-----5:R0:W-:Y:S04]  /*1f2f0*/  STL [R1+0x10c], R13 ;  /* 0x00010c0d01007387 */ /* 0x0201e80000100800 */
[----:B0-----:R-:W5:Y:S04]  /*1f300*/  LDL.LU R13, [R1+0x4120] ;  /* 0x00412000010d7983 */ /* 0x001f680000300800 */
        /* <DEDUP_REMOVED lines=10> */
[----:B------:R-:W2:Y:S04]  /*1f3b0*/  LDL R4, [R1+0x1bd4] ;  /* 0x001bd40001047983 */ /* 0x000ea80000100800 */
[----:B------:R-:W2:Y:S01]  /*1f3c0*/  LDL R5, [R1+0x1bd8] ;  /* 0x001bd80001057983 */ /* 0x000ea20000100800 */
[----:B-----5:R-:W-:-:S02]  /*1f3d0*/  PRMT R13, RZ, 0x7610, R13 ;  /* 0x00007610ff0d7816 */ /* 0x020fc4000000000d */
[----:B--2---:R-:W-:-:S04]  /*1f3e0*/  @P2 LOP3.LUT R5, R5, R4, RZ, 0x3c, !PT ;  /* 0x0000000405052212 */ /* 0x004fc800078e3cff */
[----:B------:R-:W-:-:S04]  /*1f3f0*/  @P2 LOP3.LUT R4, R5, R4, RZ, 0x3c, !PT ;  /* 0x0000000405042212 */ /* 0x000fc800078e3cff */
[----:B------:R-:W-:-:S05]  /*1f400*/  @P2 LOP3.LUT R5, R5, R4, RZ, 0x3c, !PT ;  /* 0x0000000405052212 */ /* 0x000fca00078e3cff */
[----:B------:R-:W2:Y:S04]  /*1f410*/  @P2 LDG.E.U8 R13, desc[UR32][R4.64] ;  /* 0x00000020040d2981 */ /* 0x000ea8000c1e1100 */
[----:B--2---:R0:W-:Y:S04]  /*1f420*/  STL [R1+0x17c], R13 ;  /* 0x00017c0d01007387 */ /* 0x0041e80000100800 */
[----:B0-----:R-:W2:Y:S04]  /*1f430*/  LDL.LU R13, [R1+0x4118] ;  /* 0x00411800010d7983 */ /* 0x001ea80000300800 */
[----:B------:R-:W5:Y:S04]  /*1f440*/  LDL R4, [R1+0x1bcc] ;  /* 0x001bcc0001047983 */ /* 0x000f680000100800 */
[----:B------:R-:W5:Y:S01]  /*1f450*/  LDL R5, [R1+0x1bd0] ;  /* 0x001bd00001057983 */ /* 0x000f620000100800 */
[----:B---3--:R-:W-:-:S02]  /*1f460*/  PRMT R7, RZ, 0x7610, R7 ;  /* 0x00007610ff077816 */ /* 0x008fc40000000007 */
[----:B-----5:R-:W-:-:S04]  /*1f470*/  @P2 LOP3.LUT R5, R5, R4, RZ, 0x3c, !PT ;  /* 0x0000000405052212 */ /* 0x020fc800078e3cff */
[----:B------:R-:W-:-:S04]  /*1f480*/  @P2 LOP3.LUT R4, R5, R4, RZ, 0x3c, !PT ;  /* 0x0000000405042212 */ /* 0x000fc800078e3cff */
[----:B------:R-:W-:-:S05]  /*1f490*/  @P2 LOP3.LUT R5, R5, R4, RZ, 0x3c, !PT ;  /* 0x0000000405052212 */ /* 0x000fca00078e3cff */
[----:B------:R-:W3:Y:S01]  /*1f4a0*/  @P2 LDG.E.U8 R7, desc[UR32][R4.64] ;  /* 0x0000002004072981 */ /* 0x000ee2000c1e1100 */
[----:B------:R-:W-:-:S03]  /*1f4b0*/  ISETP.GT.AND P0, PT, R2, 0x4b, PT ;  /* 0x0000004b0200780c */ /* 0x000fc60003f04270 */
[----:B---3--:R0:W-:Y:S04]  /*1f4c0*/  STL [R1+0x178], R7 ;  /* 0x0001780701007387 */ /* 0x0081e80000100800 */
[----:B0-----:R-:W3:Y:S04]  /*1f4d0*/  LDL.LU R7, [R1+0x4114] ;  /* 0x0041140001077983 */ /* 0x001ee80000300800 */
        /* <DEDUP_REMOVED lines=72> */
[----:B------:R0:W3:Y:S04]  /*1f960*/  @P0 LDG.E.U8 R7, desc[UR32][R4.64] ;  /* 0x0000002004070981 */ /* 0x0000e8000c1e1100 */
[----:B------:R-:W0:Y:S04]  /*1f970*/  LDL R4, [R1+0x1b84] ;  /* 0x001b840001047983 */ /* 0x000e280000100800 */
[----:B------:R-:W0:Y:S01]  /*1f980*/  LDL R5, [R1+0x1b88] ;  /* 0x001b880001057983 */ /* 0x000e220000100800 */
[----:B------:R-:W-:Y:S02]  /*1f990*/  ISETP.GT.AND P1, PT, R2, 0x4f, PT ;  /* 0x0000004f0200780c */ /* 0x000fe40003f24270 */
[----:B--2---:R-:W-:-:S11]  /*1f9a0*/  PRMT R13, RZ, 0x7610, R13 ;  /* 0x00007610ff0d7816 */ /* 0x004fd6000000000d */
[----:B0-----:R-:W-:-:S04]  /*1f9b0*/  @P1 LOP3.LUT R5, R5, R4, RZ, 0x3c, !PT ;  /* 0x0000000405051212 */ /* 0x001fc800078e3cff */
[----:B------:R-:W-:-:S04]  /*1f9c0*/  @P1 LOP3.LUT R4, R5, R4, RZ, 0x3c, !PT ;  /* 0x0000000405041212 */ /* 0x000fc800078e3cff */
[----:B------:R-:W-:-:S05]  /*1f9d0*/  @P1 LOP3.LUT R5, R5, R4, RZ, 0x3c, !PT ;  /* 0x0000000405051212 */ /* 0x000fca00078e3cff */
[----:B------:R-:W2:Y:S04]  /*1f9e0*/  @P1 LDG.E.U8 R13, desc[UR32][R4.64] ;  /* 0x00000020040d1981 */ /* 0x000ea8000c1e1100 */
[----:B---3--:R0:W-:Y:S04]  /*1f9f0*/  STL [R1+0x158], R7 ;  /* 0x0001580701007387 */ /* 0x0081e80000100800 */
[----:B0-----:R-:W3:Y:S04]  /*1fa00*/  LDL R7, [R1+0x1b68] ;  /* 0x001b680001077983 */ /* 0x001ee80000100800 */
[----:B--2---:R0:W-:Y:S04]  /*1fa10*/  STL [R1+0x154], R13 ;  /* 0x0001540d01007387 */ /* 0x0041e80000100800 */
[----:B0-----:R-:W2:Y:S04]  /*1fa20*/  LDL.LU R13, [R1+0x40f4] ;  /* 0x0040f400010d7983 */ /* 0x001ea80000300800 */
        /* <DEDUP_REMOVED lines=19> */
[----:B-----5:R-:W-:Y:S02]  /*1fb60*/  PRMT R12, RZ, 0x7610, R12 ;  /* 0x00007610ff0c7816 */ /* 0x020fe4000000000c */
[----:B------:R-:W-:-:S02]  /*1fb70*/  ISETP.GT.AND P0, PT, R2, 0x51, PT ;  /* 0x000000510200780c */ /* 0x000fc40003f04270 */
[----:B0-----:R-:W-:-:S04]  /*1fb80*/  @P2 LOP3.LUT R5, R5, R4, RZ, 0x3c, !PT ;  /* 0x0000000405052212 */ /* 0x001fc800078e3cff */
[----:B------:R-:W-:-:S04]  /*1fb90*/  @P2 LOP3.LUT R4, R5, R4, RZ, 0x3c, !PT ;  /* 0x0000000405042212 */ /* 0x000fc800078e3cff */
[----:B------:R-:W-:-:S05]  /*1fba0*/  @P2 LOP3.LUT R5, R5, R4, RZ, 0x3c, !PT ;  /* 0x0000000405052212 */ /* 0x000fca00078e3cff */
[----:B------:R3:W4:Y:S04]  /*1fbb0*/  @P2 LDG.E.U8 R12, desc[UR32][R4.64] ;  /* 0x00000020040c2981 */ /* 0x000728000c1e1100 */
[----:B------:R-:W5:Y:S01]  /*1fbc0*/  LDL R5, [R1+0x1b64] ;  /* 0x001b640001057983 */ /* 0x000f620000100800 */
[----:B------:R-:W-:Y:S01]  /*1fbd0*/  PRMT R11, RZ, 0x7610, R11 ;  /* 0x00007610ff0b7816 */ /* 0x000fe2000000000b */
[----:B---3--:R-:W-:Y:S02]  /*1fbe0*/  @P0 IMAD.MOV.U32 R4, RZ, RZ, R7 ;  /* 0x000000ffff040224 */ /* 0x008fe400078e0007 */
[----:B------:R-:W3:Y:S04]  /*1fbf0*/  LDL R7, [R1+0x1b40] ;  /* 0x001b400001077983 */ /* 0x000ee80000100800 */
[----:B-----5:R-:W5:Y:S04]  /*1fc00*/  @P0 LDG.E.U8 R11, desc[UR32][R4.64] ;  /* 0x00000020040b0981 */ /* 0x020f68000c1e1100 */
[----:B-----5:R0:W-:Y:S04]  /*1fc10*/  STL [R1+0x104], R11 ;  /* 0x0001040b01007387 */ /* 0x0201e80000100800 */
[----:B0-----:R-:W5:Y:S04]  /*1fc20*/  LDL.LU R11, [R1+0x40ec] ;  /* 0x0040ec00010b7983 */ /* 0x001f680000300800 */
[----:B------:R-:W2:Y:S04]  /*1fc30*/  LDL R4, [R1+0x1b5c] ;  /* 0x001b5c0001047983 */ /* 0x000ea80000100800 */
[----:B------:R-:W2:Y:S01]  /*1fc40*/  LDL R5, [R1+0x1b60] ;  /* 0x001b600001057983 */ /* 0x000ea20000100800 */
[----:B------:R-:W-:-:S02]  /*1fc50*/  PRMT R6, RZ, 0x7610, R6 ;  /* 0x00007610ff067816 */ /* 0x000fc40000000006 */
[----:B--2---:R-:W-:-:S04]  /*1fc60*/  @P0 LOP3.LUT R5, R5, R4, RZ, 0x3c, !PT ;  /* 0x0000000405050212 */ /* 0x004fc800078e3cff */
[----:B------:R-:W-:-:S04]  /*1fc70*/  @P0 LOP3.LUT R4, R5, R4, RZ, 0x3c, !PT ;  /* 0x0000000405040212 */ /* 0x000fc800078e3cff */
[----:B------:R-:W-:-:S05]  /*1fc80*/  @P0 LOP3.LUT R5, R5, R4, RZ, 0x3c, !PT ;  /* 0x0000000405050212 */ /* 0x000fca00078e3cff */
[----:B------:R-:W2:Y:S01]  /*1fc90*/  @P0 LDG.E.U8 R6, desc[UR32][R4.64] ;  /* 0x0000002004060981 */ /* 0x000ea2000c1e1100 */
[----:B------:R-:W-:-:S03]  /*1fca0*/  ISETP.GT.AND P1, PT, R2, 0x52, PT ;  /* 0x000000520200780c */ /* 0x000fc60003f24270 */
        /* <DEDUP_REMOVED lines=8> */
[----:B------:R-:W4:Y:S04]  /*1fd30*/  @P1 LDG.E.U8 R11, desc[UR32][R4.64] ;  /* 0x00000020040b1981 */ /* 0x000f28000c1e1100 */
        /* <DEDUP_REMOVED lines=8> */
[----:B------:R-:W2:Y:S01]  /*1fdc0*/  @P1 LDG.E.U8 R6, desc[UR32][R4.64] ;  /* 0x0000002004061981 */ /* 0x000ea2000c1e1100 */
[----:B------:R-:W-:-:S03]  /*1fdd0*/  ISETP.GT.AND P2, PT, R2, 0x53, PT ;  /* 0x000000530200780c */ /* 0x000fc60003f44270 */
        /* <DEDUP_REMOVED lines=9> */
[----:B--2---:R-:W-:-:S03]  /*1fe70*/  PRMT R6, RZ, 0x7610, R6 ;  /* 0x00007610ff067816 */ /* 0x004fc60000000006 */
[----:B----4-:R0:W-:Y:S04]  /*1fe80*/  STL [R1+0x134], R11 ;  /* 0x0001340b01007387 */ /* 0x0101e80000100800 */
[----:B0-----:R-:W2:Y:S04]  /*1fe90*/  LDL.LU R11, [R1+0x40dc] ;  /* 0x0040dc00010b7983 */ /* 0x001ea80000300800 */
[----:B------:R-:W4:Y:S01]  /*1fea0*/  LDL R5, [R1+0x1b3c] ;  /* 0x001b3c0001057983 */ /* 0x000f220000100800 */
[----:B---3--:R-:W-:Y:S01]  /*1feb0*/  @P2 IMAD.MOV.U32 R4, RZ, RZ, R7 ;  /* 0x000000ffff042224 */ /* 0x008fe200078e0007 */
[----:B------:R-:W-:-:S02]  /*1fec0*/  ISETP.GT.AND P0, PT, R2, 0x54, PT ;  /* 0x000000540200780c */ /* 0x000fc40003f04270 */
[----:B------:R-:W3:Y:S04]  /*1fed0*/  LDL R7, [R1+0x1b14] ;  /* 0x001b140001077983 */ /* 0x000ee80000100800 */
[----:B----4-:R0:W4:Y:S04]  /*1fee0*/  @P2 LDG.E.U8 R6, desc[UR32][R4.64] ;  /* 0x0000002004062981 */ /* 0x010128000c1e1100 */
[----:B------:R-:W0:Y:S04]  /*1fef0*/  LDL R4, [R1+0x1b34] ;  /* 0x001b340001047983 */ /* 0x000e280000100800 */
[----:B------:R-:W0:Y:S01]  /*1ff00*/  LDL R5, [R1+0x1b38] ;  /* 0x001b380001057983 */ /* 0x000e220000100800 */
[----:B--2---:R-:W-:-:S02]  /*1ff10*/  PRMT R11, RZ, 0x7610, R11 ;  /* 0x00007610ff0b7816 */ /* 0x004fc4000000000b */
[----:B0-----:R-:W-:-:S04]  /*1ff20*/  @P0 LOP3.LUT R5, R5, R4, RZ, 0x3c, !PT ;  /* 0x0000000405050212 */ /* 0x001fc800078e3cff */
[----:B------:R-:W-:-:S04]  /*1ff30*/  @P0 LOP3.LUT R4, R5, R4, RZ, 0x3c, !PT ;  /* 0x0000000405040212 */ /* 0x000fc800078e3cff */
[----:B------:R-:W-:-:S05]  /*1ff40*/  @P0 LOP3.LUT R5, R5, R4, RZ, 0x3c, !PT ;  /* 0x0000000405050212 */ /* 0x000fca00078e3cff */
[----:B------:R-:W2:Y:S04]  /*1ff50*/  @P0 LDG.E.U8 R11, desc[UR32][R4.64] ;  /* 0x00000020040b0981 */ /* 0x000ea8000c1e1100 */
[----:B----4-:R0:W-:Y:S04]  /*1ff60*/  STL [R1+0x130], R6 ;  /* 0x0001300601007387 */ /* 0x0101e80000100800 */
[----:B0-----:R-:W4:Y:S04]  /*1ff70*/  LDL R6, [R1+0x1b18] ;  /* 0x001b180001067983 */ /* 0x001f280000100800 */
        /* <DEDUP_REMOVED lines=12> */
[----:B------:R-:W3:Y:S04]  /*20040*/  LDL R4, [R1+0x1b24] ;  /* 0x001b240001047983 */ /* 0x000ee80000100800 */
[----:B------:R-:W3:Y:S01]  /*20050*/  LDL R5, [R1+0x1b28] ;  /* 0x001b280001057983 */ /* 0x000ee20000100800 */
[----:B--2---:R-:W-:-:S02]  /*20060*/  PRMT R11, RZ, 0x7610, R11 ;  /* 0x00007610ff0b7816 */ /* 0x004fc4000000000b */
[----:B---3--:R-:W-:-:S04]  /*20070*/  @P1 LOP3.LUT R5, R5, R4, RZ, 0x3c, !PT ;  /* 0x0000000405051212 */ /* 0x008fc800078e3cff */
[----:B------:R-:W-:-:S04]  /*20080*/  @P1 LOP3.LUT R4, R5, R4, RZ, 0x3c, !PT ;  /* 0x0000000405041212 */ /* 0x000fc800078e3cff */
[----:B------:R-:W-:-:S05]  /*20090*/  @P1 LOP3.LUT R5, R5, R4, RZ, 0x3c, !PT ;  /* 0x0000000405051212 */ /* 0x000fca00078e3cff */
[----:B------:R-:W2:Y:S04]  /*200a0*/  @P1 LDG.E.U8 R11, desc[UR32][R4.64] ;  /* 0x00000020040b1981 */ /* 0x000ea8000c1e1100 */
[----:B--2---:R0:W-:Y:S04]  /*200b0*/  STL [R1+0x124], R11 ;  /* 0x0001240b01007387 */ /* 0x0041e80000100800 */
[----:B0-----:R-:W2:Y:S04]  /*200c0*/  LDL.LU R11, [R1+0x40d0] ;  /* 0x0040d000010b7983 */ /* 0x001ea80000300800 */
[----:B------:R-:W3:Y:S04]  /*200d0*/  LDL R4, [R1+0x1b1c] ;  /* 0x001b1c0001047983 */ /* 0x000ee80000100800 */
[----:B------:R-:W3:Y:S01]  /*200e0*/  LDL R5, [R1+0x1b20] ;  /* 0x001b200001057983 */ /* 0x000ee20000100800 */
[----:B------:R-:W-:-:S02]  /*200f0*/  ISETP.GT.AND P2, PT, R2, 0x56, PT ;  /* 0x000000560200780c */ /* 0x000fc40003f44270 */
[----:B-----5:R-:W-:Y:S02]  /*20100*/  PRMT R10, RZ, 0x7610, R10 ;  /* 0x00007610ff0a7816 */ /* 0x020fe4000000000a */
[----:B---3--:R-:W-:-:S04]  /*20110*/  @P1 LOP3.LUT R5, R5, R4, RZ, 0x3c, !PT ;  /* 0x0000000405051212 */ /* 0x008fc800078e3cff */
[----:B------:R-:W-:-:S04]  /*20120*/  @P1 LOP3.LUT R4, R5, R4, RZ, 0x3c, !PT ;  /* 0x0000000405041212 */ /* 0x000fc800078e3cff */
[----:B------:R-:W-:Y:S02]  /*20130*/  @P1 LOP3.LUT R5, R5, R4, RZ, 0x3c, !PT ;  /* 0x0000000405051212 */ /* 0x000fe400078e3cff */
[----:B--2---:R-:W-:-:S03]  /*20140*/  PRMT R11, RZ, 0x7610, R11 ;  /* 0x00007610ff0b7816 */ /* 0x004fc6000000000b */
[----:B------:R4:W2:Y:S02]  /*20150*/  @P1 LDG.E.U8 R10, desc[UR32][R4.64] ;  /* 0x00000020040a1981 */ /* 0x0008a4000c1e1100 */
[----:B----4-:R-:W-:Y:S02]  /*20160*/  @P2 IMAD.MOV.U32 R4, RZ, RZ, R6 ;  /* 0x000000ffff042224 */ /* 0x010fe400078e0006 */
[----:B------:R-:W-:-:S05]  /*20170*/  @P2 IMAD.MOV.U32 R5, RZ, RZ, R7 ;  /* 0x000000ffff052224 */ /* 0x000fca00078e0007 */
[----:B------:R-:W3:Y:S04]  /*20180*/  @P2 LDG.E.U8 R11, desc[UR32][R4.64] ;  /* 0x00000020040b2981 */ /* 0x000ee8000c1e1100 */
[----:B--2---:R0:W-:Y:S04]  /*20190*/  STL [R1+0x120], R10 ;  /* 0x0001200a01007387 */ /* 0x0041e80000100800 */
[----:B0-----:R-:W2:Y:S04]  /*201a0*/  LDL.LU R10, [R1+0x40cc] ;  /* 0x0040cc00010a7983 */ /* 0x001ea80000300800 */
[----:B------:R-:W4:Y:S04]  /*201b0*/  LDL R7, [R1+0x1aec] ;  /* 0x001aec0001077983 */ /* 0x000f280000100800 */
[----:B------:R-:W5:Y:S04]  /*201c0*/  LDL R6, [R1+0x1af0] ;  /* 0x001af00001067983 */ /* 0x000f680000100800 */
        /* <DEDUP_REMOVED lines=18> */
[----:B------:R-:W3:Y:S04]  /*202f0*/  @P0 LDG.E.U8 R11, desc[UR32][R4.64] ;  /* 0x00000020040b0981 */ /* 0x000ee8000c1e1100 */
        /* <DEDUP_REMOVED lines=17> */
[----:B------:R-:W-:Y:S02]  /*20410*/  @P1 LOP3.LUT R5, R5, R4, RZ, 0x3c, !PT ;  /* 0x0000000405051212 */ /* 0x000fe400078e3cff */
[----:B--2---:R-:W-:-:S03]  /*20420*/  PRMT R10, RZ, 0x7610, R10 ;  /* 0x00007610ff0a7816 */ /* 0x004fc6000000000a */
[----:B------:R5:W2:Y:S02]  /*20430*/  @P1 LDG.E.U8 R11, desc[UR32][R4.64] ;  /* 0x00000020040b1981 */ /* 0x000aa4000c1e1100 */
[----:B-----5:R-:W-:Y:S02]  /*20440*/  @P1 IMAD.MOV.U32 R4, RZ, RZ, R6 ;  /* 0x000000ffff041224 */ /* 0x020fe400078e0006 */
[----:B------:R-:W-:Y:S01]  /*20450*/  @P1 IMAD.MOV.U32 R5, RZ, RZ, R7 ;  /* 0x000000ffff051224 */ /* 0x000fe200078e0007 */
[----:B------:R-:W-:Y:S02]  /*20460*/  ISETP.GT.AND P2, PT, R2, 0x59, PT ;  /* 0x000000590200780c */ /* 0x000fe40003f44270 */
[----:B------:R-:W-:Y:S01]  /*20470*/  PRMT R9, RZ, 0x7610, R9 ;  /* 0x00007610ff097816 */ /* 0x000fe20000000009 */
[----:B------:R-:W3:Y:S04]  /*20480*/  LDL R7, [R1+0x1a6c] ;  /* 0x001a6c0001077983 */ /* 0x000ee80000100800 */
[----:B------:R0:W4:Y:S04]  /*20490*/  @P1 LDG.E.U8 R10, desc[UR32][R4.64] ;  /* 0x00000020040a1981 */ /* 0x000128000c1e1100 */
[----:B------:R-:W3:Y:S04]  /*204a0*/  LDL R6, [R1+0x1a70] ;  /* 0x001a700001067983 */ /* 0x000ee80000100800 */
[----:B------:R-:W0:Y:S04]  /*204b0*/  LDL R4, [R1+0x1ae4] ;  /* 0x001ae40001047983 */ /* 0x000e280000100800 */
[----:B------:R-:W0:Y:S02]  /*204c0*/  LDL R5, [R1+0x1ae8] ;  /* 0x001ae80001057983 */ /* 0x000e240000100800 */
[----:B0-----:R-:W-:-:S04]  /*204d0*/  @P2 LOP3.LUT R5, R5, R4, RZ, 0x3c, !PT ;  /* 0x0000000405052212 */ /* 0x001fc800078e3cff */
[----:B------:R-:W-:-:S04]  /*204e0*/  @P2 LOP3.LUT R4, R5, R4, RZ, 0x3c, !PT ;  /* 0x0000000405042212 */ /* 0x000fc800078e3cff */
[----:B------:R-:W-:-:S05]  /*204f0*/  @P2 LOP3.LUT R5, R5, R4, RZ, 0x3c, !PT ;  /* 0x0000000405052212 */ /* 0x000fca00078e3cff */
[----:B------:R-:W5:Y:S04]  /*20500*/  @P2 LDG.E.U8 R9, desc[UR32][R4.64] ;  /* 0x0000002004092981 */ /* 0x000f68000c1e1100 */
        /* <DEDUP_REMOVED lines=14> */
[----:B------:R-:W-:-:S02]  /*205f0*/  PRMT R3, RZ, 0x7610, R3 ;  /* 0x00007610ff037816 */ /* 0x000fc40000000003 */
[----:B----4-:R-:W-:-:S04]  /*20600*/  @P0 LOP3.LUT R5, R5, R4, RZ, 0x3c, !PT ;  /* 0x0000000405050212 */ /* 0x010fc800078e3cff */
[----:B------:R-:W-:-:S04]  /*20610*/  @P0 LOP3.LUT R4, R5, R4, RZ, 0x3c, !PT ;  /* 0x0000000405040212 */ /* 0x000fc800078e3cff */
[----:B------:R-:W-:-:S05]  /*20620*/  @P0 LOP3.LUT R5, R5, R4, RZ, 0x3c, !PT ;  /* 0x0000000405050212 */ /* 0x000fca00078e3cff */
[----:B------:R-:W4:Y:S01]  /*20630*/  @P0 LDG.E.U8 R3, desc[UR32][R4.64] ;  /* 0x0000002004030981 */ /* 0x000f22000c1e1100 */
[----:B------:R-:W-:Y:S02]  /*20640*/  ISETP.GT.AND P1, PT, R2, 0x60, PT ;  /* 0x000000600200780c */ /* 0x000fe40003f24270 */
[----:B--2---:R-:W-:-:S11]  /*20650*/  PRMT R8, RZ, 0x7610, R8 ;  /* 0x00007610ff087816 */ /* 0x004fd60000000008 */
[----:B---3--:R0:W2:Y:S04]  /*20660*/  @P1 LDG.E.U8 R8, desc[UR32][R6.64] ;  /* 0x0000002006081981 */ /* 0x0080a8000c1e1100 */
[----:B----4-:R1:W-:Y:S04]  /*20670*/  STL [R1+0xfc], R3 ;  /* 0x0000fc0301007387 */ /* 0x0103e80000100800 */
[----:B-1----:R-:W3:Y:S04]  /*20680*/  LDL.LU R3, [R1+0x40b0] ;  /* 0x0040b00001037983 */ /* 0x002ee80000300800 */
[----:B------:R-:W4:Y:S04]  /*20690*/  LDL R4, [R1+0x1a74] ;  /* 0x001a740001047983 */ /* 0x000f280000100800 */
[----:B------:R-:W4:Y:S04]  /*206a0*/  LDL R5, [R1+0x1a78] ;  /* 0x001a780001057983 */ /* 0x000f280000100800 */
[----:B------:R-:W0:Y:S04]  /*206b0*/  LDL R6, [R1+0x19f4] ;  /* 0x0019f40001067983 */ /* 0x000e280000100800 */
[----:B------:R-:W0:Y:S01]  /*206c0*/  LDL R7, [R1+0x19f8] ;  /* 0x0019f80001077983 */ /* 0x000e220000100800 */
[----:B------:R-:W-:-:S02]  /*206d0*/  ISETP.GT.AND P2, PT, R2, 0x68, PT ;  /* 0x000000680200780c */ /* 0x000fc40003f44270 */
[----:B-----5:R-:W-:Y:S02]  /*206e0*/  PRMT R9, RZ, 0x7610, R9 ;  /* 0x00007610ff097816 */ /* 0x020fe40000000009 */
[----:B----4-:R-:W-:-:S04]  /*206f0*/  @P1 LOP3.LUT R5, R5, R4, RZ, 0x3c, !PT ;  /* 0x0000000405051212 */ /* 0x010fc800078e3cff */
[----:B------:R-:W-:-:S05]  /*20700*/  @P1 LOP3.LUT R4, R5, R4, RZ, 0x3c, !PT ;  /* 0x0000000405041212 */ /* 0x000fca00078e3cff */
[----:B0-----:R-:W-:Y:S02]  /*20710*/  @P2 LOP3.LUT R7, R7, R6, RZ, 0x3c, !PT ;  /* 0x0000000607072212 */ /* 0x001fe400078e3cff */
[----:B------:R-:W-:Y:S02]  /*20720*/  @P1 LOP3.LUT R5, R5, R4, RZ, 0x3c, !PT ;  /* 0x0000000405051212 */ /* 0x000fe400078e3cff */
[----:B------:R-:W-:-:S03]  /*20730*/  @P2 LOP3.LUT R6, R7, R6, RZ, 0x3c, !PT ;  /* 0x0000000607062212 */ /* 0x000fc600078e3cff */
[----:B------:R0:W4:Y:S01]  /*20740*/  @P1 LDG.E.U8 R9, desc[UR32][R4.64] ;  /* 0x0000002004091981 */ /* 0x000122000c1e1100 */
[----:B------:R-:W-:Y:S02]  /*20750*/  @P2 LOP3.LUT R7, R7, R6, RZ, 0x3c, !PT ;  /* 0x0000000607072212 */ /* 0x000fe400078e3cff */
[----:B0-----:R-:W-:-:S06]  /*20760*/  PRMT R5, RZ, 0x7610, R5 ;  /* 0x00007610ff057816 */ /* 0x001fcc0000000005 */
[----:B------:R0:W5:Y:S04]  /*20770*/  @P2 LDG.E.U8 R5, desc[UR32][R6.64] ;  /* 0x0000002006052981 */ /* 0x000168000c1e1100 */
        /* <DEDUP_REMOVED lines=14> */
[----:B------:R-:W2:Y:S04]  /*20860*/  @P3 LDG.E.U8 R17, desc[UR32][R6.64] ;  /* 0x0000002006113981 */ /* 0x000ea8000c1e1100 */
        /* <DEDUP_REMOVED lines=444> */
[----:B--2---:R0:W-:Y:S04]  /*22430*/  STL [R1+0x30], R17 ;  /* 0x0000301101007387 */ /* 0x0041e80000100800 */
[----:B0-----:R-:W2:Y:S04]  /*22440*/  LDL R17, [R1+0x1a98] ;  /* 0x001a980001117983 */ /* 0x001ea80000100800 */
        /* <DEDUP_REMOVED lines=8> */
[----:B------:R0:W5:Y:S04]  /*224d0*/  @P1 LDG.E.U8 R16, desc[UR32][R6.64] ;  /* 0x0000002006101981 */ /* 0x000168000c1e1100 */
[----:B------:R-:W0:Y:S04]  /*224e0*/  LDL R6, [R1+0x18a4] ;  /* 0x0018a40001067983 */ /* 0x000e280000100800 */
[----:B------:R-:W0:Y:S01]  /*224f0*/  LDL R7, [R1+0x18a8] ;  /* 0x0018a80001077983 */ /* 0x000e220000100800 */
[----:B------:R-:W-:Y:S02]  /*22500*/  ISETP.GT.AND P3, PT, R2, 0x7d, PT ;  /* 0x0000007d0200780c */ /* 0x000fe40003f64270 */
[----:B------:R-:W-:-:S11]  /*22510*/  PRMT R27, RZ, 0x7610, R27 ;  /* 0x00007610ff1b7816 */ /* 0x000fd6000000001b */
[----:B0-----:R-:W-:-:S04]  /*22520*/  @P3 LOP3.LUT R7, R7, R6, RZ, 0x3c, !PT ;  /* 0x0000000607073212 */ /* 0x001fc800078e3cff */
[----:B------:R-:W-:-:S04]  /*22530*/  @P3 LOP3.LUT R6, R7, R6, RZ, 0x3c, !PT ;  /* 0x0000000607063212 */ /* 0x000fc800078e3cff */
[----:B------:R-:W-:-:S05]  /*22540*/  @P3 LOP3.LUT R7, R7, R6, RZ, 0x3c, !PT ;  /* 0x0000000607073212 */ /* 0x000fca00078e3cff */
[----:B------:R-:W3:Y:S04]  /*22550*/  @P3 LDG.E.U8 R27, desc[UR32][R6.64] ;  /* 0x00000020061b3981 */ /* 0x000ee8000c1e1100 */
[----:B-----5:R0:W-:Y:S04]  /*22560*/  STL [R1+0x28], R16 ;  /* 0x0000281001007387 */ /* 0x0201e80000100800 */
[----:B0-----:R-:W5:Y:S04]  /*22570*/  LDL R16, [R1+0x1a18] ;  /* 0x001a180001107983 */ /* 0x001f680000100800 */
[----:B---3--:R0:W-:Y:S04]  /*22580*/  STL [R1+0x24], R27 ;  /* 0x0000241b01007387 */ /* 0x0081e80000100800 */
[----:B0-----:R-:W3:Y:S04]  /*22590*/  LDL.LU R27, [R1+0x3ff0] ;  /* 0x003ff000011b7983 */ /* 0x001ee80000300800 */
[----:B------:R-:W2:Y:S04]  /*225a0*/  LDL R6, [R1+0x189c] ;  /* 0x00189c0001067983 */ /* 0x000ea80000100800 */
[----:B------:R-:W2:Y:S01]  /*225b0*/  LDL R7, [R1+0x18a0] ;  /* 0x0018a00001077983 */ /* 0x000ea20000100800 */
[----:B------:R-:W-:-:S02]  /*225c0*/  PRMT R26, RZ, 0x7610, R26 ;  /* 0x00007610ff1a7816 */ /* 0x000fc4000000001a */
[----:B--2---:R-:W-:-:S04]  /*225d0*/  @P3 LOP3.LUT R7, R7, R6, RZ, 0x3c, !PT ;  /* 0x0000000607073212 */ /* 0x004fc800078e3cff */
[----:B------:R-:W-:-:S04]  /*225e0*/  @P3 LOP3.LUT R6, R7, R6, RZ, 0x3c, !PT ;  /* 0x0000000607063212 */ /* 0x000fc800078e3cff */
[----:B------:R-:W-:-:S05]  /*225f0*/  @P3 LOP3.LUT R7, R7, R6, RZ, 0x3c, !PT ;  /* 0x0000000607073212 */ /* 0x000fca00078e3cff */
[----:B------:R-:W2:Y:S01]  /*22600*/  @P3 LDG.E.U8 R26, desc[UR32][R6.64] ;  /* 0x00000020061a3981 */ /* 0x000ea2000c1e1100 */
[----:B------:R-:W-:Y:S02]  /*22610*/  ISETP.GT.AND P0, PT, R2, 0x5e, PT ;  /* 0x0000005e0200780c */ /* 0x000fe40003f04270 */
[----:B------:R-:W-:Y:S01]  /*22620*/  PRMT R4, RZ, 0x7610, R4 ;  /* 0x00007610ff047816 */ /* 0x000fe20000000004 */
[----:B--2---:R0:W-:Y:S04]  /*22630*/  STL [R1+0x20], R26 ;  /* 0x0000201a01007387 */ /* 0x0041e80000100800 */
[----:B0-----:R-:W2:Y:S04]  /*22640*/  LDL.LU R26, [R1+0x3fec] ;  /* 0x003fec00011a7983 */ /* 0x001ea80000300800 */
[----:B------:R-:W4:Y:S02]  /*22650*/  LDL R7, [R1+0x1a94] ;  /* 0x001a940001077983 */ /* 0x000f240000100800 */
[----:B------:R-:W-:Y:S01]  /*22660*/  @P0 IMAD.MOV.U32 R6, RZ, RZ, R17 ;  /* 0x000000ffff060224 */ /* 0x000fe200078e0011 */
[----:B------:R-:W-:Y:S01]  /*22670*/  PRMT R25, RZ, 0x7610, R25 ;  /* 0x00007610ff197816 */ /* 0x000fe20000000019 */
[----:B------:R-:W3:Y:S04]  /*22680*/  LDL R17, [R1+0x198c] ;  /* 0x00198c0001117983 */ /* 0x000ee80000100800 */
[----:B----4-:R0:W4:Y:S04]  /*22690*/  @P0 LDG.E.U8 R4, desc[UR32][R6.64] ;  /* 0x0000002006040981 */ /* 0x010128000c1e1100 */
[----:B------:R-:W0:Y:S04]  /*226a0*/  LDL R6, [R1+0x1a8c] ;  /* 0x001a8c0001067983 */ /* 0x000e280000100800 */
[----:B------:R-:W0:Y:S02]  /*226b0*/  LDL R7, [R1+0x1a90] ;  /* 0x001a900001077983 */ /* 0x000e240000100800 */
[----:B0-----:R-:W-:-:S04]  /*226c0*/  @P0 LOP3.LUT R7, R7, R6, RZ, 0x3c, !PT ;  /* 0x0000000607070212 */ /* 0x001fc800078e3cff */
[----:B------:R-:W-:-:S04]  /*226d0*/  @P0 LOP3.LUT R6, R7, R6, RZ, 0x3c, !PT ;  /* 0x0000000607060212 */ /* 0x000fc800078e3cff */
[----:B------:R-:W-:-:S05]  /*226e0*/  @P0 LOP3.LUT R7, R7, R6, RZ, 0x3c, !PT ;  /* 0x0000000607070212 */ /* 0x000fca00078e3cff */
[----:B------:R-:W5:Y:S04]  /*226f0*/  @P0 LDG.E.U8 R25, desc[UR32][R6.64] ;  /* 0x0000002006190981 */ /* 0x000f68000c1e1100 */
[----:B----4-:R0:W-:Y:S04]  /*22700*/  STL [R1+0x1c], R4 ;  /* 0x00001c0401007387 */ /* 0x0101e80000100800 */
[----:B0-----:R-:W4:Y:S01]  /*22710*/  LDL R4, [R1+0x1990] ;  /* 0x0019900001047983 */ /* 0x001f220000100800 */
[----:B------:R-:W-:-:S03]  /*22720*/  ISETP.GT.AND P1, PT, R2, 0x66, PT ;  /* 0x000000660200780c */ /* 0x000fc60003f24270 */
[----:B-----5:R0:W-:Y:S04]  /*22730*/  STL [R1+0x18], R25 ;  /* 0x0000181901007387 */ /* 0x0201e80000100800 */
[----:B0-----:R-:W5:Y:S04]  /*22740*/  LDL.LU R25, [R1+0x3fe8] ;  /* 0x003fe80001197983 */ /* 0x001f680000300800 */
[----:B------:R-:W2:Y:S01]  /*22750*/  LDL R7, [R1+0x1a14] ;  /* 0x001a140001077983 */ /* 0x000ea20000100800 */
[----:B------:R-:W-:Y:S01]  /*22760*/  PRMT R24, RZ, 0x7610, R24 ;  /* 0x00007610ff187816 */ /* 0x000fe20000000018 */
[----:B------:R-:W-:-:S02]  /*22770*/  @P1 IMAD.MOV.U32 R6, RZ, RZ, R16 ;  /* 0x000000ffff061224 */ /* 0x000fc400078e0010 */
[----:B------:R-:W5:Y:S04]  /*22780*/  LDL R16, [R1+0x1918] ;  /* 0x0019180001107983 */ /* 0x000f680000100800 */
        /* <DEDUP_REMOVED lines=15> */
[----:B------:R-:W-:-:S02]  /*22880*/  PRMT R20, RZ, 0x7610, R20 ;  /* 0x00007610ff147816 */ /* 0x000fc40000000014 */
[----:B------:R-:W-:Y:S02]  /*22890*/  PRMT R21, RZ, 0x7610, R21 ;  /* 0x00007610ff157816 */ /* 0x000fe40000000015 */
[----:B----4-:R-:W-:-:S04]  /*228a0*/  @P2 LOP3.LUT R7, R7, R6, RZ, 0x3c, !PT ;  /* 0x0000000607072212 */ /* 0x010fc800078e3cff */
[----:B------:R-:W-:-:S04]  /*228b0*/  @P2 LOP3.LUT R6, R7, R6, RZ, 0x3c, !PT ;  /* 0x0000000607062212 */ /* 0x000fc800078e3cff */
[----:B------:R-:W-:-:S05]  /*228c0*/  @P2 LOP3.LUT R7, R7, R6, RZ, 0x3c, !PT ;  /* 0x0000000607072212 */ /* 0x000fca00078e3cff */
[----:B------:R0:W4:Y:S02]  /*228d0*/  @P2 LDG.E.U8 R20, desc[UR32][R6.64] ;  /* 0x0000002006142981 */ /* 0x000124000c1e1100 */
[----:B0-----:R-:W-:Y:S02]  /*228e0*/  @P2 IMAD.MOV.U32 R6, RZ, RZ, R4 ;  /* 0x000000ffff062224 */ /* 0x001fe400078e0004 */
[----:B------:R-:W-:-:S05]  /*228f0*/  @P2 IMAD.MOV.U32 R7, RZ, RZ, R17 ;  /* 0x000000ffff072224 */ /* 0x000fca00078e0011 */
[----:B------:R-:W5:Y:S04]  /*22900*/  @P2 LDG.E.U8 R21, desc[UR32][R6.64] ;  /* 0x0000002006152981 */ /* 0x000f68000c1e1100 */
[----:B----4-:R0:W-:Y:S04]  /*22910*/  STL [R1+0xc], R20 ;  /* 0x00000c1401007387 */ /* 0x0101e80000100800 */
[----:B0-----:R-:W4:Y:S04]  /*22920*/  LDL.LU R20, [R1+0x3fdc] ;  /* 0x003fdc0001147983 */ /* 0x001f280000300800 */
[----:B------:R-:W2:Y:S04]  /*22930*/  LDL R17, [R1+0x188c] ;  /* 0x00188c0001117983 */ /* 0x000ea80000100800 */
[----:B------:R-:W3:Y:S04]  /*22940*/  LDL R4, [R1+0x1890] ;  /* 0x0018900001047983 */ /* 0x000ee80000100800 */
[----:B-----5:R0:W-:Y:S04]  /*22950*/  STL [R1+0x8], R21 ;  /* 0x0000081501007387 */ /* 0x0201e80000100800 */
[----:B0-----:R-:W5:Y:S04]  /*22960*/  LDL.LU R21, [R1+0x3fd8] ;  /* 0x003fd80001157983 */ /* 0x001f680000300800 */
[----:B------:R-:W4:Y:S01]  /*22970*/  LDL R7, [R1+0x1914] ;  /* 0x0019140001077983 */ /* 0x000f220000100800 */
[----:B------:R-:W-:-:S02]  /*22980*/  ISETP.GT.AND P3, PT, R2, 0x76, PT ;  /* 0x000000760200780c */ /* 0x000fc40003f64270 */
[----:B------:R-:W-:-:S11]  /*22990*/  PRMT R0, RZ, 0x7610, R0 ;  /* 0x00007610ff007816 */ /* 0x000fd60000000000 */
[----:B------:R-:W-:Y:S01]  /*229a0*/  @P3 IMAD.MOV.U32 R6, RZ, RZ, R16 ;  /* 0x000000ffff063224 */ /* 0x000fe200078e0010 */
[----:B------:R-:W-:Y:S01]  /*229b0*/  PRMT R22, RZ, 0x7610, R22 ;  /* 0x00007610ff167816 */ /* 0x000fe20000000016 */
[----:B------:R-:W5:Y:S04]  /*229c0*/  LDL R16, [R1+0x1a84] ;  /* 0x001a840001107983 */ /* 0x000f680000100800 */
[----:B----4-:R0:W4:Y:S04]  /*229d0*/  @P3 LDG.E.U8 R0, desc[UR32][R6.64] ;  /* 0x0000002006003981 */ /* 0x010128000c1e1100 */
[----:B------:R-:W0:Y:S04]  /*229e0*/  LDL R6, [R1+0x190c] ;  /* 0x00190c0001067983 */ /* 0x000e280000100800 */
[----:B------:R-:W0:Y:S02]  /*229f0*/  LDL R7, [R1+0x1910] ;  /* 0x0019100001077983 */ /* 0x000e240000100800 */
[----:B0-----:R-:W-:-:S04]  /*22a00*/  @P3 LOP3.LUT R7, R7, R6, RZ, 0x3c, !PT ;  /* 0x0000000607073212 */ /* 0x001fc800078e3cff */
[----:B------:R-:W-:-:S04]  /*22a10*/  @P3 LOP3.LUT R6, R7, R6, RZ, 0x3c, !PT ;  /* 0x0000000607063212 */ /* 0x000fc800078e3cff */
[----:B------:R-:W-:-:S05]  /*22a20*/  @P3 LOP3.LUT R7, R7, R6, RZ, 0x3c, !PT ;  /* 0x0000000607073212 */ /* 0x000fca00078e3cff */
[----:B------:R-:W2:Y:S04]  /*22a30*/  @P3 LDG.E.U8 R22, desc[UR32][R6.64] ;  /* 0x0000002006163981 */ /* 0x000ea8000c1e1100 */
[----:B----4-:R0:W-:Y:S04]  /*22a40*/  STL [R1+0x4], R0 ;  /* 0x0000040001007387 */ /* 0x0101e80000100800 */
[----:B0-----:R-:W4:Y:S04]  /*22a50*/  LDL R0, [R1+0x1a88] ;  /* 0x001a880001007983 */ /* 0x001f280000100800 */
[----:B--2---:R0:W-:Y:S04]  /*22a60*/  STL [R1], R22 ;  /* 0x0000001601007387 */ /* 0x0041e80000100800 */
[----:B0-----:R-:W2:Y:S04]  /*22a70*/  LDL.LU R22, [R1+0x3fd4] ;  /* 0x003fd40001167983 */ /* 0x001ea80000300800 */
[----:B------:R-:W3:Y:S04]  /*22a80*/  LDL R6, [R1+0x1894] ;  /* 0x0018940001067983 */ /* 0x000ee80000100800 */
[----:B------:R-:W3:Y:S01]  /*22a90*/  LDL R7, [R1+0x1898] ;  /* 0x0018980001077983 */ /* 0x000ee20000100800 */
[----:B------:R-:W-:-:S02]  /*22aa0*/  ISETP.GT.AND P4, PT, R2, 0x7e, PT ;  /* 0x0000007e0200780c */ /* 0x000fc40003f84270 */
[----:B------:R-:W-:Y:S02]  /*22ab0*/  PRMT R29, RZ, 0x7610, R29 ;  /* 0x00007610ff1d7816 */ /* 0x000fe4000000001d */
[----:B------:R-:W-:-:S09]  /*22ac0*/  PRMT R28, RZ, 0x7610, R28 ;  /* 0x00007610ff1c7816 */ /* 0x000fd2000000001c */
[----:B---3--:R-:W-:-:S04]  /*22ad0*/  @P4 LOP3.LUT R7, R7, R6, RZ, 0x3c, !PT ;  /* 0x0000000607074212 */ /* 0x008fc800078e3cff */
[----:B------:R-:W-:-:S04]  /*22ae0*/  @P4 LOP3.LUT R6, R7, R6, RZ, 0x3c, !PT ;  /* 0x0000000607064212 */ /* 0x000fc800078e3cff */
[----:B------:R-:W-:-:S05]  /*22af0*/  @P4 LOP3.LUT R7, R7, R6, RZ, 0x3c, !PT ;  /* 0x0000000607074212 */ /* 0x000fca00078e3cff */
[----:B------:R0:W3:Y:S02]  /*22b00*/  @P4 LDG.E.U8 R29, desc[UR32][R6.64] ;  /* 0x00000020061d4981 */ /* 0x0000e4000c1e1100 */
[----:B0-----:R-:W-:Y:S02]  /*22b10*/  @P4 IMAD.MOV.U32 R6, RZ, RZ, R4 ;  /* 0x000000ffff064224 */ /* 0x001fe400078e0004 */
[----:B------:R-:W-:-:S05]  /*22b20*/  @P4 IMAD.MOV.U32 R7, RZ, RZ, R17 ;  /* 0x000000ffff074224 */ /* 0x000fca00078e0011 */
[----:B------:R4:W2:Y:S01]  /*22b30*/  @P4 LDG.E.U8 R28, desc[UR32][R6.64] ;  /* 0x00000020061c4981 */ /* 0x0008a2000c1e1100 */
[----:B------:R-:W-:Y:S02]  /*22b40*/  ISETP.GT.AND P0, PT, R2, 0x5f, PT ;  /* 0x0000005f0200780c */ /* 0x000fe40003f04270 */
[----:B------:R-:W-:-:S11]  /*22b50*/  PRMT R27, RZ, 0x7610, R27 ;  /* 0x00007610ff1b7816 */ /* 0x000fd6000000001b */
[----:B----4-:R-:W-:Y:S02]  /*22b60*/  @P0 IMAD.MOV.U32 R6, RZ, RZ, R0 ;  /* 0x000000ffff060224 */ /* 0x010fe400078e0000 */
[----:B-----5:R-:W-:-:S05]  /*22b70*/  @P0 IMAD.MOV.U32 R7, RZ, RZ, R16 ;  /* 0x000000ffff070224 */ /* 0x020fca00078e0010 */
[----:B------:R0:W4:Y:S04]  /*22b80*/  @P0 LDG.E.U8 R27, desc[UR32][R6.64] ;  /* 0x00000020061b0981 */ /* 0x000128000c1e1100 */
[----:B---3--:R1:W-:Y:S04]  /*22b90*/  STL [R1+0x3fc0], R29 ;  /* 0x003fc01d01007387 */ /* 0x0083e80000100800 */
[----:B------:R-:W3:Y:S04]  /*22ba0*/  LDL R17, [R1+0x19fc] ;  /* 0x0019fc0001117983 */ /* 0x000ee80000100800 */
[----:B------:R-:W5:Y:S04]  /*22bb0*/  LDL R4, [R1+0x1a00] ;  /* 0x001a000001047983 */ /* 0x000f680000100800 */
[----:B-1----:R-:W4:Y:S04]  /*22bc0*/  LDL R29, [R1+0x1a08] ;  /* 0x001a0800011d7983 */ /* 0x002f280000100800 */
[----:B--2---:R1:W-:Y:S04]  /*22bd0*/  STL [R1+0x3fc4], R28 ;  /* 0x003fc41c01007387 */ /* 0x0043e80000100800 */
[----:B------:R-:W0:Y:S04]  /*22be0*/  LDL R6, [R1+0x1a7c] ;  /* 0x001a7c0001067983 */ /* 0x000e280000100800 */
[----:B------:R-:W0:Y:S04]  /*22bf0*/  LDL R7, [R1+0x1a80] ;  /* 0x001a800001077983 */ /* 0x000e280000100800 */
[----:B------:R-:W2:Y:S04]  /*22c00*/  LDL R16, [R1+0x1984] ;  /* 0x0019840001107983 */ /* 0x000ea80000100800 */
[----:B------:R-:W2:Y:S04]  /*22c10*/  LDL R0, [R1+0x1988] ;  /* 0x0019880001007983 */ /* 0x000ea80000100800 */
[----:B-1----:R-:W3:Y:S01]  /*22c20*/  LDL R28, [R1+0x1a04] ;  /* 0x001a0400011c7983 */ /* 0x002ee20000100800 */
[----:B------:R-:W-:-:S02]  /*22c30*/  ISETP.GT.AND P1, PT, R2, 0x67, PT ;  /* 0x000000670200780c */ /* 0x000fc40003f24270 */
[----:B------:R-:W-:Y:S02]  /*22c40*/  PRMT R26, RZ, 0x7610, R26 ;  /* 0x00007610ff1a7816 */ /* 0x000fe4000000001a */
[----:B------:R-:W-:Y:S02]  /*22c50*/  ISETP.GT.AND P2, PT, R2, 0x6f, PT ;  /* 0x0000006f0200780c */ /* 0x000fe40003f44270 */
[----:B------:R-:W-:Y:S02]  /*22c60*/  PRMT R25, RZ, 0x7610, R25 ;  /* 0x00007610ff197816 */ /* 0x000fe40000000019 */
[----:B------:R-:W-:Y:S02]  /*22c70*/  PRMT R24, RZ, 0x7610, R24 ;  /* 0x00007610ff187816 */ /* 0x000fe40000000018 */
[----:B------:R-:W-:Y:S02]  /*22c80*/  PRMT R23, RZ, 0x7610, R23 ;  /* 0x00007610ff177816 */ /* 0x000fe40000000017 */
[----:B0-----:R-:W-:-:S04]  /*22c90*/  @P0 LOP3.LUT R7, R7, R6, RZ, 0x3c, !PT ;  /* 0x0000000607070212 */ /* 0x001fc800078e3cff */
[----:B------:R-:W-:-:S04]  /*22ca0*/  @P0 LOP3.LUT R6, R7, R6, RZ, 0x3c, !PT ;  /* 0x0000000607060212 */ /* 0x000fc800078e3cff */
[----:B------:R-:W-:-:S05]  /*22cb0*/  @P0 LOP3.LUT R7, R7, R6, RZ, 0x3c, !PT ;  /* 0x0000000607070212 */ /* 0x000fca00078e3cff */
[----:B------:R4:W2:Y:S02]  /*22cc0*/  @P0 LDG.E.U8 R26, desc[UR32][R6.64] ;  /* 0x00000020061a0981 */ /* 0x0008a4000c1e1100 */
[----:B----4-:R-:W-:Y:S02]  /*22cd0*/  @P1 IMAD.MOV.U32 R6, RZ, RZ, R29 ;  /* 0x000000ffff061224 */ /* 0x010fe400078e001d */
[----:B---3--:R-:W-:-:S05]  /*22ce0*/  @P1 IMAD.MOV.U32 R7, RZ, RZ, R28 ;  /* 0x000000ffff071224 */ /* 0x008fca00078e001c */
[----:B------:R5:W3:Y:S02]  /*22cf0*/  @P1 LDG.E.U8 R25, desc[UR32][R6.64] ;  /* 0x0000002006191981 */ /* 0x000ae4000c1e1100 */
[----:B-----5:R-:W-:Y:S02]  /*22d00*/  @P1 IMAD.MOV.U32 R6, RZ, RZ, R4 ;  /* 0x000000ffff061224 */ /* 0x020fe400078e0004 */
[----:B------:R-:W-:Y:S02]  /*22d10*/  @P1 IMAD.MOV.U32 R7, RZ, RZ, R17 ;  /* 0x000000ffff071224 */ /* 0x000fe400078e0011 */
[----:B--2---:R-:W-:Y:S02]  /*22d20*/  @P2 IMAD.MOV.U32 R17, RZ, RZ, R16 ;  /* 0x000000ffff112224 */ /* 0x004fe400078e0010 */
[----:B------:R-:W-:Y:S01]  /*22d30*/  @P2 IMAD.MOV.U32 R16, RZ, RZ, R0 ;  /* 0x000000ffff102224 */ /* 0x000fe200078e0000 */
[----:B------:R-:W2:Y:S04]  /*22d40*/  @P1 LDG.E.U8 R24, desc[UR32][R6.64] ;  /* 0x0000002006181981 */ /* 0x000ea8000c1e1100 */
[----:B------:R-:W4:Y:S04]  /*22d50*/  @P2 LDG.E.U8 R23, desc[UR32][R16.64] ;  /* 0x0000002010172981 */ /* 0x000f28000c1e1100 */
[----:B------:R0:W-:Y:S04]  /*22d60*/  STL [R1+0x3f68], R27 ;  /* 0x003f681b01007387 */ /* 0x0001e80000100800 */
[----:B------:R1:W-:Y:S04]  /*22d70*/  STL [R1+0x3f6c], R26 ;  /* 0x003f6c1a01007387 */ /* 0x0003e80000100800 */
[----:B---3--:R3:W-:Y:S04]  /*22d80*/  STL [R1+0x3f70], R25 ;  /* 0x003f701901007387 */ /* 0x0087e80000100800 */
[----:B------:R-:W5:Y:S04]  /*22d90*/  LDL R4, [R1+0x1980] ;  /* 0x0019800001047983 */ /* 0x000f680000100800 */
[----:B------:R-:W5:Y:S04]  /*22da0*/  LDL R29, [R1+0x1908] ;  /* 0x00190800011d7983 */ /* 0x000f680000100800 */
[----:B--2---:R2:W-:Y:S04]  /*22db0*/  STL [R1+0x3f74], R24 ;  /* 0x003f741801007387 */ /* 0x0045e80000100800 */
[----:B------:R-:W5:Y:S04]  /*22dc0*/  LDL R28, [R1+0x18fc] ;  /* 0x0018fc00011c7983 */ /* 0x000f680000100800 */
[----:B0-----:R-:W5:Y:S04]  /*22dd0*/  LDL R27, [R1+0x1900] ;  /* 0x00190000011b7983 */ /* 0x001f680000100800 */
[----:B-1----:R-:W5:Y:S04]  /*22de0*/  LDL R26, [R1+0x1884] ;  /* 0x00188400011a7983 */ /* 0x002f680000100800 */
[----:B---3--:R-:W3:Y:S04]  /*22df0*/  LDL R25, [R1+0x1888] ;  /* 0x0018880001197983 */ /* 0x008ee80000100800 */
[----:B------:R-:W3:Y:S04]  /*22e00*/  LDL R0, [R1+0x1880] ;  /* 0x0018800001007983 */ /* 0x000ee80000100800 */
[----:B------:R-:W3:Y:S04]  /*22e10*/  LDL R17, [R1+0x197c] ;  /* 0x00197c0001117983 */ /* 0x000ee80000100800 */
[----:B--2---:R-:W2:Y:S04]  /*22e20*/  LDL R24, [R1+0x187c] ;  /* 0x00187c0001187983 */ /* 0x004ea80000100800 */
[----:B----4-:R0:W-:Y:S04]  /*22e30*/  STL [R1+0x3f78], R23 ;  /* 0x003f781701007387 */ /* 0x0101e80000100800 */
[----:B0-----:R-:W4:Y:S01]  /*22e40*/  LDL R23, [R1+0x1904] ;  /* 0x0019040001177983 */ /* 0x001f220000100800 */
[----:B------:R-:W-:-:S02]  /*22e50*/  ISETP.GT.AND P0, PT, R2, 0x77, PT ;  /* 0x000000770200780c */ /* 0x000fc40003f04270 */
[----:B------:R-:W-:Y:S02]  /*22e60*/  PRMT R6, RZ, 0x7610, R6 ;  /* 0x00007610ff067816 */ /* 0x000fe40000000006 */
[----:B------:R-:W-:Y:S02]  /*22e70*/  ISETP.GT.AND P1, PT, R2, 0x7f, PT ;  /* 0x0000007f0200780c */ /* 0x000fe40003f24270 */
[----:B------:R-:W-:Y:S02]  /*22e80*/  PRMT R7, RZ, 0x7610, R7 ;  /* 0x00007610ff077816 */ /* 0x000fe40000000007 */
[----:B------:R-:W-:Y:S02]  /*22e90*/  PRMT R20, RZ, 0x7610, R20 ;  /* 0x00007610ff147816 */ /* 0x000fe40000000014 */
[----:B------:R-:W-:Y:S02]  /*22ea0*/  PRMT R21, RZ, 0x7610, R21 ;  /* 0x00007610ff157816 */ /* 0x000fe40000000015 */
[----:B------:R-:W-:Y:S01]  /*22eb0*/  PRMT R22, RZ, 0x7610, R22 ;  /* 0x00007610ff167816 */ /* 0x000fe20000000016 */
[----:B-----5:R-:W-:-:S05]  /*22ec0*/  @P2 IMAD.MOV.U32 R16, RZ, RZ, R4 ;  /* 0x000000ffff102224 */ /* 0x020fca00078e0004 */
[----:B---3--:R0:W3:Y:S02]  /*22ed0*/  @P2 LDG.E.U8 R6, desc[UR32][R16.64] ;  /* 0x0000002010062981 */ /* 0x0080e4000c1e1100 */
[----:B0-----:R-:W-:Y:S02]  /*22ee0*/  @P0 IMAD.MOV.U32 R16, RZ, RZ, R29 ;  /* 0x000000ffff100224 */ /* 0x001fe400078e001d */
[----:B----4-:R-:W-:-:S05]  /*22ef0*/  @P0 IMAD.MOV.U32 R17, RZ, RZ, R23 ;  /* 0x000000ffff110224 */ /* 0x010fca00078e0017 */
[----:B------:R0:W4:Y:S02]  /*22f00*/  @P0 LDG.E.U8 R7, desc[UR32][R16.64] ;  /* 0x0000002010070981 */ /* 0x000124000c1e1100 */
[----:B0-----:R-:W-:Y:S02]  /*22f10*/  @P0 IMAD.MOV.U32 R16, RZ, RZ, R27 ;  /* 0x000000ffff100224 */ /* 0x001fe400078e001b */
[----:B------:R-:W-:-:S05]  /*22f20*/  @P0 IMAD.MOV.U32 R17, RZ, RZ, R28 ;  /* 0x000000ffff110224 */ /* 0x000fca00078e001c */
[----:B------:R0:W5:Y:S02]  /*22f30*/  @P0 LDG.E.U8 R20, desc[UR32][R16.64] ;  /* 0x0000002010140981 */ /* 0x000164000c1e1100 */
[----:B0-----:R-:W-:Y:S02]  /*22f40*/  @P1 IMAD.MOV.U32 R16, RZ, RZ, R25 ;  /* 0x000000ffff101224 */ /* 0x001fe400078e0019 */
[----:B------:R-:W-:-:S05]  /*22f50*/  @P1 IMAD.MOV.U32 R17, RZ, RZ, R26 ;  /* 0x000000ffff111224 */ /* 0x000fca00078e001a */
[----:B------:R0:W5:Y:S02]  /*22f60*/  @P1 LDG.E.U8 R21, desc[UR32][R16.64] ;  /* 0x0000002010151981 */ /* 0x000164000c1e1100 */
[----:B0-----:R-:W-:Y:S02]  /*22f70*/  @P1 IMAD.MOV.U32 R16, RZ, RZ, R0 ;  /* 0x000000ffff101224 */ /* 0x001fe400078e0000 */
[----:B--2---:R-:W-:-:S05]  /*22f80*/  @P1 IMAD.MOV.U32 R17, RZ, RZ, R24 ;  /* 0x000000ffff111224 */ /* 0x004fca00078e0018 */
[----:B------:R0:W2:Y:S01]  /*22f90*/  @P1 LDG.E.U8 R22, desc[UR32][R16.64] ;  /* 0x0000002010161981 */ /* 0x0000a2000c1e1100 */
[----:B------:R-:W1:Y:S01]  /*22fa0*/  S2R R4, SR_TID.X ;  /* 0x0000000000047919 */ /* 0x000e620000002100 */
[----:B------:R-:W2:Y:S08]  /*22fb0*/  S2UR UR6, SR_CgaCtaId ;  /* 0x00000000000679c3 */ /* 0x000eb00000008800 */
[----:B------:R-:W-:Y:S01]  /*22fc0*/  BAR.SYNC.DEFER_BLOCKING 0x0 ;  /* 0x0000000000007b1d */ /* 0x000fe20000010000 */
[----:B-1----:R-:W-:-:S02]  /*22fd0*/  LOP3.LUT R0, R4, 0x3, RZ, 0xc0, !PT ;  /* 0x0000000304007812 */ /* 0x002fc400078ec0ff */
[----:B0-----:R-:W-:-:S03]  /*22fe0*/  SHF.R.U32.HI R16, RZ, 0x2, R4 ;  /* 0x00000002ff107819 */ /* 0x001fc60000011604 */
[----:B------:R-:W-:Y:S01]  /*22ff0*/  IMAD R0, R0, 0x220, RZ ;  /* 0x0000022000007824 */ /* 0x000fe200078e02ff */
[----:B------:R-:W-:-:S04]  /*23000*/  SGXT.U32 R16, R16, 0x3 ;  /* 0x000000031010781a */ /* 0x000fc80000000000 */
[----:B------:R-:W-:Y:S01]  /*23010*/  LOP3.LUT R0, R0, R16, RZ, 0xfc, !PT ;  /* 0x0000001000007212 */ /* 0x000fe200078efcff */
[----:B---3--:R-:W-:Y:S04]  /*23020*/  STL [R1+0x3f7c], R6 ;  /* 0x003f7c0601007387 */ /* 0x008fe80000100800 */
[----:B----4-:R-:W-:Y:S04]  /*23030*/  STL [R1+0x3f80], R7 ;  /* 0x003f800701007387 */ /* 0x010fe80000100800 */
[----:B-----5:R-:W-:Y:S04]  /*23040*/  STL [R1+0x3f84], R20 ;  /* 0x003f841401007387 */ /* 0x020fe80000100800 */
[----:B------:R-:W-:Y:S04]  /*23050*/  STL [R1+0x3f88], R21 ;  /* 0x003f881501007387 */ /* 0x000fe80000100800 */
[----:B--2---:R0:W-:Y:S04]  /*23060*/  STL [R1+0x3f8c], R22 ;  /* 0x003f8c1601007387 */ /* 0x0041e80000100800 */
[----:B0-----:R-:W2:Y:S04]  /*23070*/  LDL.LU R22, [R1+0x720] ;  /* 0x0007200001167983 */ /* 0x001ea80000300800 */
[----:B------:R-:W3:Y:S04]  /*23080*/  LDL.LU R21, [R1+0x71c] ;  /* 0x00071c0001157983 */ /* 0x000ee80000300800 */
[----:B------:R-:W4:Y:S04]  /*23090*/  LDL.LU R20, [R1+0x5dc] ;  /* 0x0005dc0001147983 */ /* 0x000f280000300800 */
[----:B------:R-:W5:Y:S04]  /*230a0*/  LDL.LU R7, [R1+0x5d8] ;  /* 0x0005d80001077983 */ /* 0x000f680000300800 */
[----:B------:R-:W5:Y:S04]  /*230b0*/  LDL.LU R6, [R1+0x59c] ;  /* 0x00059c0001067983 */ /* 0x000f680000300800 */
[----:B------:R-:W5:Y:S04]  /*230c0*/  LDL.LU R23, [R1+0x598] ;  /* 0x0005980001177983 */ /* 0x000f680000300800 */
[----:B------:R-:W2:Y:S04]  /*230d0*/  LDL.LU R24, [R1+0x55c] ;  /* 0x00055c0001187983 */ /* 0x000ea80000300800 */
[----:B------:R-:W3:Y:S04]  /*230e0*/  LDL.LU R25, [R1+0x558] ;  /* 0x0005580001197983 */ /* 0x000ee80000300800 */
[----:B------:R-:W4:Y:S04]  /*230f0*/  LDL.LU R26, [R1+0x23c] ;  /* 0x00023c00011a7983 */ /* 0x000f280000300800 */
[----:B------:R-:W5:Y:S04]  /*23100*/  LDL.LU R27, [R1+0x238] ;  /* 0x00023800011b7983 */ /* 0x000f680000300800 */
[----:B------:R-:W2:Y:S04]  /*23110*/  LDL.LU R28, [R1+0xf0] ;  /* 0x0000f000011c7983 */ /* 0x000ea80000300800 */
[----:B------:R-:W3:Y:S04]  /*23120*/  LDL.LU R29, [R1+0xec] ;  /* 0x0000ec00011d7983 */ /* 0x000ee80000300800 */
        /* <DEDUP_REMOVED lines=114> */
[----:B0-----:R-:W3:Y:S04]  /*23850*/  LDL.LU R0, [R1+0x75c] ;  /* 0x00075c0001007983 */ /* 0x001ee80000300800 */
        /* <DEDUP_REMOVED lines=102> */
[----:B------:R-:W-:Y:S01]  /*23ec0*/  UMOV UR5, 0x400 ;  /* 0x0000040000057882 */ /* 0x000fe20000000000 */
[----:B------:R-:W-:-:S02]  /*23ed0*/  LOP3.LUT R4, R4, 0x3f, RZ, 0xc0, !PT ;  /* 0x0000003f04047812 */ /* 0x000fc400078ec0ff */
[----:B------:R-:W-:Y:S04]  /*23ee0*/  STL [R1+0x3f30], R16 ;  /* 0x003f301001007387 */ /* 0x000fe80000100800 */
[----:B------:R-:W-:Y:S01]  /*23ef0*/  STL [R1+0x3f38], R16 ;  /* 0x003f381001007387 */ /* 0x000fe20000100800 */
[----:B------:R-:W-:-:S03]  /*23f00*/  ULEA UR5, UR6, UR5, 0x18 ;  /* 0x0000000506057291 */ /* 0x000fc6000f8ec03f */
[----:B------:R-:W-:Y:S04]  /*23f10*/  STL [R1+0x3f40], R16 ;  /* 0x003f401001007387 */ /* 0x000fe80000100800 */
[----:B------:R-:W-:Y:S01]  /*23f20*/  STL [R1+0x3f48], R16 ;  /* 0x003f481001007387 */ /* 0x000fe20000100800 */
[----:B------:R-:W-:-:S03]  /*23f30*/  LOP3.LUT R17, R4, 0x40, RZ, 0xfc, !PT ;  /* 0x0000004004117812 */ /* 0x000fc600078efcff */
[----:B------:R-:W-:Y:S04]  /*23f40*/  STL [R1+0x3f50], R16 ;  /* 0x003f501001007387 */ /* 0x000fe80000100800 */
[----:B------:R-:W-:Y:S04]  /*23f50*/  STL [R1+0x3f58], R16 ;  /* 0x003f581001007387 */ /* 0x000fe80000100800 */
[----:B------:R-:W-:Y:S04]  /*23f60*/  STL [R1+0x3f60], R16 ;  /* 0x003f601001007387 */ /* 0x000fe80000100800 */
[----:B------:R0:W-:Y:S01]  /*23f70*/  STL [R1+0x3f94], R16 ;  /* 0x003f941001007387 */ /* 0x0001e20000100800 */
[----:B------:R-:W-:-:S02]  /*23f80*/  ISETP.GE.AND P0, PT, R4, R2, PT ;  /* 0x000000020400720c */ /* 0x000fc40003f06270 */
[----:B------:R-:W-:Y:S01]  /*23f90*/  ISETP.GE.AND P1, PT, R17, R2, PT ;  /* 0x000000021100720c */ /* 0x000fe20003f26270 */
[----:B0-----:R-:W3:Y:S04]  /*23fa0*/  LDL.LU R16, [R1+0x760] ;  /* 0x0007600001107983 */ /* 0x001ee80000300800 */
[----:B------:R-:W3:Y:S04]  /*23fb0*/  LDL.LU R2, [R1+0x79c] ;  /* 0x00079c0001027983 */ /* 0x000ee80000300800 */
[----:B------:R0:W-:Y:S04]  /*23fc0*/  STL [R1+0x3f98], R17 ;  /* 0x003f981101007387 */ /* 0x0001e80000100800 */
[----:B0-----:R-:W3:Y:S04]  /*23fd0*/  LDL.LU R17, [R1+0x7a0] ;  /* 0x0007a00001117983 */ /* 0x001ee80000300800 */
[----:B----4-:R0:W-:Y:S04]  /*23fe0*/  STS.U8 [R4+UR5+0x1800], R26 ;  /* 0x0018001a04007988 */ /* 0x0101e80008000005 */
[----:B0-----:R-:W4:Y:S04]  /*23ff0*/  LDL.LU R26, [R1+0xe8] ;  /* 0x0000e800011a7983 */ /* 0x001f280000300800 */
[----:B-----5:R0:W-:Y:S04]  /*24000*/  STS.U8 [R4+UR5+0x1840], R27 ;  /* 0x0018401b04007988 */ /* 0x0201e80008000005 */
[----:B--2---:R1:W-:Y:S04]  /*24010*/  STS.U8 [R4+UR5+0x1c40], R28 ;  /* 0x001c401c04007988 */ /* 0x0043e80008000005 */
[----:B0-----:R-:W2:Y:S04]  /*24020*/  LDL.LU R27, [R1+0xe4] ;  /* 0x0000e400011b7983 */ /* 0x001ea80000300800 */
[----:B-1----:R-:W5:Y:S04]  /*24030*/  LDL.LU R28, [R1+0xe0] ;  /* 0x0000e000011c7983 */ /* 0x002f680000300800 */
[----:B---3--:R0:W-:Y:S04]  /*24040*/  STS.U8 [R4+UR5+0x1c00], R29 ;  /* 0x001c001d04007988 */ /* 0x0081e80008000005 */
[----:B0-----:R-:W3:Y:S04]  /*24050*/  LDL.LU R29, [R1+0xdc] ;  /* 0x0000dc00011d7983 */ /* 0x001ee80000300800 */
[----:B------:R0:W-:Y:S04]  /*24060*/  STS.U8 [R4+UR5+0x1400], R25 ;  /* 0x0014001904007988 */ /* 0x0001e80008000005 */
[----:B0-----:R-:W3:Y:S04]  /*24070*/  LDL.LU R25, [R1+0x798] ;  /* 0x0007980001197983 */ /* 0x001ee80000300800 */
[----:B------:R0:W-:Y:S04]  /*24080*/  STS.U8 [R4+UR5+0x1440], R24 ;  /* 0x0014401804007988 */ /* 0x0001e80008000005 */
        /* <DEDUP_REMOVED lines=10> */
[----:B----4-:R0:W-:Y:S04]  /*24130*/  STS.U8 [R4+UR5+0x3800], R26 ;  /* 0x0038001a04007988 */ /* 0x0101e80008000005 */
[----:B0-----:R-:W4:Y:S04]  /*24140*/  LDL.LU R26, [R1+0x758] ;  /* 0x00075800011a7983 */ /* 0x001f280000300800 */
[----:B--2---:R0:W-:Y:S04]  /*24150*/  STS.U8 [R4+UR5+0x3840], R27 ;  /* 0x0038401b04007988 */ /* 0x0041e80008000005 */
[----:B-----5:R1:W-:Y:S04]  /*24160*/  STS.U8 [R4+UR5+0x3c40], R28 ;  /* 0x003c401c04007988 */ /* 0x0203e80008000005 */
[----:B0-----:R-:W2:Y:S04]  /*24170*/  LDL.LU R27, [R1+0x754] ;  /* 0x00075400011b7983 */ /* 0x001ea80000300800 */
[----:B-1----:R-:W5:Y:S04]  /*24180*/  LDL.LU R28, [R1+0x718] ;  /* 0x00071800011c7983 */ /* 0x002f680000300800 */
[----:B---3--:R0:W-:Y:S04]  /*24190*/  STS.U8 [R4+UR5+0x3c00], R29 ;  /* 0x003c001d04007988 */ /* 0x0081e80008000005 */
[----:B0-----:R-:W3:Y:S04]  /*241a0*/  LDL.LU R29, [R1+0x714] ;  /* 0x00071400011d7983 */ /* 0x001ee80000300800 */
[----:B------:R0:W-:Y:S04]  /*241b0*/  STS.U8 [R4+UR5+0x40], R2 ;  /* 0x0000400204007988 */ /* 0x0001e80008000005 */
[----:B------:R-:W-:Y:S04]  /*241c0*/  STS.U8 [R4+UR5], R17 ;  /* 0x0000001104007988 */ /* 0x000fe80008000005 */
[----:B------:R-:W-:Y:S04]  /*241d0*/  STS.U8 [R4+UR5+0x440], R16 ;  /* 0x0004401004007988 */ /* 0x000fe80008000005 */
[----:B------:R-:W-:Y:S04]  /*241e0*/  STS.U8 [R4+UR5+0x400], R0 ;  /* 0x0004000004007988 */ /* 0x000fe80008000005 */
[----:B------:R-:W-:Y:S04]  /*241f0*/  STS.U8 [R4+UR5+0x800], R22 ;  /* 0x0008001604007988 */ /* 0x000fe80008000005 */
[----:B------:R-:W-:Y:S04]  /*24200*/  STS.U8 [R4+UR5+0x840], R21 ;  /* 0x0008401504007988 */ /* 0x000fe80008000005 */
[----:B------:R-:W-:Y:S01]  /*24210*/  STS.U8 [R4+UR5+0xc40], R20 ;  /* 0x000c401404007988 */ /* 0x000fe20008000005 */
[----:B0-----:R-:W-:-:S03]  /*24220*/  LOP3.LUT R2, R4, 0x8, RZ, 0x3c, !PT ;  /* 0x0000000804027812 */ /* 0x001fc600078e3cff */
[----:B------:R-:W-:Y:S04]  /*24230*/  STS.U8 [R4+UR5+0xc00], R7 ;  /* 0x000c000704007988 */ /* 0x000fe80008000005 */
        /* <DEDUP_REMOVED lines=12> */
[----:B------:R0:W-:Y:S04]  /*24300*/  STS.U8 [R4+UR5+0x3440], R5 ;  /* 0x0034400504007988 */ /* 0x0001e80008000005 */
[----:B------:R-:W-:Y:S04]  /*24310*/  STS.U8 [R4+UR5+0x3400], R3 ;  /* 0x0034000304007988 */ /* 0x000fe80008000005 */
[----:B------:R1:W-:Y:S04]  /*24320*/  STS.U8 [R2+UR5+0x80], R25 ;  /* 0x0000801902007988 */ /* 0x0003e80008000005 */
[----:B0-----:R-:W3:Y:S04]  /*24330*/  LDL.LU R5, [R1+0x5d4] ;  /* 0x0005d40001057983 */ /* 0x001ee80000300800 */
[----:B-1----:R-:W3:Y:S04]  /*24340*/  LDL.LU R25, [R1+0x5d0] ;  /* 0x0005d00001197983 */ /* 0x002ee80000300800 */
[----:B------:R-:W3:Y:S04]  /*24350*/  LDL.LU R8, [R1+0x594] ;  /* 0x0005940001087983 */ /* 0x000ee80000300800 */
        /* <DEDUP_REMOVED lines=17> */
[----:B------:R0:W-:Y:S04]  /*24470*/  STS.U8 [R2+UR5+0xc0], R24 ;  /* 0x0000c01802007988 */ /* 0x0001e80008000005 */
[----:B------:R-:W3:Y:S04]  /*24480*/  LDL.LU R23, [R1+0xcc] ;  /* 0x0000cc0001177983 */ /* 0x000ee80000300800 */
[----:B0-----:R-:W3:Y:S04]  /*24490*/  LDL.LU R24, [R1+0xc8] ;  /* 0x0000c80001187983 */ /* 0x001ee80000300800 */
        /* <DEDUP_REMOVED lines=9> */
[----:B0-----:R-:W3:Y:S04]  /*24530*/  LDL.LU R25, [R1+0x790] ;  /* 0x0007900001197983 */ /* 0x001ee80000300800 */
        /* <DEDUP_REMOVED lines=44> */
[----:B------:R-:W3:Y:S01]  /*24800*/  LDL.LU R22, [R1+0x13c] ;  /* 0x00013c0001167983 */ /* 0x000ee20000300800 */
[----:B------:R-:W-:-:S03]  /*24810*/  LOP3.LUT R3, R4, 0x10, RZ, 0x3c, !PT ;  /* 0x0000001004037812 */ /* 0x000fc600078e3cff */
[----:B------:R-:W3:Y:S04]  /*24820*/  LDL.LU R21, [R1+0x138] ;  /* 0x0001380001157983 */ /* 0x000ee80000300800 */
[----:B------:R-:W3:Y:S04]  /*24830*/  LDL.LU R20, [R1+0xfc] ;  /* 0x0000fc0001147983 */ /* 0x000ee80000300800 */
[----:B------:R-:W3:Y:S04]  /*24840*/  LDL.LU R7, [R1+0xd8] ;  /* 0x0000d80001077983 */ /* 0x000ee80000300800 */
[----:B------:R-:W3:Y:S04]  /*24850*/  LDL.LU R6, [R1+0xac] ;  /* 0x0000ac0001067983 */ /* 0x000ee80000300800 */
[----:B------:R-:W3:Y:S04]  /*24860*/  LDL.LU R23, [R1+0xa8] ;  /* 0x0000a80001177983 */ /* 0x000ee80000300800 */
[----:B------:R-:W3:Y:S04]  /*24870*/  LDL.LU R24, [R1+0xa4] ;  /* 0x0000a40001187983 */ /* 0x000ee80000300800 */
[----:B------:R0:W-:Y:S04]  /*24880*/  STS.U8 [R3+UR5+0x100], R25 ;  /* 0x0001001903007988 */ /* 0x0001e80008000005 */
        /* <DEDUP_REMOVED lines=9> */
[----:B------:R-:W-:Y:S04]  /*24920*/  STS.U8 [R3+UR5+0xd40], R5 ;  /* 0x000d400503007988 */ /* 0x000fe80008000005 */
        /* <DEDUP_REMOVED lines=44> */
[----:B---3--:R0:W-:Y:S04]  /*24bf0*/  STS.U8 [R3+UR5+0x3d00], R29 ;  /* 0x003d001d03007988 */ /* 0x0081e80008000005 */
[----:B------:R-:W3:Y:S04]  /*24c00*/  LDL.LU R6, [R1+0xb4] ;  /* 0x0000b40001067983 */ /* 0x000ee80000300800 */
[----:B0-----:R-:W3:Y:S04]  /*24c10*/  LDL.LU R29, [R1+0xb0] ;  /* 0x0000b000011d7983 */ /* 0x001ee80000300800 */
[----:B------:R0:W-:Y:S04]  /*24c20*/  STS.U8 [R3+UR5+0x140], R2 ;  /* 0x0001400203007988 */ /* 0x0001e80008000005 */
[----:B------:R1:W-:Y:S04]  /*24c30*/  STS.U8 [R3+UR5+0x3140], R23 ;  /* 0x0031401703007988 */ /* 0x0003e80008000005 */
[----:B------:R1:W-:Y:S01]  /*24c40*/  STS.U8 [R3+UR5+0x3540], R24 ;  /* 0x0035401803007988 */ /* 0x0003e20008000005 */
[----:B0-----:R-:W-:-:S03]  /*24c50*/  LOP3.LUT R2, R4, 0x18, RZ, 0x3c, !PT ;  /* 0x0000001804027812 */ /* 0x001fc600078e3cff */
[----:B-1----:R-:W3:Y:S04]  /*24c60*/  LDL.LU R23, [R1+0x88] ;  /* 0x0000880001177983 */ /* 0x002ee80000300800 */
[----:B------:R-:W3:Y:S04]  /*24c70*/  LDL.LU R24, [R1+0x84] ;  /* 0x0000840001187983 */ /* 0x000ee80000300800 */
[----:B------:R-:W-:Y:S04]  /*24c80*/  STL [R1+0x3fc8], R3 ;  /* 0x003fc80301007387 */ /* 0x000fe80000100800 */
[----:B------:R0:W-:Y:S04]  /*24c90*/  STS.U8 [R2+UR5+0x180], R25 ;  /* 0x0001801902007988 */ /* 0x0001e80008000005 */
[----:B0-----:R-:W3:Y:S04]  /*24ca0*/  LDL.LU R25, [R1+0x80] ;  /* 0x0000800001197983 */ /* 0x001ee80000300800 */
[----:B----4-:R0:W-:Y:S04]  /*24cb0*/  STS.U8 [R2+UR5+0x1c0], R26 ;  /* 0x0001c01a02007988 */ /* 0x0101e80008000005 */
[----:B0-----:R-:W4:Y:S04]  /*24cc0*/  LDL.LU R26, [R1+0x7c] ;  /* 0x00007c00011a7983 */ /* 0x001f280000300800 */
[----:B--2---:R0:W-:Y:S04]  /*24cd0*/  STS.U8 [R2+UR5+0x5c0], R27 ;  /* 0x0005c01b02007988 */ /* 0x0041e80008000005 */
[----:B0-----:R-:W2:Y:S04]  /*24ce0*/  LDL.LU R27, [R1+0x78] ;  /* 0x00007800011b7983 */ /* 0x001ea80000300800 */
[----:B-----5:R0:W-:Y:S04]  /*24cf0*/  STS.U8 [R2+UR5+0x580], R28 ;  /* 0x0005801c02007988 */ /* 0x0201e80008000005 */
[----:B0-----:R-:W5:Y:S04]  /*24d00*/  LDL.LU R28, [R1+0x74] ;  /* 0x00007400011c7983 */ /* 0x001f680000300800 */
[----:B---3--:R0:W-:Y:S04]  /*24d10*/  STS.U8 [R2+UR5+0x2d80], R29 ;  /* 0x002d801d02007988 */ /* 0x0081e80008000005 */
[----:B0-----:R-:W3:Y:S04]  /*24d20*/  LDL.LU R29, [R1+0x70] ;  /* 0x00007000011d7983 */ /* 0x001ee80000300800 */
[----:B------:R0:W-:Y:S04]  /*24d30*/  STS.U8 [R2+UR5+0x31c0], R24 ;  /* 0x0031c01802007988 */ /* 0x0001e80008000005 */
[----:B------:R-:W-:Y:S04]  /*24d40*/  STS.U8 [R2+UR5+0x9c0], R8 ;  /* 0x0009c00802007988 */ /* 0x000fe80008000005 */
[----:B------:R-:W-:Y:S04]  /*24d50*/  STS.U8 [R2+UR5+0xdc0], R9 ;  /* 0x000dc00902007988 */ /* 0x000fe80008000005 */
[----:B------:R-:W-:Y:S04]  /*24d60*/  STS.U8 [R2+UR5+0xd80], R10 ;  /* 0x000d800a02007988 */ /* 0x000fe80008000005 */
[----:B------:R-:W-:Y:S04]  /*24d70*/  STS.U8 [R2+UR5+0x1180], R11 ;  /* 0x0011800b02007988 */ /* 0x000fe80008000005 */
[----:B0-----:R-:W3:Y:S04]  /*24d80*/  LDL.LU R24, [R1+0x6c] ;  /* 0x00006c0001187983 */ /* 0x001ee80000300800 */
[----:B------:R0:W-:Y:S04]  /*24d90*/  STS.U8 [R2+UR5+0x35c0], R25 ;  /* 0x0035c01902007988 */ /* 0x0001e80008000005 */
[----:B------:R-:W-:Y:S04]  /*24da0*/  STS.U8 [R2+UR5+0x11c0], R12 ;  /* 0x0011c00c02007988 */ /* 0x000fe80008000005 */
[----:B------:R-:W-:Y:S04]  /*24db0*/  STS.U8 [R2+UR5+0x15c0], R13 ;  /* 0x0015c00d02007988 */ /* 0x000fe80008000005 */
        /* <DEDUP_REMOVED lines=33> */
[----:B--2---:R0:W-:Y:S04]  /*24fd0*/  STS.U8 [R2+UR5+0x3980], R27 ;  /* 0x0039801b02007988 */ /* 0x0041e80008000005 */
[----:B------:R-:W2:Y:S04]  /*24fe0*/  LDL.LU R6, [R1+0x128] ;  /* 0x0001280001067983 */ /* 0x000ea80000300800 */
[----:B0-----:R-:W2:Y:S04]  /*24ff0*/  LDL.LU R27, [R1+0x8c] ;  /* 0x00008c00011b7983 */ /* 0x001ea80000300800 */
[----:B-----5:R0:W-:Y:S04]  /*25000*/  STS.U8 [R2+UR5+0x39c0], R28 ;  /* 0x0039c01c02007988 */ /* 0x0201e80008000005 */
[----:B---3--:R1:W-:Y:S04]  /*25010*/  STS.U8 [R2+UR5+0x3dc0], R29 ;  /* 0x003dc01d02007988 */ /* 0x0083e80008000005 */
[----:B0-----:R-:W3:Y:S04]  /*25020*/  LDL.LU R28, [R1+0x68] ;  /* 0x00006800011c7983 */ /* 0x001ee80000300800 */
[----:B-1----:R-:W5:Y:S04]  /*25030*/  LDL.LU R29, [R1+0x60] ;  /* 0x00006000011d7983 */ /* 0x002f680000300800 */
[----:B------:R-:W-:Y:S04]  /*25040*/  STS.U8 [R2+UR5+0x980], R5 ;  /* 0x0009800502007988 */ /* 0x000fe80008000005 */
[----:B------:R-:W-:Y:S04]  /*25050*/  STS.U8 [R2+UR5+0x3180], R23 ;  /* 0x0031801702007988 */ /* 0x000fe80008000005 */
[----:B------:R0:W-:Y:S04]  /*25060*/  STS.U8 [R2+UR5+0x3d80], R24 ;  /* 0x003d801802007988 */ /* 0x0001e80008000005 */
[----:B0-----:R-:W5:Y:S01]  /*25070*/  LDL.LU R2, [R1+0x740] ;  /* 0x0007400001027983 */ /* 0x001f620000300800 */
[----:B------:R-:W-:-:S03]  /*25080*/  LOP3.LUT R5, R4, 0x20, RZ, 0x3c, !PT ;  /* 0x0000002004057812 */ /* 0x000fc600078e3cff */
[----:B------:R-:W5:Y:S04]  /*25090*/  LDL.LU R23, [R1+0x5c] ;  /* 0x00005c0001177983 */ /* 0x000f680000300800 */
[----:B------:R-:W5:Y:S04]  /*250a0*/  LDL.LU R24, [R1+0x58] ;  /* 0x0000580001187983 */ /* 0x000f680000300800 */
[----:B------:R0:W-:Y:S04]  /*250b0*/  STS.U8 [R5+UR5+0x200], R25 ;  /* 0x0002001905007988 */ /* 0x0001e80008000005 */
[----:B0-----:R-:W5:Y:S04]  /*250c0*/  LDL.LU R25, [R1+0x54] ;  /* 0x0000540001197983 */ /* 0x001f680000300800 */
[----:B----4-:R0:W-:Y:S04]  /*250d0*/  STS.U8 [R5+UR5+0x240], R26 ;  /* 0x0002401a05007988 */ /* 0x0101e80008000005 */
[----:B0-----:R-:W4:Y:S04]  /*250e0*/  LDL.LU R26, [R1+0x50] ;  /* 0x00005000011a7983 */ /* 0x001f280000300800 */
[----:B--2---:R0:W-:Y:S04]  /*250f0*/  STS.U8 [R5+UR5+0x2e40], R27 ;  /* 0x002e401b05007988 */ /* 0x0041e80008000005 */
[----:B0-----:R-:W2:Y:S04]  /*25100*/  LDL.LU R27, [R1+0x4c] ;  /* 0x00004c00011b7983 */ /* 0x001ea80000300800 */
[----:B---3--:R0:W-:Y:S04]  /*25110*/  STS.U8 [R5+UR5+0x2e00], R28 ;  /* 0x002e001c05007988 */ /* 0x0081e80008000005 */
[----:B-----5:R1:W-:Y:S04]  /*25120*/  STS.U8 [R5+UR5+0x3200], R29 ;  /* 0x0032001d05007988 */ /* 0x0203e80008000005 */
[----:B0-----:R-:W3:Y:S04]  /*25130*/  LDL.LU R28, [R1+0x48] ;  /* 0x00004800011c7983 */ /* 0x001ee80000300800 */
[----:B-1----:R-:W5:Y:S04]  /*25140*/  LDL.LU R29, [R1+0x44] ;  /* 0x00004400011d7983 */ /* 0x002f680000300800 */
[----:B------:R-:W-:Y:S04]  /*25150*/  STS.U8 [R5+UR5+0x600], R3 ;  /* 0x0006000305007988 */ /* 0x000fe80008000005 */
[----:B------:R0:W-:Y:S04]  /*25160*/  STS.U8 [R5+UR5+0x640], R2 ;  /* 0x0006400205007988 */ /* 0x0001e80008000005 */
[----:B------:R1:W-:Y:S04]  /*25170*/  STS.U8 [R5+UR5+0xa40], R9 ;  /* 0x000a400905007988 */ /* 0x0003e80008000005 */
[----:B------:R1:W-:Y:S04]  /*25180*/  STS.U8 [R5+UR5+0xe40], R10 ;  /* 0x000e400a05007988 */ /* 0x0003e80008000005 */
[----:B------:R1:W-:Y:S04]  /*25190*/  STS.U8 [R5+UR5+0xe00], R11 ;  /* 0x000e000b05007988 */ /* 0x0003e80008000005 */
[----:B------:R1:W-:Y:S04]  /*251a0*/  STS.U8 [R5+UR5+0x1200], R12 ;  /* 0x0012000c05007988 */ /* 0x0003e80008000005 */
[----:B------:R1:W-:Y:S04]  /*251b0*/  STS.U8 [R5+UR5+0x1240], R13 ;  /* 0x0012400d05007988 */ /* 0x0003e80008000005 */
[----:B0-----:R-:W5:Y:S04]  /*251c0*/  LDL.LU R2, [R1+0x774] ;  /* 0x0007740001027983 */ /* 0x001f680000300800 */
[----:B------:R-:W5:Y:S04]  /*251d0*/  LDL.LU R3, [R1+0x738] ;  /* 0x0007380001037983 */ /* 0x000f680000300800 */
[----:B-1----:R-:W5:Y:S04]  /*251e0*/  LDL.LU R9, [R1+0x734] ;  /* 0x0007340001097983 */ /* 0x002f680000300800 */
[----:B------:R-:W5:Y:S04]  /*251f0*/  LDL.LU R10, [R1+0x6f4] ;  /* 0x0006f400010a7983 */ /* 0x000f680000300800 */
[----:B------:R-:W5:Y:S04]  /*25200*/  LDL.LU R11, [R1+0x6f0] ;  /* 0x0006f000010b7983 */ /* 0x000f680000300800 */
[----:B------:R-:W5:Y:S04]  /*25210*/  LDL.LU R12, [R1+0x5b4] ;  /* 0x0005b400010c7983 */ /* 0x000f680000300800 */
[----:B------:R0:W-:Y:S04]  /*25220*/  STS.U8 [R5+UR5+0x1640], R14 ;  /* 0x0016400e05007988 */ /* 0x0001e80008000005 */
[----:B------:R-:W5:Y:S04]  /*25230*/  LDL.LU R13, [R1+0x5b0] ;  /* 0x0005b000010d7983 */ /* 0x000f680000300800 */
[----:B------:R1:W-:Y:S04]  /*25240*/  STS.U8 [R5+UR5+0x1600], R15 ;  /* 0x0016000f05007988 */ /* 0x0003e80008000005 */
[----:B------:R1:W-:Y:S04]  /*25250*/  STS.U8 [R5+UR5+0x1a00], R18 ;  /* 0x001a001205007988 */ /* 0x0003e80008000005 */
[----:B------:R1:W-:Y:S04]  /*25260*/  STS.U8 [R5+UR5+0x1a40], R19 ;  /* 0x001a401305007988 */ /* 0x0003e80008000005 */
[----:B------:R1:W-:Y:S04]  /*25270*/  STS.U8 [R5+UR5+0x1e40], R17 ;  /* 0x001e401105007988 */ /* 0x0003e80008000005 */
[----:B------:R1:W-:Y:S04]  /*25280*/  STS.U8 [R5+UR5+0x1e00], R16 ;  /* 0x001e001005007988 */ /* 0x0003e80008000005 */
[----:B0-----:R-:W5:Y:S04]  /*25290*/  LDL.LU R14, [R1+0x574] ;  /* 0x00057400010e7983 */ /* 0x001f680000300800 */
        /* <DEDUP_REMOVED lines=19> */
[----:B0-----:R-:W5:Y:S04]  /*253d0*/  LDL.LU R23, [R1+0x124] ;  /* 0x0001240001177983 */ /* 0x001f680000300800 */
[----:B-1----:R-:W5:Y:S04]  /*253e0*/  LDL.LU R25, [R1+0x120] ;  /* 0x0001200001197983 */ /* 0x002f680000300800 */
[----:B------:R-:W-:Y:S04]  /*253f0*/  STS.U8 [R5+UR5+0x3640], R24 ;  /* 0x0036401805007988 */ /* 0x000fe80008000005 */
[----:B----4-:R0:W-:Y:S04]  /*25400*/  STS.U8 [R5+UR5+0x3a00], R26 ;  /* 0x003a001a05007988 */ /* 0x0101e80008000005 */
[----:B0-----:R-:W4:Y:S04]  /*25410*/  LDL.LU R26, [R1+0x64] ;  /* 0x00006400011a7983 */ /* 0x001f280000300800 */
[----:B--2---:R0:W-:Y:S04]  /*25420*/  STS.U8 [R5+UR5+0x3a40], R27 ;  /* 0x003a401b05007988 */ /* 0x0041e80008000005 */
[----:B0-----:R-:W2:Y:S04]  /*25430*/  LDL.LU R27, [R1+0x40] ;  /* 0x00004000011b7983 */ /* 0x001ea80000300800 */
[----:B---3--:R0:W-:Y:S04]  /*25440*/  STS.U8 [R5+UR5+0x3e40], R28 ;  /* 0x003e401c05007988 */ /* 0x0081e80008000005 */
[----:B------:R-:W3:Y:S04]  /*25450*/  LDL.LU R24, [R1+0x3c] ;  /* 0x00003c0001187983 */ /* 0x000ee80000300800 */
[----:B-----5:R1:W-:Y:S04]  /*25460*/  STS.U8 [R5+UR5+0x3e00], R29 ;  /* 0x003e001d05007988 */ /* 0x0203e80008000005 */
[----:B0-----:R-:W5:Y:S04]  /*25470*/  LDL.LU R28, [R1+0x38] ;  /* 0x00003800011c7983 */ /* 0x001f680000300800 */
[----:B-1----:R-:W5:Y:S04]  /*25480*/  LDL.LU R29, [R1+0x34] ;  /* 0x00003400011d7983 */ /* 0x002f680000300800 */
[----:B------:R0:W-:Y:S04]  /*25490*/  STS.U8 [R5+UR5+0xa00], R8 ;  /* 0x000a000805007988 */ /* 0x0001e80008000005 */
[----:B------:R1:W-:Y:S01]  /*254a0*/  STL [R1+0x3fcc], R5 ;  /* 0x003fcc0501007387 */ /* 0x0003e20000100800 */
[----:B0-----:R-:W-:-:S03]  /*254b0*/  LOP3.LUT R8, R4, 0x28, RZ, 0x3c, !PT ;  /* 0x0000002804087812 */ /* 0x001fc600078e3cff */
[----:B-1----:R-:W5:Y:S04]  /*254c0*/  LDL.LU R5, [R1+0x778] ;  /* 0x0007780001057983 */ /* 0x002f680000300800 */
[----:B------:R0:W-:Y:S04]  /*254d0*/  STS.U8 [R8+UR5+0x2c0], R2 ;  /* 0x0002c00208007988 */ /* 0x0001e80008000005 */
[----:B------:R-:W-:Y:S04]  /*254e0*/  STS.U8 [R8+UR5+0x6c0], R3 ;  /* 0x0006c00308007988 */ /* 0x000fe80008000005 */
[----:B------:R-:W-:Y:S04]  /*254f0*/  STS.U8 [R8+UR5+0x680], R9 ;  /* 0x0006800908007988 */ /* 0x000fe80008000005 */
[----:B------:R-:W-:Y:S04]  /*25500*/  STS.U8 [R8+UR5+0xa80], R10 ;  /* 0x000a800a08007988 */ /* 0x000fe80008000005 */
[----:B------:R-:W-:Y:S04]  /*25510*/  STS.U8 [R8+UR5+0xac0], R11 ;  /* 0x000ac00b08007988 */ /* 0x000fe80008000005 */
[----:B0-----:R-:W5:Y:S04]  /*25520*/  LDL.LU R2, [R1+0x30] ;  /* 0x0000300001027983 */ /* 0x001f680000300800 */
        /* <DEDUP_REMOVED lines=10> */
[----:B0-----:R-:W5:Y:S04]  /*255d0*/  LDL.LU R25, [R1+0x2c] ;  /* 0x00002c0001197983 */ /* 0x001f680000300800 */
        /* <DEDUP_REMOVED lines=9> */
[----:B0-----:R-:W2:Y:S04]  /*25670*/  LDL.LU R27, [R1+0x24] ;  /* 0x00002400011b7983 */ /* 0x001ea80000300800 */
[----:B------:R-:W2:Y:S04]  /*25680*/  LDL.LU R3, [R1+0x20] ;  /* 0x0000200001037983 */ /* 0x000ea80000300800 */
        /* <DEDUP_REMOVED lines=17> */
[----:B---3--:R0:W-:Y:S04]  /*257a0*/  STS.U8 [R8+UR5+0x3280], R24 ;  /* 0x0032801808007988 */ /* 0x0081e80008000005 */
[----:B------:R-:W3:Y:S04]  /*257b0*/  LDL.LU R23, [R1+0x198] ;  /* 0x0001980001177983 */ /* 0x000ee80000300800 */
[----:B-----5:R1:W-:Y:S04]  /*257c0*/  STS.U8 [R8+UR5+0x32c0], R28 ;  /* 0x0032c01c08007988 */ /* 0x0203e80008000005 */
[----:B------:R5:W-:Y:S04]  /*257d0*/  STS.U8 [R8+UR5+0x36c0], R29 ;  /* 0x0036c01d08007988 */ /* 0x000be80008000005 */
[----:B0-----:R-:W3:Y:S04]  /*257e0*/  LDL.LU R24, [R1+0x15c] ;  /* 0x00015c0001187983 */ /* 0x001ee80000300800 */
[----:B-1----:R-:W3:Y:S04]  /*257f0*/  LDL.LU R28, [R1+0x158] ;  /* 0x00015800011c7983 */ /* 0x002ee80000300800 */
[----:B-----5:R-:W5:Y:S04]  /*25800*/  LDL.LU R29, [R1+0x11c] ;  /* 0x00011c00011d7983 */ /* 0x020f680000300800 */
[----:B------:R0:W-:Y:S04]  /*25810*/  STS.U8 [R8+UR5+0x3680], R2 ;  /* 0x0036800208007988 */ /* 0x0001e80008000005 */
[----:B------:R-:W-:Y:S04]  /*25820*/  STL [R1+0x3fd0], R4 ;  /* 0x003fd00401007387 */ /* 0x000fe80000100800 */
[----:B------:R-:W-:Y:S01]  /*25830*/  STS.U8 [R8+UR5+0x280], R5 ;  /* 0x0002800508007988 */ /* 0x000fe20008000005 */
[----:B0-----:R-:W-:-:S03]  /*25840*/  LOP3.LUT R2, R4, 0x30, RZ, 0x3c, !PT ;  /* 0x0000003004027812 */ /* 0x001fc600078e3cff */
[----:B------:R0:W-:Y:S04]  /*25850*/  STS.U8 [R8+UR5+0x3a80], R25 ;  /* 0x003a801908007988 */ /* 0x0001e80008000005 */
[----:B0-----:R-:W5:Y:S04]  /*25860*/  LDL.LU R25, [R1+0x118] ;  /* 0x0001180001197983 */ /* 0x001f680000300800 */
[----:B----4-:R0:W-:Y:S04]  /*25870*/  STS.U8 [R8+UR5+0x3ac0], R26 ;  /* 0x003ac01a08007988 */ /* 0x0101e80008000005 */
[----:B0-----:R-:W4:Y:S04]  /*25880*/  LDL.LU R26, [R1+0x1c] ;  /* 0x00001c00011a7983 */ /* 0x001f280000300800 */
[----:B--2---:R0:W-:Y:S04]  /*25890*/  STS.U8 [R8+UR5+0x3ec0], R27 ;  /* 0x003ec01b08007988 */ /* 0x0041e80008000005 */
[----:B------:R1:W-:Y:S04]  /*258a0*/  STS.U8 [R8+UR5+0x3e80], R3 ;  /* 0x003e800308007988 */ /* 0x0003e80008000005 */
[----:B------:R-:W-:Y:S04]  /*258b0*/  STS.U8 [R2+UR5+0x300], R9 ;  /* 0x0003000902007988 */ /* 0x000fe80008000005 */
[----:B------:R-:W-:Y:S04]  /*258c0*/  STS.U8 [R2+UR5+0x340], R10 ;  /* 0x0003400a02007988 */ /* 0x000fe80008000005 */
[----:B------:R-:W-:Y:S04]  /*258d0*/  STS.U8 [R2+UR5+0x740], R11 ;  /* 0x0007400b02007988 */ /* 0x000fe80008000005 */
[----:B------:R-:W-:Y:S04]  /*258e0*/  STS.U8 [R2+UR5+0x700], R12 ;  /* 0x0007000c02007988 */ /* 0x000fe80008000005 */
[----:B------:R-:W-:Y:S04]  /*258f0*/  STS.U8 [R2+UR5+0xb00], R13 ;  /* 0x000b000d02007988 */ /* 0x000fe80008000005 */
[----:B------:R-:W-:Y:S04]  /*25900*/  STS.U8 [R2+UR5+0xb40], R14 ;  /* 0x000b400e02007988 */ /* 0x000fe80008000005 */
[----:B0-----:R-:W2:Y:S04]  /*25910*/  LDL.LU R27, [R1+0x18] ;  /* 0x00001800011b7983 */ /* 0x001ea80000300800 */
[----:B------:R-:W-:Y:S04]  /*25920*/  STS.U8 [R2+UR5+0xf40], R15 ;  /* 0x000f400f02007988 */ /* 0x000fe80008000005 */
[----:B------:R-:W2:Y:S04]  /*25930*/  LDL.LU R4, [R1+0x14] ;  /* 0x0000140001047983 */ /* 0x000ea80000300800 */
[----:B------:R-:W-:Y:S04]  /*25940*/  STS.U8 [R2+UR5+0xf00], R18 ;  /* 0x000f001202007988 */ /* 0x000fe80008000005 */
[----:B------:R-:W2:Y:S04]  /*25950*/  LDL.LU R5, [R1+0x10] ;  /* 0x0000100001057983 */ /* 0x000ea80000300800 */
[----:B-1----:R-:W2:Y:S04]  /*25960*/  LDL.LU R3, [R1+0xc] ;  /* 0x00000c0001037983 */ /* 0x002ea80000300800 */
[----:B---3--:R0:W-:Y:S04]  /*25970*/  STS.U8 [R2+UR5+0x2700], R28 ;  /* 0x0027001c02007988 */ /* 0x0081e80008000005 */
[----:B-----5:R1:W-:Y:S04]  /*25980*/  STS.U8 [R2+UR5+0x2b00], R29 ;  /* 0x002b001d02007988 */ /* 0x0203e80008000005 */
[----:B0-----:R-:W3:Y:S04]  /*25990*/  LDL.LU R28, [R1+0x8] ;  /* 0x00000800011c7983 */ /* 0x001ee80000300800 */
[----:B-1----:R-:W5:Y:S04]  /*259a0*/  LDL.LU R29, [R1+0x4] ;  /* 0x00000400011d7983 */ /* 0x002f680000300800 */
[----:B------:R-:W5:Y:S04]  /*259b0*/  LDL.LU R8, [R1] ;  /* 0x0000000001087983 */ /* 0x000f680000300800 */
[----:B------:R-:W5:Y:S04]  /*259c0*/  LDL.LU R9, [R1+0x768] ;  /* 0x0007680001097983 */ /* 0x000f680000300800 */
[----:B------:R-:W5:Y:S04]  /*259d0*/  LDL.LU R10, [R1+0x764] ;  /* 0x00076400010a7983 */ /* 0x000f680000300800 */
[----:B------:R-:W5:Y:S04]  /*259e0*/  LDL.LU R11, [R1+0x728] ;  /* 0x00072800010b7983 */ /* 0x000f680000300800 */
[----:B------:R-:W5:Y:S04]  /*259f0*/  LDL.LU R12, [R1+0x724] ;  /* 0x00072400010c7983 */ /* 0x000f680000300800 */
        /* <DEDUP_REMOVED lines=27> */
[----:B----4-:R-:W4:Y:S04]  /*25bb0*/  LDL.LU R25, [R1+0x150] ;  /* 0x0001500001197983 */ /* 0x010f280000300800 */
[----:B------:R0:W-:Y:S04]  /*25bc0*/  STS.U8 [R2+UR5+0x2f40], R26 ;  /* 0x002f401a02007988 */ /* 0x0001e80008000005 */
[----:B0-----:R-:W4:Y:S04]  /*25bd0*/  LDL.LU R26, [R1+0x114] ;  /* 0x00011400011a7983 */ /* 0x001f280000300800 */
[----:B--2---:R0:W-:Y:S04]  /*25be0*/  STS.U8 [R2+UR5+0x2f00], R27 ;  /* 0x002f001b02007988 */ /* 0x0041e80008000005 */
[----:B------:R1:W-:Y:S04]  /*25bf0*/  STS.U8 [R2+UR5+0x3300], R4 ;  /* 0x0033000402007988 */ /* 0x0003e80008000005 */
[----:B------:R2:W-:Y:S04]  /*25c00*/  STS.U8 [R2+UR5+0x3340], R5 ;  /* 0x0033400502007988 */ /* 0x0005e80008000005 */
[----:B------:R2:W-:Y:S04]  /*25c10*/  STS.U8 [R2+UR5+0x3740], R3 ;  /* 0x0037400302007988 */ /* 0x0005e80008000005 */
[----:B0-----:R-:W4:Y:S04]  /*25c20*/  LDL.LU R27, [R1+0x110] ;  /* 0x00011000011b7983 */ /* 0x001f280000300800 */
[----:B-1----:R-:W4:Y:S04]  /*25c30*/  LDL.LU R4, [R1+0x3fd0] ;  /* 0x003fd00001047983 */ /* 0x002f280000300800 */
[----:B--2---:R-:W2:Y:S04]  /*25c40*/  LDL.LU R5, [R1+0x3fcc] ;  /* 0x003fcc0001057983 */ /* 0x004ea80000300800 */
[----:B------:R-:W2:Y:S04]  /*25c50*/  LDL.LU R3, [R1+0x3fc8] ;  /* 0x003fc80001037983 */ /* 0x000ea80000300800 */
[----:B---3--:R0:W-:Y:S04]  /*25c60*/  STS.U8 [R2+UR5+0x3700], R28 ;  /* 0x0037001c02007988 */ /* 0x0081e80008000005 */
[----:B-----5:R1:W-:Y:S04]  /*25c70*/  STS.U8 [R2+UR5+0x3b00], R29 ;  /* 0x003b001d02007988 */ /* 0x0203e80008000005 */
[----:B0-----:R-:W3:Y:S04]  /*25c80*/  LDL.LU R28, [R1+0x3fc4] ;  /* 0x003fc400011c7983 */ /* 0x001ee80000300800 */
[----:B-1----:R-:W5:Y:S04]  /*25c90*/  LDL.LU R29, [R1+0x3fc0] ;  /* 0x003fc000011d7983 */ /* 0x002f680000300800 */
[----:B------:R0:W-:Y:S02]  /*25ca0*/  STS.U8 [R2+UR5+0x3b40], R8 ;  /* 0x003b400802007988 */ /* 0x0001e40008000005 */
[----:B0-----:R-:W0:Y:S02]  /*25cb0*/  S2R R8, SR_TID.X ;  /* 0x0000000000087919 */ /* 0x001e240000002100 */
[----:B0-----:R-:W-:-:S04]  /*25cc0*/  LOP3.LUT R8, R8, 0x3f, RZ, 0xc0, !PT ;  /* 0x0000003f08087812 */ /* 0x001fc800078ec0ff */
[----:B------:R-:W-:Y:S01]  /*25cd0*/  LOP3.LUT R8, R8, 0x38, RZ, 0x3c, !PT ;  /* 0x0000003808087812 */ /* 0x000fe200078e3cff */
[----:B---3--:R-:W-:Y:S04]  /*25ce0*/  STS.U8 [R2+UR5+0x3f00], R28 ;  /* 0x003f001c02007988 */ /* 0x008fe80008000005 */
[----:B-----5:R-:W-:Y:S04]  /*25cf0*/  STS.U8 [R2+UR5+0x3f40], R29 ;  /* 0x003f401d02007988 */ /* 0x020fe80008000005 */
[----:B------:R0:W-:Y:S04]  /*25d00*/  STS.U8 [R8+UR5+0x380], R9 ;  /* 0x0003800908007988 */ /* 0x0001e80008000005 */
[----:B------:R1:W-:Y:S04]  /*25d10*/  STS.U8 [R8+UR5+0x3c0], R10 ;  /* 0x0003c00a08007988 */ /* 0x0003e80008000005 */
[----:B------:R3:W-:Y:S04]  /*25d20*/  STS.U8 [R8+UR5+0x7c0], R11 ;  /* 0x0007c00b08007988 */ /* 0x0007e80008000005 */
[----:B------:R5:W-:Y:S04]  /*25d30*/  STS.U8 [R8+UR5+0x780], R12 ;  /* 0x0007800c08007988 */ /* 0x000be80008000005 */
[----:B------:R4:W-:Y:S04]  /*25d40*/  STS.U8 [R8+UR5+0xb80], R13 ;  /* 0x000b800d08007988 */ /* 0x0009e80008000005 */
[----:B------:R2:W-:Y:S04]  /*25d50*/  STS.U8 [R8+UR5+0xbc0], R14 ;  /* 0x000bc00e08007988 */ /* 0x0005e80008000005 */
[----:B0-----:R-:W2:Y:S04]  /*25d60*/  LDL.LU R9, [R1+0x3fbc] ;  /* 0x003fbc0001097983 */ /* 0x001ea80000300800 */
[----:B-1----:R-:W2:Y:S04]  /*25d70*/  LDL.LU R10, [R1+0x3fb8] ;  /* 0x003fb800010a7983 */ /* 0x002ea80000300800 */
[----:B---3--:R-:W3:Y:S04]  /*25d80*/  LDL.LU R11, [R1+0x3fb4] ;  /* 0x003fb400010b7983 */ /* 0x008ee80000300800 */
[----:B-----5:R-:W5:Y:S04]  /*25d90*/  LDL.LU R12, [R1+0x3fb0] ;  /* 0x003fb000010c7983 */ /* 0x020f680000300800 */
[----:B----4-:R-:W4:Y:S04]  /*25da0*/  LDL.LU R13, [R1+0x3fac] ;  /* 0x003fac00010d7983 */ /* 0x010f280000300800 */
[----:B--2---:R-:W2:Y:S04]  /*25db0*/  LDL.LU R14, [R1+0x3fa8] ;  /* 0x003fa800010e7983 */ /* 0x004ea80000300800 */
[----:B------:R0:W-:Y:S04]  /*25dc0*/  STS.U8 [R8+UR5+0xfc0], R15 ;  /* 0x000fc00f08007988 */ /* 0x0001e80008000005 */
[----:B------:R1:W-:Y:S04]  /*25dd0*/  STS.U8 [R8+UR5+0xf80], R18 ;  /* 0x000f801208007988 */ /* 0x0003e80008000005 */
[----:B------:R1:W-:Y:S04]  /*25de0*/  STS.U8 [R8+UR5+0x1380], R19 ;  /* 0x0013801308007988 */ /* 0x0003e80008000005 */
[----:B------:R1:W-:Y:S04]  /*25df0*/  STS.U8 [R8+UR5+0x13c0], R17 ;  /* 0x0013c01108007988 */ /* 0x0003e80008000005 */
[----:B------:R1:W-:Y:S04]  /*25e00*/  STS.U8 [R8+UR5+0x17c0], R16 ;  /* 0x0017c01008007988 */ /* 0x0003e80008000005 */
[----:B------:R1:W-:Y:S04]  /*25e10*/  STS.U8 [R8+UR5+0x1780], R0 ;  /* 0x0017800008007988 */ /* 0x0003e80008000005 */
[----:B0-----:R-:W3:Y:S04]  /*25e20*/  LDL.LU R15, [R1+0x3fa4] ;  /* 0x003fa400010f7983 */ /* 0x001ee80000300800 */
[----:B-1----:R-:W2:Y:S04]  /*25e30*/  LDL.LU R18, [R1+0x3fa0] ;  /* 0x003fa00001127983 */ /* 0x002ea80000300800 */
[----:B------:R-:W2:Y:S04]  /*25e40*/  LDL.LU R19, [R1+0x3f9c] ;  /* 0x003f9c0001137983 */ /* 0x000ea80000300800 */
[----:B------:R-:W2:Y:S04]  /*25e50*/  LDL.LU R17, [R1+0x3f98] ;  /* 0x003f980001117983 */ /* 0x000ea80000300800 */
[----:B------:R-:W5:Y:S04]  /*25e60*/  LDL.LU R16, [R1+0x3f94] ;  /* 0x003f940001107983 */ /* 0x000f680000300800 */
[----:B------:R-:W4:Y:S04]  /*25e70*/  LDL.LU R0, [R1+0x3f90] ;  /* 0x003f900001007983 */ /* 0x000f280000300800 */
[----:B------:R0:W-:Y:S04]  /*25e80*/  STS.U8 [R8+UR5+0x1b80], R22 ;  /* 0x001b801608007988 */ /* 0x0001e80008000005 */
[----:B------:R1:W-:Y:S04]  /*25e90*/  STS.U8 [R8+UR5+0x1bc0], R21 ;  /* 0x001bc01508007988 */ /* 0x0003e80008000005 */
[----:B------:R1:W-:Y:S04]  /*25ea0*/  STS.U8 [R8+UR5+0x1fc0], R20 ;  /* 0x001fc01408007988 */ /* 0x0003e80008000005 */
[----:B------:R1:W-:Y:S04]  /*25eb0*/  STS.U8 [R8+UR5+0x1f80], R7 ;  /* 0x001f800708007988 */ /* 0x0003e80008000005 */
[----:B------:R1:W-:Y:S04]  /*25ec0*/  STS.U8 [R8+UR5+0x2380], R6 ;  /* 0x0023800608007988 */ /* 0x0003e80008000005 */
[----:B0-----:R-:W3:Y:S04]  /*25ed0*/  LDL.LU R22, [R1+0x3f8c] ;  /* 0x003f8c0001167983 */ /* 0x001ee80000300800 */
[----:B-1----:R-:W2:Y:S04]  /*25ee0*/  LDL.LU R21, [R1+0x3f88] ;  /* 0x003f880001157983 */ /* 0x002ea80000300800 */
[----:B------:R-:W5:Y:S04]  /*25ef0*/  LDL.LU R20, [R1+0x3f84] ;  /* 0x003f840001147983 */ /* 0x000f680000300800 */
[----:B------:R-:W4:Y:S04]  /*25f00*/  LDL.LU R7, [R1+0x3f80] ;  /* 0x003f800001077983 */ /* 0x000f280000300800 */
[----:B------:R-:W3:Y:S04]  /*25f10*/  LDL.LU R6, [R1+0x3f7c] ;  /* 0x003f7c0001067983 */ /* 0x000ee80000300800 */
[----:B------:R0:W-:Y:S04]  /*25f20*/  STS.U8 [R8+UR5+0x23c0], R23 ;  /* 0x0023c01708007988 */ /* 0x0001e80008000005 */
[----:B------:R1:W-:Y:S04]  /*25f30*/  STS.U8 [R8+UR5+0x27c0], R24 ;  /* 0x0027c01808007988 */ /* 0x0003e80008000005 */
[----:B------:R1:W-:Y:S04]  /*25f40*/  STS.U8 [R8+UR5+0x2780], R25 ;  /* 0x0027801908007988 */ /* 0x0003e80008000005 */
[----:B------:R1:W-:Y:S04]  /*25f50*/  STS.U8 [R8+UR5+0x2b80], R26 ;  /* 0x002b801a08007988 */ /* 0x0003e80008000005 */
[----:B------:R1:W-:Y:S04]  /*25f60*/  STS.U8 [R8+UR5+0x2bc0], R27 ;  /* 0x002bc01b08007988 */ /* 0x0003e80008000005 */
[----:B0-----:R-:W2:Y:S04]  /*25f70*/  LDL.LU R23, [R1+0x3f78] ;  /* 0x003f780001177983 */ /* 0x001ea80000300800 */
[----:B-1----:R-:W5:Y:S04]  /*25f80*/  LDL.LU R24, [R1+0x3f74] ;  /* 0x003f740001187983 */ /* 0x002f680000300800 */
[----:B------:R-:W2:Y:S04]  /*25f90*/  LDL.LU R25, [R1+0x3f70] ;  /* 0x003f700001197983 */ /* 0x000ea80000300800 */
[----:B------:R-:W5:Y:S04]  /*25fa0*/  LDL.LU R26, [R1+0x3f6c] ;  /* 0x003f6c00011a7983 */ /* 0x000f680000300800 */
[----:B------:R-:W5:Y:S04]  /*25fb0*/  LDL.LU R27, [R1+0x3f68] ;  /* 0x003f6800011b7983 */ /* 0x000f680000300800 */
[----:B----4-:R0:W-:Y:S04]  /*25fc0*/  STS.U8 [R8+UR5+0x3b80], R7 ;  /* 0x003b800708007988 */ /* 0x0101e80008000005 */
[----:B---3--:R1:W-:Y:S04]  /*25fd0*/  STS.U8 [R8+UR5+0x3780], R6 ;  /* 0x0037800608007988 */ /* 0x0083e80008000005 */
[----:B0-----:R-:W3:Y:S04]  /*25fe0*/  LDL R7, [R1+0x10a0] ;  /* 0x0010a00001077983 */ /* 0x001ee80000100800 */
[----:B-1----:R-:W3:Y:S04]  /*25ff0*/  LDL R6, [R1+0x10a4] ;  /* 0x0010a40001067983 */ /* 0x002ee80000100800 */
[----:B--2---:R-:W-:Y:S04]  /*26000*/  STS.U8 [R8+UR5+0x3380], R25 ;  /* 0x0033801908007988 */ /* 0x004fe80008000005 */
[----:B-----5:R-:W-:Y:S04]  /*26010*/  STS.U8 [R8+UR5+0x2f80], R26 ;  /* 0x002f801a08007988 */ /* 0x020fe80008000005 */
[----:B------:R-:W-:Y:S04]  /*26020*/  STS.U8 [R8+UR5+0x2fc0], R27 ;  /* 0x002fc01b08007988 */ /* 0x000fe80008000005 */
[----:B------:R-:W-:Y:S04]  /*26030*/  STS.U8 [R8+UR5+0x33c0], R24 ;  /* 0x0033c01808007988 */ /* 0x000fe80008000005 */
[----:B------:R-:W-:Y:S04]  /*26040*/  STS.U8 [R8+UR5+0x37c0], R23 ;  /* 0x0037c01708007988 */ /* 0x000fe80008000005 */
[----:B------:R-:W-:Y:S04]  /*26050*/  STS.U8 [R8+UR5+0x3bc0], R20 ;  /* 0x003bc01408007988 */ /* 0x000fe80008000005 */
[----:B------:R-:W-:Y:S04]  /*26060*/  STS.U8 [R8+UR5+0x3fc0], R21 ;  /* 0x003fc01508007988 */ /* 0x000fe80008000005 */
[----:B------:R-:W-:Y:S01]  /*26070*/  STS.U8 [R8+UR5+0x3f80], R22 ;  /* 0x003f801608007988 */ /* 0x000fe20008000005 */
[----:B------:R-:W-:Y:S01]  /*26080*/  BAR.SYNC.DEFER_BLOCKING 0x0 ;  /* 0x0000000000007b1d */ /* 0x000fe20000010000 */
[----:B------:R-:W-:-:S06]  /*26090*/  PRMT R0, RZ, 0x7610, R0 ;  /* 0x00007610ff007816 */ /* 0x000fcc0000000000 */
[----:B---3--:R-:W2:Y:S04]  /*260a0*/  @!P1 LDG.E.U8 R0, desc[UR32][R6.64] ;  /* 0x0000002006009981 */ /* 0x008ea8000c1e1100 */
[----:B--2---:R0:W-:Y:S04]  /*260b0*/  STL [R1+0x824], R0 ;  /* 0x0008240001007387 */ /* 0x0041e80000100800 */
[----:B0-----:R-:W2:Y:S04]  /*260c0*/  LDL.LU R0, [R1+0x3f64] ;  /* 0x003f640001007983 */ /* 0x001ea80000300800 */
[----:B------:R-:W3:Y:S04]  /*260d0*/  LDL R6, [R1+0x10a8] ;  /* 0x0010a80001067983 */ /* 0x000ee80000100800 */
[----:B------:R-:W3:Y:S01]  /*260e0*/  LDL R7, [R1+0x10ac] ;  /* 0x0010ac0001077983 */ /* 0x000ee20000100800 */
[----:B------:R-:W-:-:S02]  /*260f0*/  PRMT R16, RZ, 0x7610, R16 ;  /* 0x00007610ff107816 */ /* 0x000fc40000000010 */
[----:B---3--:R-:W-:-:S04]  /*26100*/  @!P0 LOP3.LUT R7, R7, R6, RZ, 0x3c, !PT ;  /* 0x0000000607078212 */ /* 0x008fc800078e3cff */
[----:B------:R-:W-:-:S04]  /*26110*/  @!P0 LOP3.LUT R6, R7, R6, RZ, 0x3c, !PT ;  /* 0x0000000607068212 */ /* 0x000fc800078e3cff */
[----:B------:R-:W-:-:S05]  /*26120*/  @!P0 LOP3.LUT R7, R7, R6, RZ, 0x3c, !PT ;  /* 0x0000000607078212 */ /* 0x000fca00078e3cff */
[----:B------:R-:W3:Y:S04]  /*26130*/  @!P0 LDG.E.U8 R16, desc[UR32][R6.64] ;  /* 0x0000002006108981 */ /* 0x000ee8000c1e1100 */
[----:B---3--:R0:W-:Y:S04]  /*26140*/  STL [R1+0x820], R16 ;  /* 0x0008201001007387 */ /* 0x0081e80000100800 */
[----:B0-----:R-:W3:Y:S04]  /*26150*/  LDL.LU R16, [R1+0x3f60] ;  /* 0x003f600001107983 */ /* 0x001ee80000300800 */
[----:B------:R-:W4:Y:S04]  /*26160*/  LDL R6, [R1+0x1874] ;  /* 0x0018740001067983 */ /* 0x000f280000100800 */
[----:B------:R-:W4:Y:S01]  /*26170*/  LDL R7, [R1+0x1878] ;  /* 0x0018780001077983 */ /* 0x000f220000100800 */
[----:B--2---:R-:W-:-:S02]  /*26180*/  PRMT R0, RZ, 0x7610, R0 ;  /* 0x00007610ff007816 */ /* 0x004fc40000000000 */
[----:B----4-:R-:W-:-:S04]  /*26190*/  @!P0 LOP3.LUT R7, R7, R6, RZ, 0x3c, !PT ;  /* 0x0000000607078212 */ /* 0x010fc800078e3cff */
[----:B------:R-:W-:-:S04]  /*261a0*/  @!P0 LOP3.LUT R6, R7, R6, RZ, 0x3c, !PT ;  /* 0x0000000607068212 */ /* 0x000fc800078e3cff */
[----:B------:R-:W-:-:S05]  /*261b0*/  @!P0 LOP3.LUT R7, R7, R6, RZ, 0x3c, !PT ;  /* 0x0000000607078212 */ /* 0x000fca00078e3cff */
[----:B------:R-:W2:Y:S04]  /*261c0*/  @!P0 LDG.E.U8 R0, desc[UR32][R6.64] ;  /* 0x0000002006008981 */ /* 0x000ea8000c1e1100 */
[----:B--2---:R0:W-:Y:S04]  /*261d0*/  STL [R1+0x814], R0 ;  /* 0x0008140001007387 */ /* 0x0041e80000100800 */
[----:B0-----:R-:W2:Y:S04]  /*261e0*/  LDL.LU R0, [R1+0x3f5c] ;  /* 0x003f5c0001007983 */ /* 0x001ea80000300800 */
[----:B------:R-:W4:Y:S04]  /*261f0*/  LDL R6, [R1+0x186c] ;  /* 0x00186c0001067983 */ /* 0x000f280000100800 */
[----:B------:R-:W4:Y:S01]  /*26200*/  LDL R7, [R1+0x1870] ;  /* 0x0018700001077983 */ /* 0x000f220000100800 */
[----:B---3--:R-:W-:-:S02]  /*26210*/  PRMT R16, RZ, 0x7610, R16 ;  /* 0x00007610ff107816 */ /* 0x008fc40000000010 */
[----:B----4-:R-:W-:-:S04]  /*26220*/  @!P1 LOP3.LUT R7, R7, R6, RZ, 0x3c, !PT ;  /* 0x0000000607079212 */ /* 0x010fc800078e3cff */
        /* <DEDUP_REMOVED lines=1852> */
[----:B------:R-:W-:-:S02]  /*2d5f0*/  PRMT R25, RZ, 0x7610, R25 ;  /* 0x00007610ff197816 */ /* 0x000fc40000000019 */
[----:B----4-:R-:W-:-:S04]  /*2d600*/  @!P1 LOP3.LUT R7, R7, R6, RZ, 0x3c, !PT ;  /* 0x0000000607079212 */ /* 0x010fc800078e3cff */
[----:B------:R-:W-:-:S04]  /*2d610*/  @!P1 LOP3.LUT R6, R7, R6, RZ, 0x3c, !PT ;  /* 0x0000000607069212 */ /* 0x000fc800078e3cff */
[----:B------:R-:W-:-:S05]  /*2d620*/  @!P1 LOP3.LUT R7, R7, R6, RZ, 0x3c, !PT ;  /* 0x0000000607079212 */ /* 0x000fca00078e3cff */
[----:B------:R0:W4:Y:S04]  /*2d630*/  @!P1 LDG.E.U8 R25, desc[UR32][R6.64] ;  /* 0x0000002006199981 */ /* 0x000128000c1e1100 */
[----:B------:R-:W0:Y:S04]  /*2d640*/  LDL R6, [R1+0x1218] ;  /* 0x0012180001067983 */ /* 0x000e280000100800 */
[----:B------:R-:W0:Y:S01]  /*2d650*/  LDL R7, [R1+0x121c] ;  /* 0x00121c0001077983 */ /* 0x000e220000100800 */
[----:B---3--:R-:W-:Y:S02]  /*2d660*/  PRMT R16, RZ, 0x7610, R16 ;  /* 0x00007610ff107816 */ /* 0x008fe40000000010 */
[----:B0-----:R-:W-:-:S04]  /*2d670*/  @!P0 LOP3.LUT R7, R7, R6, RZ, 0x3c, !PT ;  /* 0x0000000607078212 */ /* 0x001fc800078e3cff */
[----:B------:R-:W-:-:S04]  /*2d680*/  @!P0 LOP3.LUT R6, R7, R6, RZ, 0x3c, !PT ;  /* 0x0000000607068212 */ /* 0x000fc800078e3cff */
[----:B------:R-:W-:-:S05]  /*2d690*/  @!P0 LOP3.LUT R7, R7, R6, RZ, 0x3c, !PT ;  /* 0x0000000607078212 */ /* 0x000fca00078e3cff */
[----:B------:R-:W3:Y:S04]  /*2d6a0*/  @!P0 LDG.E.U8 R16, desc[UR32][R6.64] ;  /* 0x0000002006108981 */ /* 0x000ee8000c1e1100 */
[----:B----4-:R0:W-:Y:S04]  /*2d6b0*/  STL [R1+0xa4], R25 ;  /* 0x0000a41901007387 */ /* 0x0101e80000100800 */
[----:B0-----:R-:W4:Y:S04]  /*2d6c0*/  LDL R25, [R1+0x11f4] ;  /* 0x0011f40001197983 */ /* 0x001f280000100800 */
[----:B---3--:R0:W-:Y:S04]  /*2d6d0*/  STL [R1+0x3c], R16 ;  /* 0x00003c1001007387 */ /* 0x0081e80000100800 */
[----:B0-----:R-:W3:Y:S04]  /*2d6e0*/  LDL.LU R16, [R1+0x3c20] ;  /* 0x003c200001107983 */ /* 0x001ee80000300800 */
[----:B------:R-:W5:Y:S04]  /*2d6f0*/  LDL R6, [R1+0x1210] ;  /* 0x0012100001067983 */ /* 0x000f680000100800 */
[----:B------:R-:W5:Y:S01]  /*2d700*/  LDL R7, [R1+0x1214] ;  /* 0x0012140001077983 */ /* 0x000f620000100800 */
[----:B--2---:R-:W-:-:S02]  /*2d710*/  PRMT R0, RZ, 0x7610, R0 ;  /* 0x00007610ff007816 */ /* 0x004fc40000000000 */
[----:B-----5:R-:W-:-:S04]  /*2d720*/  @!P1 LOP3.LUT R7, R7, R6, RZ, 0x3c, !PT ;  /* 0x0000000607079212 */ /* 0x020fc800078e3cff */
[----:B------:R-:W-:-:S04]  /*2d730*/  @!P1 LOP3.LUT R6, R7, R6, RZ, 0x3c, !PT ;  /* 0x0000000607069212 */ /* 0x000fc800078e3cff */
[----:B------:R-:W-:-:S05]  /*2d740*/  @!P1 LOP3.LUT R7, R7, R6, RZ, 0x3c, !PT ;  /* 0x0000000607079212 */ /* 0x000fca00078e3cff */
[----:B------:R-:W2:Y:S04]  /*2d750*/  @!P1 LDG.E.U8 R0, desc[UR32][R6.64] ;  /* 0x0000002006009981 */ /* 0x000ea8000c1e1100 */
[----:B--2---:R0:W-:Y:S04]  /*2d760*/  STL [R1+0x38], R0 ;  /* 0x0000380001007387 */ /* 0x0041e80000100800 */
[----:B0-----:R-:W2:Y:S04]  /*2d770*/  LDL.LU R0, [R1+0x3c1c] ;  /* 0x003c1c0001007983 */ /* 0x001ea80000300800 */
[----:B------:R-:W5:Y:S04]  /*2d780*/  LDL R6, [R1+0x1208] ;  /* 0x0012080001067983 */ /* 0x000f680000100800 */
[----:B------:R-:W5:Y:S01]  /*2d790*/  LDL R7, [R1+0x120c] ;  /* 0x00120c0001077983 */ /* 0x000f620000100800 */
[----:B---3--:R-:W-:-:S02]  /*2d7a0*/  PRMT R16, RZ, 0x7610, R16 ;  /* 0x00007610ff107816 */ /* 0x008fc40000000010 */
[----:B-----5:R-:W-:-:S04]  /*2d7b0*/  @!P0 LOP3.LUT R7, R7, R6, RZ, 0x3c, !PT ;  /* 0x0000000607078212 */ /* 0x020fc800078e3cff */
[----:B------:R-:W-:-:S04]  /*2d7c0*/  @!P0 LOP3.LUT R6, R7, R6, RZ, 0x3c, !PT ;  /* 0x0000000607068212 */ /* 0x000fc800078e3cff */
[----:B------:R-:W-:-:S05]  /*2d7d0*/  @!P0 LOP3.LUT R7, R7, R6, RZ, 0x3c, !PT ;  /* 0x0000000607078212 */ /* 0x000fca00078e3cff */
[----:B------:R-:W3:Y:S04]  /*2d7e0*/  @!P0 LDG.E.U8 R16, desc[UR32][R6.64] ;  /* 0x0000002006108981 */ /* 0x000ee8000c1e1100 */
        /* <DEDUP_REMOVED lines=17> */
[----:B------:R-:W3:Y:S01]  /*2d900*/  @!P0 LDG.E.U8 R16, desc[UR32][R6.64] ;  /* 0x0000002006108981 */ /* 0x000ee2000c1e1100 */
[----:B--2---:R-:W-:-:S03]  /*2d910*/  PRMT R0, RZ, 0x7610, R0 ;  /* 0x00007610ff007816 */ /* 0x004fc60000000000 */
[----:B---3--:R0:W-:Y:S04]  /*2d920*/  STL [R1+0x8c], R16 ;  /* 0x00008c1001007387 */ /* 0x0081e80000100800 */
[----:B0-----:R-:W2:Y:S04]  /*2d930*/  LDL.LU R16, [R1+0x3c10] ;  /* 0x003c100001107983 */ /* 0x001ea80000300800 */
[----:B------:R-:W3:Y:S01]  /*2d940*/  LDL R7, [R1+0x11f0] ;  /* 0x0011f00001077983 */ /* 0x000ee20000100800 */
[----:B----4-:R-:W-:-:S03]  /*2d950*/  @!P1 IMAD.MOV.U32 R6, RZ, RZ, R25 ;  /* 0x000000ffff069224 */ /* 0x010fc600078e0019 */
[----:B------:R-:W4:Y:S04]  /*2d960*/  LDL R25, [R1+0x11cc] ;  /* 0x0011cc0001197983 */ /* 0x000f280000100800 */
[----:B---3--:R-:W3:Y:S04]  /*2d970*/  @!P1 LDG.E.U8 R0, desc[UR32][R6.64] ;  /* 0x0000002006009981 */ /* 0x008ee8000c1e1100 */
[----:B---3--:R0:W-:Y:S04]  /*2d980*/  STL [R1+0x84], R0 ;  /* 0x0000840001007387 */ /* 0x0081e80000100800 */
[----:B0-----:R-:W3:Y:S04]  /*2d990*/  LDL.LU R0, [R1+0x3c0c] ;  /* 0x003c0c0001007983 */ /* 0x001ee80000300800 */
[----:B------:R-:W5:Y:S04]  /*2d9a0*/  LDL R6, [R1+0x11e8] ;  /* 0x0011e80001067983 */ /* 0x000f680000100800 */
[----:B------:R-:W5:Y:S01]  /*2d9b0*/  LDL R7, [R1+0x11ec] ;  /* 0x0011ec0001077983 */ /* 0x000f620000100800 */
[----:B------:R-:W-:-:S02]  /*2d9c0*/  PRMT R15, RZ, 0x7610, R15 ;  /* 0x00007610ff0f7816 */ /* 0x000fc4000000000f */
[----:B-----5:R-:W-:-:S04]  /*2d9d0*/  @!P0 LOP3.LUT R7, R7, R6, RZ, 0x3c, !PT ;  /* 0x0000000607078212 */ /* 0x020fc800078e3cff */
[----:B------:R-:W-:-:S04]  /*2d9e0*/  @!P0 LOP3.LUT R6, R7, R6, RZ, 0x3c, !PT ;  /* 0x0000000607068212 */ /* 0x000fc800078e3cff */
[----:B------:R-:W-:-:S05]  /*2d9f0*/  @!P0 LOP3.LUT R7, R7, R6, RZ, 0x3c, !PT ;  /* 0x0000000607078212 */ /* 0x000fca00078e3cff */
[----:B------:R0:W5:Y:S04]  /*2da00*/  @!P0 LDG.E.U8 R15, desc[UR32][R6.64] ;  /* 0x00000020060f8981 */ /* 0x000168000c1e1100 */
[----:B------:R-:W0:Y:S04]  /*2da10*/  LDL R6, [R1+0x11e0] ;  /* 0x0011e00001067983 */ /* 0x000e280000100800 */
[----:B------:R-:W0:Y:S01]  /*2da20*/  LDL R7, [R1+0x11e4] ;  /* 0x0011e40001077983 */ /* 0x000e220000100800 */
[----:B---3--:R-:W-:Y:S02]  /*2da30*/  PRMT R0, RZ, 0x7610, R0 ;  /* 0x00007610ff007816 */ /* 0x008fe40000000000 */
[----:B0-----:R-:W-:-:S04]  /*2da40*/  @!P1 LOP3.LUT R7, R7, R6, RZ, 0x3c, !PT ;  /* 0x0000000607079212 */ /* 0x001fc800078e3cff */
[----:B------:R-:W-:-:S04]  /*2da50*/  @!P1 LOP3.LUT R6, R7, R6, RZ, 0x3c, !PT ;  /* 0x0000000607069212 */ /* 0x000fc800078e3cff */
[----:B------:R-:W-:-:S05]  /*2da60*/  @!P1 LOP3.LUT R7, R7, R6, RZ, 0x3c, !PT ;  /* 0x0000000607079212 */ /* 0x000fca00078e3cff */
[----:B------:R-:W3:Y:S04]  /*2da70*/  @!P1 LDG.E.U8 R0, desc[UR32][R6.64] ;  /* 0x0000002006009981 */ /* 0x000ee8000c1e1100 */
[----:B-----5:R0:W-:Y:S04]  /*2da80*/  STL [R1+0x78], R15 ;  /* 0x0000780f01007387 */ /* 0x0201e80000100800 */
[----:B0-----:R-:W5:Y:S04]  /*2da90*/  LDL R15, [R1+0x11c4] ;  /* 0x0011c400010f7983 */ /* 0x001f680000100800 */
[----:B---3--:R0:W-:Y:S04]  /*2daa0*/  STL [R1+0x74], R0 ;  /* 0x0000740001007387 */ /* 0x0081e80000100800 */
[----:B0-----:R-:W3:Y:S04]  /*2dab0*/  LDL.LU R0, [R1+0x3c08] ;  /* 0x003c080001007983 */ /* 0x001ee80000300800 */
[----:B------:R-:W2:Y:S04]  /*2dac0*/  LDL R6, [R1+0x11d8] ;  /* 0x0011d80001067983 */ /* 0x000ea80000100800 */
[----:B------:R-:W2:Y:S01]  /*2dad0*/  LDL R7, [R1+0x11dc] ;  /* 0x0011dc0001077983 */ /* 0x000ea20000100800 */
[----:B------:R-:W-:-:S02]  /*2dae0*/  PRMT R29, RZ, 0x7610, R29 ;  /* 0x00007610ff1d7816 */ /* 0x000fc4000000001d */
[----:B--2---:R-:W-:-:S04]  /*2daf0*/  @!P0 LOP3.LUT R7, R7, R6, RZ, 0x3c, !PT ;  /* 0x0000000607078212 */ /* 0x004fc800078e3cff */
[----:B------:R-:W-:-:S04]  /*2db00*/  @!P0 LOP3.LUT R6, R7, R6, RZ, 0x3c, !PT ;  /* 0x0000000607068212 */ /* 0x000fc800078e3cff */
[----:B------:R-:W-:-:S05]  /*2db10*/  @!P0 LOP3.LUT R7, R7, R6, RZ, 0x3c, !PT ;  /* 0x0000000607078212 */ /* 0x000fca00078e3cff */
[----:B------:R0:W2:Y:S04]  /*2db20*/  @!P0 LDG.E.U8 R29, desc[UR32][R6.64] ;  /* 0x00000020061d8981 */ /* 0x0000a8000c1e1100 */
[----:B------:R-:W0:Y:S04]  /*2db30*/  LDL R6, [R1+0x11d0] ;  /* 0x0011d00001067983 */ /* 0x000e280000100800 */
[----:B------:R-:W0:Y:S01]  /*2db40*/  LDL R7, [R1+0x11d4] ;  /* 0x0011d40001077983 */ /* 0x000e220000100800 */
[----:B---3--:R-:W-:Y:S02]  /*2db50*/  PRMT R0, RZ, 0x7610, R0 ;  /* 0x00007610ff007816 */ /* 0x008fe40000000000 */
[----:B0-----:R-:W-:-:S04]  /*2db60*/  @!P1 LOP3.LUT R7, R7, R6, RZ, 0x3c, !PT ;  /* 0x0000000607079212 */ /* 0x001fc800078e3cff */
[----:B------:R-:W-:-:S04]  /*2db70*/  @!P1 LOP3.LUT R6, R7, R6, RZ, 0x3c, !PT ;  /* 0x0000000607069212 */ /* 0x000fc800078e3cff */
[----:B------:R-:W-:-:S05]  /*2db80*/  @!P1 LOP3.LUT R7, R7, R6, RZ, 0x3c, !PT ;  /* 0x0000000607079212 */ /* 0x000fca00078e3cff */
[----:B------:R-:W3:Y:S04]  /*2db90*/  @!P1 LDG.E.U8 R0, desc[UR32][R6.64] ;  /* 0x0000002006009981 */ /* 0x000ee8000c1e1100 */
[----:B--2---:R0:W-:Y:S04]  /*2dba0*/  STL [R1+0x34], R29 ;  /* 0x0000341d01007387 */ /* 0x0041e80000100800 */
[----:B0-----:R-:W2:Y:S04]  /*2dbb0*/  LDL R29, [R1+0x11b4] ;  /* 0x0011b400011d7983 */ /* 0x001ea80000100800 */
[----:B---3--:R0:W-:Y:S04]  /*2dbc0*/  STL [R1+0x30], R0 ;  /* 0x0000300001007387 */ /* 0x0081e80000100800 */
[----:B0-----:R-:W3:Y:S04]  /*2dbd0*/  LDL.LU R0, [R1+0x3c04] ;  /* 0x003c040001007983 */ /* 0x001ee80000300800 */
[----:B------:R-:W5:Y:S01]  /*2dbe0*/  LDL R7, [R1+0x11c8] ;  /* 0x0011c80001077983 */ /* 0x000f620000100800 */
[----:B------:R-:W-:Y:S01]  /*2dbf0*/  PRMT R9, RZ, 0x7610, R9 ;  /* 0x00007610ff097816 */ /* 0x000fe20000000009 */
[----:B----4-:R-:W-:Y:S01]  /*2dc00*/  @!P0 IMAD.MOV.U32 R6, RZ, RZ, R25 ;  /* 0x000000ffff068224 */ /* 0x010fe200078e0019 */
[----:B------:R-:W-:Y:S01]  /*2dc10*/  PRMT R13, RZ, 0x7610, R13 ;  /* 0x00007610ff0d7816 */ /* 0x000fe2000000000d */
[----:B------:R-:W4:Y:S04]  /*2dc20*/  LDL R25, [R1+0x11a0] ;  /* 0x0011a00001197983 */ /* 0x000f280000100800 */
[----:B-----5:R0:W5:Y:S04]  /*2dc30*/  @!P0 LDG.E.U8 R9, desc[UR32][R6.64] ;  /* 0x0000002006098981 */ /* 0x020168000c1e1100 */
[----:B------:R-:W2:Y:S01]  /*2dc40*/  LDL R7, [R1+0x11c0] ;  /* 0x0011c00001077983 */ /* 0x000ea20000100800 */
[----:B0-----:R-:W-:-:S03]  /*2dc50*/  @!P1 IMAD.MOV.U32 R6, RZ, RZ, R15 ;  /* 0x000000ffff069224 */ /* 0x001fc600078e000f */
[----:B-----5:R0:W-:Y:S01]  /*2dc60*/  STL [R1+0x68], R9 ;  /* 0x0000680901007387 */ /* 0x0201e20000100800 */
[----:B---3--:R-:W-:-:S03]  /*2dc70*/  PRMT R0, RZ, 0x7610, R0 ;  /* 0x00007610ff007816 */ /* 0x008fc60000000000 */
[----:B------:R-:W3:Y:S04]  /*2dc80*/  LDL R15, [R1+0x1198] ;  /* 0x00119800010f7983 */ /* 0x000ee80000100800 */
[----:B--2---:R1:W2:Y:S04]  /*2dc90*/  @!P1 LDG.E.U8 R13, desc[UR32][R6.64] ;  /* 0x00000020060d9981 */ /* 0x0042a8000c1e1100 */
[----:B0-----:R-:W5:Y:S04]  /*2dca0*/  LDL R9, [R1+0x11a4] ;  /* 0x0011a40001097983 */ /* 0x001f680000100800 */
[----:B------:R-:W1:Y:S04]  /*2dcb0*/  LDL R6, [R1+0x11b8] ;  /* 0x0011b80001067983 */ /* 0x000e680000100800 */
[----:B------:R-:W1:Y:S02]  /*2dcc0*/  LDL R7, [R1+0x11bc] ;  /* 0x0011bc0001077983 */ /* 0x000e640000100800 */
[----:B-1----:R-:W-:-:S04]  /*2dcd0*/  @!P0 LOP3.LUT R7, R7, R6, RZ, 0x3c, !PT ;  /* 0x0000000607078212 */ /* 0x002fc800078e3cff */
[----:B------:R-:W-:-:S04]  /*2dce0*/  @!P0 LOP3.LUT R6, R7, R6, RZ, 0x3c, !PT ;  /* 0x0000000607068212 */ /* 0x000fc800078e3cff */
[----:B------:R-:W-:-:S05]  /*2dcf0*/  @!P0 LOP3.LUT R7, R7, R6, RZ, 0x3c, !PT ;  /* 0x0000000607078212 */ /* 0x000fca00078e3cff */
[----:B------:R-:W4:Y:S04]  /*2dd00*/  @!P0 LDG.E.U8 R0, desc[UR32][R6.64] ;  /* 0x0000002006008981 */ /* 0x000f28000c1e1100 */
[----:B--2---:R0:W-:Y:S04]  /*2dd10*/  STL [R1+0x64], R13 ;  /* 0x0000640d01007387 */ /* 0x0041e80000100800 */
[----:B0-----:R-:W2:Y:S04]  /*2dd20*/  LDL R13, [R1+0x119c] ;  /* 0x00119c00010d7983 */ /* 0x001ea80000100800 */
[----:B----4-:R0:W-:Y:S04]  /*2dd30*/  STL [R1+0x60], R0 ;  /* 0x0000600001007387 */ /* 0x0101e80000100800 */
[----:B0-----:R-:W4:Y:S04]  /*2dd40*/  LDL.LU R0, [R1+0x3c00] ;  /* 0x003c000001007983 */ /* 0x001f280000300800 */
[----:B------:R-:W3:Y:S01]  /*2dd50*/  LDL R7, [R1+0x11b0] ;  /* 0x0011b00001077983 */ /* 0x000ee20000100800 */
[----:B------:R-:W-:Y:S01]  /*2dd60*/  PRMT R12, RZ, 0x7610, R12 ;  /* 0x00007610ff0c7816 */ /* 0x000fe2000000000c */
[----:B------:R-:W-:-:S02]  /*2dd70*/  @!P1 IMAD.MOV.U32 R6, RZ, RZ, R29 ;  /* 0x000000ffff069224 */ /* 0x000fc400078e001d */
[----:B------:R-:W2:Y:S04]  /*2dd80*/  LDL R29, [R1+0x1188] ;  /* 0x00118800011d7983 */ /* 0x000ea80000100800 */
[----:B---3--:R0:W3:Y:S04]  /*2dd90*/  @!P1 LDG.E.U8 R12, desc[UR32][R6.64] ;  /* 0x00000020060c9981 */ /* 0x0080e8000c1e1100 */
[----:B------:R-:W0:Y:S04]  /*2dda0*/  LDL R6, [R1+0x11a8] ;  /* 0x0011a80001067983 */ /* 0x000e280000100800 */
[----:B------:R-:W0:Y:S01]  /*2ddb0*/  LDL R7, [R1+0x11ac] ;  /* 0x0011ac0001077983 */ /* 0x000e220000100800 */
[----:B----4-:R-:W-:-:S02]  /*2ddc0*/  PRMT R0, RZ, 0x7610, R0 ;  /* 0x00007610ff007816 */ /* 0x010fc40000000000 */
[----:B0-----:R-:W-:-:S04]  /*2ddd0*/  @!P0 LOP3.LUT R7, R7, R6, RZ, 0x3c, !PT ;  /* 0x0000000607078212 */ /* 0x001fc800078e3cff */
[----:B------:R-:W-:-:S04]  /*2dde0*/  @!P0 LOP3.LUT R6, R7, R6, RZ, 0x3c, !PT ;  /* 0x0000000607068212 */ /* 0x000fc800078e3cff */
[----:B------:R-:W-:-:S05]  /*2ddf0*/  @!P0 LOP3.LUT R7, R7, R6, RZ, 0x3c, !PT ;  /* 0x0000000607078212 */ /* 0x000fca00078e3cff */
[----:B------:R-:W4:Y:S04]  /*2de00*/  @!P0 LDG.E.U8 R0, desc[UR32][R6.64] ;  /* 0x0000002006008981 */ /* 0x000f28000c1e1100 */
[----:B---3--:R0:W-:Y:S04]  /*2de10*/  STL [R1+0x5c], R12 ;  /* 0x00005c0c01007387 */ /* 0x0081e80000100800 */
[----:B0-----:R-:W3:Y:S04]  /*2de20*/  LDL R12, [R1+0x118c] ;  /* 0x00118c00010c7983 */ /* 0x001ee80000100800 */
[----:B----4-:R0:W-:Y:S04]  /*2de30*/  STL [R1+0x58], R0 ;  /* 0x0000580001007387 */ /* 0x0101e80000100800 */
[----:B0-----:R-:W4:Y:S01]  /*2de40*/  LDL.LU R0, [R1+0x3bfc] ;  /* 0x003bfc0001007983 */ /* 0x001f220000300800 */
[----:B------:R-:W-:Y:S01]  /*2de50*/  PRMT R16, RZ, 0x7610, R16 ;  /* 0x00007610ff107816 */ /* 0x000fe20000000010 */
[----:B-----5:R-:W-:-:S02]  /*2de60*/  @!P1 IMAD.MOV.U32 R6, RZ, RZ, R9 ;  /* 0x000000ffff069224 */ /* 0x020fc400078e0009 */
[----:B------:R-:W-:Y:S01]  /*2de70*/  @!P1 IMAD.MOV.U32 R7, RZ, RZ, R25 ;  /* 0x000000ffff079224 */ /* 0x000fe200078e0019 */
[----:B------:R-:W5:Y:S04]  /*2de80*/  LDL R9, [R1+0x1184] ;  /* 0x0011840001097983 */ /* 0x000f680000100800 */
[----:B------:R-:W5:Y:S04]  /*2de90*/  LDL R25, [R1+0x1180] ;  /* 0x0011800001197983 */ /* 0x000f680000100800 */
[----:B------:R2:W3:Y:S02]  /*2dea0*/  @!P1 LDG.E.U8 R16, desc[UR32][R6.64] ;  /* 0x0000002006109981 */ /* 0x0004e4000c1e1100 */
[----:B--2---:R-:W-:-:S02]  /*2deb0*/  @!P0 IMAD.MOV.U32 R6, RZ, RZ, R13 ;  /* 0x000000ffff068224 */ /* 0x004fc400078e000d */
[----:B------:R-:W-:Y:S01]  /*2dec0*/  @!P0 IMAD.MOV.U32 R7, RZ, RZ, R15 ;  /* 0x000000ffff078224 */ /* 0x000fe200078e000f */
[----:B----4-:R-:W-:-:S06]  /*2ded0*/  PRMT R0, RZ, 0x7610, R0 ;  /* 0x00007610ff007816 */ /* 0x010fcc0000000000 */
[----:B------:R-:W2:Y:S04]  /*2dee0*/  @!P0 LDG.E.U8 R0, desc[UR32][R6.64] ;  /* 0x0000002006008981 */ /* 0x000ea8000c1e1100 */
[----:B---3--:R0:W-:Y:S04]  /*2def0*/  STL [R1+0x54], R16 ;  /* 0x0000541001007387 */ /* 0x0081e80000100800 */
[----:B0-----:R-:W3:Y:S04]  /*2df00*/  LDL.LU R16, [R1+0x3bf8] ;  /* 0x003bf80001107983 */ /* 0x001ee80000300800 */
[----:B------:R-:W4:Y:S04]  /*2df10*/  LDL R15, [R1+0x1178] ;  /* 0x00117800010f7983 */ /* 0x000f280000100800 */
[----:B------:R-:W4:Y:S04]  /*2df20*/  LDL R13, [R1+0x117c] ;  /* 0x00117c00010d7983 */ /* 0x000f280000100800 */
[----:B--2---:R0:W-:Y:S04]  /*2df30*/  STL [R1+0x2c], R0 ;  /* 0x00002c0001007387 */ /* 0x0041e80000100800 */
[----:B0-----:R-:W2:Y:S04]  /*2df40*/  LDL.LU R0, [R1+0x3bf4] ;  /* 0x003bf40001007983 */ /* 0x001ea80000300800 */
[----:B------:R-:W5:Y:S04]  /*2df50*/  LDL R6, [R1+0x1190] ;  /* 0x0011900001067983 */ /* 0x000f680000100800 */
[----:B------:R-:W5:Y:S01]  /*2df60*/  LDL R7, [R1+0x1194] ;  /* 0x0011940001077983 */ /* 0x000f620000100800 */
[----:B---3--:R-:W-:-:S02]  /*2df70*/  PRMT R16, RZ, 0x7610, R16 ;  /* 0x00007610ff107816 */ /* 0x008fc40000000010 */
[----:B------:R-:W-:Y:S02]  /*2df80*/  PRMT R11, RZ, 0x7610, R11 ;  /* 0x00007610ff0b7816 */ /* 0x000fe4000000000b */
[----:B------:R-:W-:Y:S02]  /*2df90*/  PRMT R8, RZ, 0x7610, R8 ;  /* 0x00007610ff087816 */ /* 0x000fe40000000008 */
[----:B-----5:R-:W-:-:S04]  /*2dfa0*/  @!P1 LOP3.LUT R7, R7, R6, RZ, 0x3c, !PT ;  /* 0x0000000607079212 */ /* 0x020fc800078e3cff */
[----:B------:R-:W-:-:S04]  /*2dfb0*/  @!P1 LOP3.LUT R6, R7, R6, RZ, 0x3c, !PT ;  /* 0x0000000607069212 */ /* 0x000fc800078e3cff */
[----:B------:R-:W-:-:S05]  /*2dfc0*/  @!P1 LOP3.LUT R7, R7, R6, RZ, 0x3c, !PT ;  /* 0x0000000607079212 */ /* 0x000fca00078e3cff */
[----:B------:R0:W3:Y:S02]  /*2dfd0*/  @!P1 LDG.E.U8 R16, desc[UR32][R6.64] ;  /* 0x0000002006109981 */ /* 0x0000e4000c1e1100 */
[----:B0-----:R-:W-:Y:S02]  /*2dfe0*/  @!P0 IMAD.MOV.U32 R6, RZ, RZ, R12 ;  /* 0x000000ffff068224 */ /* 0x001fe400078e000c */
[----:B------:R-:W-:-:S05]  /*2dff0*/  @!P0 IMAD.MOV.U32 R7, RZ, RZ, R29 ;  /* 0x000000ffff078224 */ /* 0x000fca00078e001d */
[----:B------:R0:W5:Y:S02]  /*2e000*/  @!P0 LDG.E.U8 R11, desc[UR32][R6.64] ;  /* 0x00000020060b8981 */ /* 0x000164000c1e1100 */
[----:B0-----:R-:W-:Y:S02]  /*2e010*/  @!P1 IMAD.MOV.U32 R6, RZ, RZ, R9 ;  /* 0x000000ffff069224 */ /* 0x001fe400078e0009 */
[----:B------:R-:W-:-:S05]  /*2e020*/  @!P1 IMAD.MOV.U32 R7, RZ, RZ, R25 ;  /* 0x000000ffff079224 */ /* 0x000fca00078e0019 */
[----:B------:R4:W2:Y:S01]  /*2e030*/  @!P1 LDG.E.U8 R8, desc[UR32][R6.64] ;  /* 0x0000002006089981 */ /* 0x0008a2000c1e1100 */
[----:B------:R-:W-:Y:S01]  /*2e040*/  PRMT R4, RZ, 0x7610, R4 ;  /* 0x00007610ff047816 */ /* 0x000fe20000000004 */
[----:B----4-:R-:W-:Y:S02]  /*2e050*/  @!P0 IMAD.MOV.U32 R6, RZ, RZ, R13 ;  /* 0x000000ffff068224 */ /* 0x010fe400078e000d */
[----:B------:R-:W-:-:S05]  /*2e060*/  @!P0 IMAD.MOV.U32 R7, RZ, RZ, R15 ;  /* 0x000000ffff078224 */ /* 0x000fca00078e000f */
[----:B------:R-:W4:Y:S04]  /*2e070*/  @!P0 LDG.E.U8 R4, desc[UR32][R6.64] ;  /* 0x0000002006048981 */ /* 0x000f28000c1e1100 */
[----:B---3--:R0:W-:Y:S04]  /*2e080*/  STL [R1+0x28], R16 ;  /* 0x0000281001007387 */ /* 0x0081e80000100800 */
[----:B0-----:R-:W3:Y:S04]  /*2e090*/  LDL.LU R16, [R1+0x3bf0] ;  /* 0x003bf00001107983 */ /* 0x001ee80000300800 */
[----:B------:R-:W3:Y:S04]  /*2e0a0*/  LDL R29, [R1+0x1174] ;  /* 0x00117400011d7983 */ /* 0x000ee80000100800 */
[----:B------:R-:W3:Y:S04]  /*2e0b0*/  LDL R12, [R1+0x1168] ;  /* 0x00116800010c7983 */ /* 0x000ee80000100800 */
[----:B-----5:R0:W-:Y:S04]  /*2e0c0*/  STL [R1+0x48], R11 ;  /* 0x0000480b01007387 */ /* 0x0201e80000100800 */
[----:B------:R-:W5:Y:S04]  /*2e0d0*/  LDL R9, [R1+0x1160] ;  /* 0x0011600001097983 */ /* 0x000f680000100800 */
[----:B0-----:R-:W5:Y:S04]  /*2e0e0*/  LDL R11, [R1+0x116c] ;  /* 0x00116c00010b7983 */ /* 0x001f680000100800 */
[----:B--2---:R0:W-:Y:S04]  /*2e0f0*/  STL [R1+0x24], R8 ;  /* 0x0000240801007387 */ /* 0x0041e80000100800 */
[----:B------:R-:W2:Y:S04]  /*2e100*/  LDL R7, [R1+0x1170] ;  /* 0x0011700001077983 */ /* 0x000ea80000100800 */
[----:B------:R-:W5:Y:S04]  /*2e110*/  LDL R25, [R1+0x1158] ;  /* 0x0011580001197983 */ /* 0x000f680000100800 */
[----:B------:R-:W5:Y:S01]  /*2e120*/  LDL R15, [R1+0x115c] ;  /* 0x00115c00010f7983 */ /* 0x000f620000100800 */
[----:B------:R-:W-:-:S03]  /*2e130*/  PRMT R28, RZ, 0x7610, R28 ;  /* 0x00007610ff1c7816 */ /* 0x000fc6000000001c */
[----:B------:R-:W5:Y:S04]  /*2e140*/  LDL R13, [R1+0x1150] ;  /* 0x00115000010d7983 */ /* 0x000f680000100800 */
[----:B0-----:R-:W5:Y:S04]  /*2e150*/  LDL R8, [R1+0x1164] ;  /* 0x0011640001087983 */ /* 0x001f680000100800 */
[----:B----4-:R0:W-:Y:S04]  /*2e160*/  STL [R1+0x20], R4 ;  /* 0x0000200401007387 */ /* 0x0101e80000100800 */
[----:B0-----:R-:W4:Y:S01]  /*2e170*/  LDL R4, [R1+0x1154] ;  /* 0x0011540001047983 */ /* 0x001f220000100800 */
[----:B---3--:R-:W-:Y:S01]  /*2e180*/  @!P1 IMAD.MOV.U32 R6, RZ, RZ, R29 ;  /* 0x000000ffff069224 */ /* 0x008fe200078e001d */
[----:B------:R-:W-:-:S02]  /*2e190*/  PRMT R27, RZ, 0x7610, R27 ;  /* 0x00007610ff1b7816 */ /* 0x000fc4000000001b */
[----:B------:R-:W-:Y:S02]  /*2e1a0*/  PRMT R26, RZ, 0x7610, R26 ;  /* 0x00007610ff1a7816 */ /* 0x000fe4000000001a */
[----:B------:R-:W-:Y:S02]  /*2e1b0*/  PRMT R14, RZ, 0x7610, R14 ;  /* 0x00007610ff0e7816 */ /* 0x000fe4000000000e */
[----:B------:R-:W-:Y:S02]  /*2e1c0*/  PRMT R3, RZ, 0x7610, R3 ;  /* 0x00007610ff037816 */ /* 0x000fe40000000003 */
[----:B------:R-:W-:Y:S02]  /*2e1d0*/  PRMT R10, RZ, 0x7610, R10 ;  /* 0x00007610ff0a7816 */ /* 0x000fe4000000000a */
[----:B------:R-:W-:Y:S02]  /*2e1e0*/  PRMT R5, RZ, 0x7610, R5 ;  /* 0x00007610ff057816 */ /* 0x000fe40000000005 */
        /* <DEDUP_REMOVED lines=9> */
[----:B------:R-:W-:Y:S01]  /*2e280*/  PRMT R24, RZ, 0x7610, R24 ;  /* 0x00007610ff187816 */ /* 0x000fe20000000018 */
[----:B------:R-:W-:Y:S04]  /*2e290*/  LDS.U8 R29, [R0+UR5+0x80] ;  /* 0x00008005001d7984 */ /* 0x000fe80008000000 */
[----:B--2---:R5:W2:Y:S02]  /*2e2a0*/  @!P1 LDG.E.U8 R28, desc[UR32][R6.64] ;  /* 0x00000020061c9981 */ /* 0x004aa4000c1e1100 */
[----:B-----5:R-:W-:-:S02]  /*2e2b0*/  @!P0 IMAD.MOV.U32 R6, RZ, RZ, R11 ;  /* 0x000000ffff068224 */ /* 0x020fc400078e000b */
[----:B------:R-:W-:Y:S01]  /*2e2c0*/  @!P0 IMAD.MOV.U32 R7, RZ, RZ, R12 ;  /* 0x000000ffff078224 */ /* 0x000fe200078e000c */
[----:B------:R-:W3:Y:S04]  /*2e2d0*/  LDL R11, [R1+0x114c] ;  /* 0x00114c00010b7983 */ /* 0x000ee80000100800 */
[----:B------:R-:W5:Y:S04]  /*2e2e0*/  LDL R12, [R1+0x1148] ;  /* 0x00114800010c7983 */ /* 0x000f680000100800 */
[----:B------:R0:W2:Y:S02]  /*2e2f0*/  @!P0 LDG.E.U8 R27, desc[UR32][R6.64] ;  /* 0x00000020061b8981 */ /* 0x0000a4000c1e1100 */
[----:B0-----:R-:W-:-:S02]  /*2e300*/  @!P1 IMAD.MOV.U32 R6, RZ, RZ, R8 ;  /* 0x000000ffff069224 */ /* 0x001fc400078e0008 */
[----:B------:R-:W-:Y:S01]  /*2e310*/  @!P1 IMAD.MOV.U32 R7, RZ, RZ, R9 ;  /* 0x000000ffff079224 */ /* 0x000fe200078e0009 */
[----:B------:R-:W2:Y:S04]  /*2e320*/  LDL R8, [R1+0x1144] ;  /* 0x0011440001087983 */ /* 0x000ea80000100800 */
[----:B------:R-:W2:Y:S04]  /*2e330*/  LDL R9, [R1+0x1140] ;  /* 0x0011400001097983 */ /* 0x000ea80000100800 */
[----:B------:R0:W2:Y:S02]  /*2e340*/  @!P1 LDG.E.U8 R26, desc[UR32][R6.64] ;  /* 0x00000020061a9981 */ /* 0x0000a4000c1e1100 */
[----:B0-----:R-:W-:-:S02]  /*2e350*/  @!P0 IMAD.MOV.U32 R6, RZ, RZ, R15 ;  /* 0x000000ffff068224 */ /* 0x001fc400078e000f */
[----:B------:R-:W-:-:S05]  /*2e360*/  @!P0 IMAD.MOV.U32 R7, RZ, RZ, R25 ;  /* 0x000000ffff078224 */ /* 0x000fca00078e0019 */
[----:B------:R4:W2:Y:S02]  /*2e370*/  @!P0 LDG.E.U8 R14, desc[UR32][R6.64] ;  /* 0x00000020060e8981 */ /* 0x0008a4000c1e1100 */
[----:B----4-:R-:W-:Y:S02]  /*2e380*/  @!P1 IMAD.MOV.U32 R6, RZ, RZ, R4 ;  /* 0x000000ffff069224 */ /* 0x010fe400078e0004 */
[----:B------:R-:W-:Y:S01]  /*2e390*/  @!P1 IMAD.MOV.U32 R7, RZ, RZ, R13 ;  /* 0x000000ffff079224 */ /* 0x000fe200078e000d */
[----:B------:R-:W4:Y:S04]  /*2e3a0*/  LDL R4, [R1+0x113c] ;  /* 0x00113c0001047983 */ /* 0x000f280000100800 */
[----:B------:R-:W4:Y:S04]  /*2e3b0*/  LDL R13, [R1+0x1138] ;  /* 0x00113800010d7983 */ /* 0x000f280000100800 */
[----:B------:R3:W4:Y:S02]  /*2e3c0*/  @!P1 LDG.E.U8 R3, desc[UR32][R6.64] ;  /* 0x0000002006039981 */ /* 0x000724000c1e1100 */
[----:B---3--:R-:W-:-:S02]  /*2e3d0*/  @!P0 IMAD.MOV.U32 R6, RZ, RZ, R11 ;  /* 0x000000ffff068224 */ /* 0x008fc400078e000b */
[----:B-----5:R-:W-:-:S05]  /*2e3e0*/  @!P0 IMAD.MOV.U32 R7, RZ, RZ, R12 ;  /* 0x000000ffff078224 */ /* 0x020fca00078e000c */
[----:B------:R2:W3:Y:S02]  /*2e3f0*/  @!P0 LDG.E.U8 R10, desc[UR32][R6.64] ;  /* 0x00000020060a8981 */ /* 0x0004e4000c1e1100 */
[----:B--2---:R-:W-:Y:S02]  /*2e400*/  @!P1 IMAD.MOV.U32 R6, RZ, RZ, R8 ;  /* 0x000000ffff069224 */ /* 0x004fe400078e0008 */
[----:B------:R-:W-:-:S05]  /*2e410*/  @!P1 IMAD.MOV.U32 R7, RZ, RZ, R9 ;  /* 0x000000ffff079224 */ /* 0x000fca00078e0009 */
[----:B------:R0:W2:Y:S04]  /*2e420*/  @!P1 LDG.E.U8 R5, desc[UR32][R6.64] ;  /* 0x0000002006059981 */ /* 0x0000a8000c1e1100 */
[----:B----4-:R1:W-:Y:S04]  /*2e430*/  STL [R1+0x3bd0], R3 ;  /* 0x003bd00301007387 */ /* 0x0103e80000100800 */
[----:B------:R-:W4:Y:S04]  /*2e440*/  LDL R12, [R1+0x1130] ;  /* 0x00113000010c7983 */ /* 0x000f280000100800 */
[----:B------:R-:W5:Y:S04]  /*2e450*/  LDL R11, [R1+0x1128] ;  /* 0x00112800010b7983 */ /* 0x000f680000100800 */
[----:B-1----:R-:W5:Y:S04]  /*2e460*/  LDL R3, [R1+0x1134] ;  /* 0x0011340001037983 */ /* 0x002f680000100800 */
[----:B---3--:R1:W-:Y:S04]  /*2e470*/  STL [R1+0x8], R10 ;  /* 0x0000080a01007387 */ /* 0x0083e80000100800 */
[----:B------:R-:W3:Y:S04]  /*2e480*/  LDL R9, [R1+0x1120] ;  /* 0x0011200001097983 */ /* 0x000ee80000100800 */
[----:B------:R-:W3:Y:S04]  /*2e490*/  LDL R8, [R1+0x1124] ;  /* 0x0011240001087983 */ /* 0x000ee80000100800 */
[----:B-1----:R-:W3:Y:S01]  /*2e4a0*/  LDL R10, [R1+0x112c] ;  /* 0x00112c00010a7983 */ /* 0x002ee20000100800 */
[----:B0-----:R-:W-:-:S02]  /*2e4b0*/  @!P0 IMAD.MOV.U32 R6, RZ, RZ, R4 ;  /* 0x000000ffff068224 */ /* 0x001fc400078e0004 */
[----:B------:R-:W-:-:S05]  /*2e4c0*/  @!P0 IMAD.MOV.U32 R7, RZ, RZ, R13 ;  /* 0x000000ffff078224 */ /* 0x000fca00078e000d */
[----:B------:R4:W3:Y:S04]  /*2e4d0*/  @!P0 LDG.E.U8 R2, desc[UR32][R6.64] ;  /* 0x0000002006028981 */ /* 0x0008e8000c1e1100 */
[----:B------:R-:W-:Y:S04]  /*2e4e0*/  STL [R1+0x1c], R28 ;  /* 0x00001c1c01007387 */ /* 0x000fe80000100800 */
[----:B--2---:R0:W-:Y:S04]  /*2e4f0*/  STL [R1+0x3bac], R5 ;  /* 0x003bac0501007387 */ /* 0x0041e80000100800 */
[----:B------:R-:W-:Y:S04]  /*2e500*/  LDS.U8 R28, [R0+UR5+0x8] ;  /* 0x00000805001c7984 */ /* 0x000fe80008000000 */
[----:B0-----:R-:W2:Y:S01]  /*2e510*/  LDL R5, [R1+0x1118] ;  /* 0x0011180001057983 */ /* 0x001ea20000100800 */
[----:B----4-:R-:W-:-:S02]  /*2e520*/  @!P1 IMAD.MOV.U32 R7, RZ, RZ, R12 ;  /* 0x000000ffff079224 */ /* 0x010fc400078e000c */
[----:B-----5:R-:W-:-:S05]  /*2e530*/  @!P1 IMAD.MOV.U32 R6, RZ, RZ, R3 ;  /* 0x000000ffff069224 */ /* 0x020fca00078e0003 */
[----:B------:R0:W4:Y:S04]  /*2e540*/  @!P1 LDG.E.U8 R20, desc[UR32][R6.64] ;  /* 0x0000002006149981 */ /* 0x000128000c1e1100 */
[----:B------:R-:W-:Y:S04]  /*2e550*/  STL [R1+0x18], R27 ;  /* 0x0000181b01007387 */ /* 0x000fe80000100800 */
[----:B------:R-:W5:Y:S04]  /*2e560*/  LDL R4, [R1+0x111c] ;  /* 0x00111c0001047983 */ /* 0x000f680000100800 */
[----:B------:R-:W-:Y:S01]  /*2e570*/  LDS.U8 R27, [R0+UR5+0x88] ;  /* 0x00008805001b7984 */ /* 0x000fe20008000000 */
[----:B0-----:R-:W-:-:S03]  /*2e580*/  @!P0 IMAD.MOV.U32 R7, RZ, RZ, R11 ;  /* 0x000000ffff078224 */ /* 0x001fc600078e000b */
[----:B---3--:R-:W3:Y:S01]  /*2e590*/  @!P1 LDG.E.U8 R16, desc[UR32][R8.64] ;  /* 0x0000002008109981 */ /* 0x008ee2000c1e1100 */
[----:B------:R-:W-:-:S05]  /*2e5a0*/  @!P0 IMAD.MOV.U32 R6, RZ, RZ, R10 ;  /* 0x000000ffff068224 */ /* 0x000fca00078e000a */
[----:B------:R0:W3:Y:S04]  /*2e5b0*/  @!P0 LDG.E.U8 R18, desc[UR32][R6.64] ;  /* 0x0000002006128981 */ /* 0x0000e8000c1e1100 */
[----:B------:R1:W-:Y:S04]  /*2e5c0*/  STL [R1+0x3b88], R2 ;  /* 0x003b880201007387 */ /* 0x0003e80000100800 */
[----:B------:R-:W-:Y:S04]  /*2e5d0*/  STL [R1+0x14], R26 ;  /* 0x0000141a01007387 */ /* 0x000fe80000100800 */
[----:B------:R-:W3:Y:S04]  /*2e5e0*/  LDL R3, [R1+0x1110] ;  /* 0x0011100001037983 */ /* 0x000ee80000100800 */
[----:B------:R-:W3:Y:S04]  /*2e5f0*/  LDS.U8 R26, [R0+UR5] ;  /* 0x00000005001a7984 */ /* 0x000ee80008000000 */
[----:B-1----:R-:W3:Y:S04]  /*2e600*/  LDL R2, [R1+0x1114] ;  /* 0x0011140001027983 */ /* 0x002ee80000100800 */
[----:B------:R1:W-:Y:S01]  /*2e610*/  STL [R1+0x10], R14 ;  /* 0x0000100e01007387 */ /* 0x0003e20000100800 */
[----:B0-----:R-:W-:Y:S01]  /*2e620*/  PRMT R6, RZ, 0x7610, R6 ;  /* 0x00007610ff067816 */ /* 0x001fe20000000006 */
[----:B--2---:R-:W-:-:S02]  /*2e630*/  @!P0 IMAD.MOV.U32 R9, RZ, RZ, R5 ;  /* 0x000000ffff098224 */ /* 0x004fc400078e0005 */
[----:B----4-:R-:W-:Y:S01]  /*2e640*/  STL [R1+0x3b8c], R20 ;  /* 0x003b8c1401007387 */ /* 0x010fe20000100800 */
[----:B-----5:R-:W-:-:S05]  /*2e650*/  @!P0 IMAD.MOV.U32 R8, RZ, RZ, R4 ;  /* 0x000000ffff088224 */ /* 0x020fca00078e0004 */
[----:B------:R0:W2:Y:S04]  /*2e660*/  @!P0 LDG.E.U8 R6, desc[UR32][R8.64] ;  /* 0x0000002008068981 */ /* 0x0000a8000c1e1100 */
[----:B---3--:R-:W-:Y:S04]  /*2e670*/  STL [R1+0x3b60], R18 ;  /* 0x003b601201007387 */ /* 0x008fe80000100800 */
[----:B------:R-:W3:Y:S04]  /*2e680*/  LDL R15, [R1+0x1108] ;  /* 0x00110800010f7983 */ /* 0x000ee80000100800 */
[----:B------:R-:W4:Y:S04]  /*2e690*/  LDL R13, [R1+0x110c] ;  /* 0x00110c00010d7983 */ /* 0x000f280000100800 */
[----:B------:R-:W-:Y:S04]  /*2e6a0*/  STL [R1+0x3b64], R16 ;  /* 0x003b641001007387 */ /* 0x000fe80000100800 */
[----:B------:R-:W5:Y:S04]  /*2e6b0*/  LDL R12, [R1+0x1100] ;  /* 0x00110000010c7983 */ /* 0x000f680000100800 */
[----:B------:R-:W5:Y:S01]  /*2e6c0*/  LDL R4, [R1+0x1104] ;  /* 0x0011040001047983 */ /* 0x000f620000100800 */
[----:B------:R-:W-:Y:S01]  /*2e6d0*/  PRMT R7, RZ, 0x7610, R7 ;  /* 0x00007610ff077816 */ /* 0x000fe20000000007 */
[----:B------:R-:W-:-:S02]  /*2e6e0*/  @!P1 IMAD.MOV.U32 R11, RZ, RZ, R3 ;  /* 0x000000ffff0b9224 */ /* 0x000fc400078e0003 */
[----:B------:R-:W-:-:S05]  /*2e6f0*/  @!P1 IMAD.MOV.U32 R10, RZ, RZ, R2 ;  /* 0x000000ffff0a9224 */ /* 0x000fca00078e0002 */
[----:B------:R3:W5:Y:S01]  /*2e700*/  @!P1 LDG.E.U8 R7, desc[UR32][R10.64] ;  /* 0x000000200a079981 */ /* 0x000762000c1e1100 */
[----:B0-----:R-:W-:Y:S02]  /*2e710*/  PRMT R8, RZ, 0x7610, R8 ;  /* 0x00007610ff087816 */ /* 0x001fe40000000008 */
[----:B------:R-:W-:Y:S01]  /*2e720*/  PRMT R9, RZ, 0x7610, R9 ;  /* 0x00007610ff097816 */ /* 0x000fe20000000009 */
[----:B--2---:R0:W-:Y:S04]  /*2e730*/  STL [R1+0x3bd4], R6 ;  /* 0x003bd40601007387 */ /* 0x0041e80000100800 */
[----:B-1----:R-:W2:Y:S04]  /*2e740*/  LDL R14, [R1+0x10f8] ;  /* 0x0010f800010e7983 */ /* 0x002ea80000100800 */
[----:B------:R-:W2:Y:S04]  /*2e750*/  LDL R5, [R1+0x10fc] ;  /* 0x0010fc0001057983 */ /* 0x000ea80000100800 */
[----:B------:R-:W2:Y:S04]  /*2e760*/  LDL R3, [R1+0x10f0] ;  /* 0x0010f00001037983 */ /* 0x000ea80000100800 */
[----:B------:R-:W2:Y:S01]  /*2e770*/  LDL R2, [R1+0x10f4] ;  /* 0x0010f40001027983 */ /* 0x000ea20000100800 */
[----:B---3--:R-:W-:-:S02]  /*2e780*/  @!P0 IMAD.MOV.U32 R11, RZ, RZ, R15 ;  /* 0x000000ffff0b8224 */ /* 0x008fc400078e000f */
[----:B----4-:R-:W-:Y:S02]  /*2e790*/  @!P0 IMAD.MOV.U32 R10, RZ, RZ, R13 ;  /* 0x000000ffff0a8224 */ /* 0x010fe400078e000d */
[----:B-----5:R-:W-:Y:S02]  /*2e7a0*/  @!P1 IMAD.MOV.U32 R13, RZ, RZ, R12 ;  /* 0x000000ffff0d9224 */ /* 0x020fe400078e000c */
[----:B------:R-:W-:Y:S01]  /*2e7b0*/  @!P1 IMAD.MOV.U32 R12, RZ, RZ, R4 ;  /* 0x000000ffff0c9224 */ /* 0x000fe200078e0004 */
[----:B------:R1:W3:Y:S04]  /*2e7c0*/  @!P0 LDG.E.U8 R8, desc[UR32][R10.64] ;  /* 0x000000200a088981 */ /* 0x0002e8000c1e1100 */
[----:B------:R2:W4:Y:S04]  /*2e7d0*/  @!P1 LDG.E.U8 R9, desc[UR32][R12.64] ;  /* 0x000000200c099981 */ /* 0x000528000c1e1100 */
[----:B------:R5:W-:Y:S04]  /*2e7e0*/  STL [R1+0x3bd8], R7 ;  /* 0x003bd80701007387 */ /* 0x000be80000100800 */
[----:B0-----:R-:W4:Y:S04]  /*2e7f0*/  LDL R6, [R1+0x10ec] ;  /* 0x0010ec0001067983 */ /* 0x001f280000100800 */
[----:B-----5:R-:W5:Y:S01]  /*2e800*/  LDL R7, [R1+0x10e8] ;  /* 0x0010e80001077983 */ /* 0x020f620000100800 */
[----:B-1----:R-:W-:Y:S01]  /*2e810*/  PRMT R10, RZ, 0x7610, R10 ;  /* 0x00007610ff0a7816 */ /* 0x002fe2000000000a */
[----:B--2---:R-:W-:-:S02]  /*2e820*/  @!P0 IMAD.MOV.U32 R13, RZ, RZ, R14 ;  /* 0x000000ffff0d8224 */ /* 0x004fc400078e000e */
[----:B------:R-:W-:-:S05]  /*2e830*/  @!P0 IMAD.MOV.U32 R12, RZ, RZ, R5 ;  /* 0x000000ffff0c8224 */ /* 0x000fca00078e0005 */
[----:B------:R0:W2:Y:S04]  /*2e840*/  @!P0 LDG.E.U8 R10, desc[UR32][R12.64] ;  /* 0x000000200c0a8981 */ /* 0x0000a8000c1e1100 */
[----:B---3--:R-:W-:Y:S04]  /*2e850*/  STL [R1+0x3bb0], R8 ;  /* 0x003bb00801007387 */ /* 0x008fe80000100800 */
[----:B------:R-:W3:Y:S04]  /*2e860*/  LDL R4, [R1+0x10e4] ;  /* 0x0010e40001047983 */ /* 0x000ee80000100800 */
[----:B----4-:R-:W-:Y:S04]  /*2e870*/  STL [R1+0x3bb4], R9 ;  /* 0x003bb40901007387 */ /* 0x010fe80000100800 */
[----:B------:R-:W4:Y:S01]  /*2e880*/  LDL R5, [R1+0x10e0] ;  /* 0x0010e00001057983 */ /* 0x000f220000100800 */
[----:B------:R-:W-:Y:S01]  /*2e890*/  PRMT R11, RZ, 0x7610, R11 ;  /* 0x00007610ff0b7816 */ /* 0x000fe2000000000b */
[----:B------:R-:W-:-:S02]  /*2e8a0*/  @!P1 IMAD.MOV.U32 R14, RZ, RZ, R2 ;  /* 0x000000ffff0e9224 */ /* 0x000fc400078e0002 */
[----:B------:R-:W-:Y:S01]  /*2e8b0*/  @!P1 IMAD.MOV.U32 R15, RZ, RZ, R3 ;  /* 0x000000ffff0f9224 */ /* 0x000fe200078e0003 */
[----:B0-----:R-:W-:-:S04]  /*2e8c0*/  PRMT R12, RZ, 0x7610, R12 ;  /* 0x00007610ff0c7816 */ /* 0x001fc8000000000c */
[----:B------:R0:W4:Y:S02]  /*2e8d0*/  @!P1 LDG.E.U8 R11, desc[UR32][R14.64] ;  /* 0x000000200e0b9981 */ /* 0x000124000c1e1100 */
[----:B0-----:R-:W-:Y:S02]  /*2e8e0*/  @!P0 IMAD.MOV.U32 R14, RZ, RZ, R6 ;  /* 0x000000ffff0e8224 */ /* 0x001fe400078e0006 */
[----:B-----5:R-:W-:-:S05]  /*2e8f0*/  @!P0 IMAD.MOV.U32 R15, RZ, RZ, R7 ;  /* 0x000000ffff0f8224 */ /* 0x020fca00078e0007 */
[----:B------:R3:W5:Y:S01]  /*2e900*/  @!P0 LDG.E.U8 R12, desc[UR32][R14.64] ;  /* 0x000000200e0c8981 */ /* 0x000762000c1e1100 */
[----:B------:R-:W-:-:S03]  /*2e910*/  PRMT R13, RZ, 0x7610, R13 ;  /* 0x00007610ff0d7816 */ /* 0x000fc6000000000d */
[----:B--2---:R0:W-:Y:S04]  /*2e920*/  STL [R1+0x3b90], R10 ;  /* 0x003b900a01007387 */ /* 0x0041e80000100800 */
[----:B------:R-:W2:Y:S04]  /*2e930*/  LDL R3, [R1+0x10d8] ;  /* 0x0010d80001037983 */ /* 0x000ea80000100800 */
[----:B------:R-:W2:Y:S01]  /*2e940*/  LDL R2, [R1+0x10dc] ;  /* 0x0010dc0001027983 */ /* 0x000ea20000100800 */
[----:B---3--:R-:W-:Y:S02]  /*2e950*/  @!P1 IMAD.MOV.U32 R14, RZ, RZ, R4 ;  /* 0x000000ffff0e9224 */ /* 0x008fe400078e0004 */
[----:B----4-:R-:W-:-:S05]  /*2e960*/  @!P1 IMAD.MOV.U32 R15, RZ, RZ, R5 ;  /* 0x000000ffff0f9224 */ /* 0x010fca00078e0005 */
[----:B------:R2:W3:Y:S04]  /*2e970*/  @!P1 LDG.E.U8 R13, desc[UR32][R14.64] ;  /* 0x000000200e0d9981 */ /* 0x0004e8000c1e1100 */
[----:B------:R1:W-:Y:S04]  /*2e980*/  STL [R1+0x3b94], R11 ;  /* 0x003b940b01007387 */ /* 0x0003e80000100800 */
[----:B0-----:R-:W4:Y:S04]  /*2e990*/  LDL R10, [R1+0x10d4] ;  /* 0x0010d400010a7983 */ /* 0x001f280000100800 */
[----:B------:R-:W4:Y:S04]  /*2e9a0*/  LDL R8, [R1+0x10cc] ;  /* 0x0010cc0001087983 */ /* 0x000f280000100800 */
[----:B-1----:R-:W4:Y:S04]  /*2e9b0*/  LDL R11, [R1+0x10d0] ;  /* 0x0010d000010b7983 */ /* 0x002f280000100800 */
[----:B-----5:R-:W-:Y:S04]  /*2e9c0*/  STL [R1+0x3b68], R12 ;  /* 0x003b680c01007387 */ /* 0x020fe80000100800 */
[----:B------:R-:W5:Y:S04]  /*2e9d0*/  LDL R9, [R1+0x10c8] ;  /* 0x0010c80001097983 */ /* 0x000f680000100800 */
[----:B------:R-:W5:Y:S04]  /*2e9e0*/  LDL R7, [R1+0x10c0] ;  /* 0x0010c00001077983 */ /* 0x000f680000100800 */
[----:B------:R-:W5:Y:S04]  /*2e9f0*/  LDL R6, [R1+0x10c4] ;  /* 0x0010c40001067983 */ /* 0x000f680000100800 */
[----:B------:R-:W5:Y:S04]  /*2ea00*/  LDL R5, [R1+0x10b8] ;  /* 0x0010b80001057983 */ /* 0x000f680000100800 */
[----:B------:R-:W5:Y:S01]  /*2ea10*/  LDL R4, [R1+0x10bc] ;  /* 0x0010bc0001047983 */ /* 0x000f620000100800 */
[----:B--2---:R-:W-:-:S02]  /*2ea20*/  @!P0 IMAD.MOV.U32 R15, RZ, RZ, R3 ;  /* 0x000000ffff0f8224 */ /* 0x004fc400078e0003 */
[----:B------:R-:W-:-:S05]  /*2ea30*/  @!P0 IMAD.MOV.U32 R14, RZ, RZ, R2 ;  /* 0x000000ffff0e8224 */ /* 0x000fca00078e0002 */
[----:B------:R4:W2:Y:S04]  /*2ea40*/  @!P0 LDG.E.U8 R17, desc[UR32][R14.64] ;  /* 0x000000200e118981 */ /* 0x0008a8000c1e1100 */
[----:B---3--:R-:W-:Y:S04]  /*2ea50*/  STL [R1+0x3b6c], R13 ;  /* 0x003b6c0d01007387 */ /* 0x008fe80000100800 */
[----:B------:R-:W3:Y:S04]  /*2ea60*/  LDL R3, [R1+0x10b0] ;  /* 0x0010b00001037983 */ /* 0x000ee80000100800 */
[----:B------:R-:W3:Y:S01]  /*2ea70*/  LDL R2, [R1+0x10b4] ;  /* 0x0010b40001027983 */ /* 0x000ee20000100800 */
[----:B----4-:R-:W-:-:S02]  /*2ea80*/  @!P1 IMAD.MOV.U32 R14, RZ, RZ, R10 ;  /* 0x000000ffff0e9224 */ /* 0x010fc400078e000a */
[----:B------:R-:W-:-:S05]  /*2ea90*/  @!P1 IMAD.MOV.U32 R15, RZ, RZ, R11 ;  /* 0x000000ffff0f9224 */ /* 0x000fca00078e000b */
[----:B------:R0:W4:Y:S02]  /*2eaa0*/  @!P1 LDG.E.U8 R19, desc[UR32][R14.64] ;  /* 0x000000200e139981 */ /* 0x000124000c1e1100 */
[----:B0-----:R-:W-:Y:S02]  /*2eab0*/  @!P0 IMAD.MOV.U32 R14, RZ, RZ, R8 ;  /* 0x000000ffff0e8224 */ /* 0x001fe400078e0008 */
[----:B-----5:R-:W-:-:S05]  /*2eac0*/  @!P0 IMAD.MOV.U32 R15, RZ, RZ, R9 ;  /* 0x000000ffff0f8224 */ /* 0x020fca00078e0009 */
[----:B------:R0:W5:Y:S02]  /*2ead0*/  @!P0 LDG.E.U8 R21, desc[UR32][R14.64] ;  /* 0x000000200e158981 */ /* 0x000164000c1e1100 */
[----:B0-----:R-:W-:Y:S02]  /*2eae0*/  @!P1 IMAD.MOV.U32 R14, RZ, RZ, R6 ;  /* 0x000000ffff0e9224 */ /* 0x001fe400078e0006 */
[----:B------:R-:W-:-:S05]  /*2eaf0*/  @!P1 IMAD.MOV.U32 R15, RZ, RZ, R7 ;  /* 0x000000ffff0f9224 */ /* 0x000fca00078e0007 */
[----:B------:R0:W5:Y:S02]  /*2eb00*/  @!P1 LDG.E.U8 R22, desc[UR32][R14.64] ;  /* 0x000000200e169981 */ /* 0x000164000c1e1100 */
[----:B0-----:R-:W-:Y:S02]  /*2eb10*/  @!P0 IMAD.MOV.U32 R14, RZ, RZ, R4 ;  /* 0x000000ffff0e8224 */ /* 0x001fe400078e0004 */
[----:B------:R-:W-:Y:S01]  /*2eb20*/  @!P0 IMAD.MOV.U32 R15, RZ, RZ, R5 ;  /* 0x000000ffff0f8224 */ /* 0x000fe200078e0005 */
[----:B--2---:R-:W-:Y:S04]  /*2eb30*/  STL [R1+0x3bdc], R17 ;  /* 0x003bdc1101007387 */ /* 0x004fe80000100800 */
[----:B------:R-:W-:Y:S04]  /*2eb40*/  LDS.U8 R4, [R0+UR5+0x800] ;  /* 0x0008000500047984 */ /* 0x000fe80008000000 */
[----:B------:R3:W2:Y:S02]  /*2eb50*/  @!P0 LDG.E.U8 R23, desc[UR32][R14.64] ;  /* 0x000000200e178981 */ /* 0x0006a4000c1e1100 */
[----:B---3--:R-:W-:-:S02]  /*2eb60*/  @!P1 IMAD.MOV.U32 R15, RZ, RZ, R3 ;  /* 0x000000ffff0f9224 */ /* 0x008fc400078e0003 */
[----:B------:R-:W-:Y:S01]  /*2eb70*/  @!P1 IMAD.MOV.U32 R14, RZ, RZ, R2 ;  /* 0x000000ffff0e9224 */ /* 0x000fe200078e0002 */
[----:B------:R-:W0:Y:S04]  /*2eb80*/  LDS.U8 R3, [R0+UR5+0x110] ;  /* 0x0001100500037984 */ /* 0x000e280008000000 */
[----:B------:R-:W1:Y:S04]  /*2eb90*/  LDS.U8 R2, [R0+UR5+0x198] ;  /* 0x0001980500027984 */ /* 0x000e680008000000 */
[----:B------:R-:W3:Y:S04]  /*2eba0*/  @!P1 LDG.E.U8 R24, desc[UR32][R14.64] ;  /* 0x000000200e189981 */ /* 0x000ee8000c1e1100 */
[----:B----4-:R-:W-:Y:S04]  /*2ebb0*/  STL [R1+0x3be0], R19 ;  /* 0x003be01301007387 */ /* 0x010fe80000100800 */
[----:B-----5:R-:W-:Y:S04]  /*2ebc0*/  STL [R1+0x3bb8], R21 ;  /* 0x003bb81501007387 */ /* 0x020fe80000100800 */
[----:B------:R-:W-:Y:S04]  /*2ebd0*/  STL [R1+0x3bbc], R22 ;  /* 0x003bbc1601007387 */ /* 0x000fe80000100800 */
[----:B--2---:R-:W-:Y:S04]  /*2ebe0*/  STL [R1+0x3b98], R23 ;  /* 0x003b981701007387 */ /* 0x004fe80000100800 */
[----:B---3--:R-:W-:Y:S04]  /*2ebf0*/  STL [R1+0x3b9c], R24 ;  /* 0x003b9c1801007387 */ /* 0x008fe80000100800 */
[----:B------:R-:W-:Y:S04]  /*2ec00*/  STL [R1+0x3b70], R26 ;  /* 0x003b701a01007387 */ /* 0x000fe80000100800 */
[----:B------:R-:W-:Y:S04]  /*2ec10*/  STL [R1+0x3b74], R27 ;  /* 0x003b741b01007387 */ /* 0x000fe80000100800 */
[----:B0-----:R-:W-:Y:S04]  /*2ec20*/  STL [R1+0x8c4], R3 ;  /* 0x0008c40301007387 */ /* 0x001fe80000100800 */
[----:B------:R-:W-:Y:S04]  /*2ec30*/  STL [R1+0x3b78], R28 ;  /* 0x003b781c01007387 */ /* 0x000fe80000100800 */
[----:B------:R-:W0:Y:S04]  /*2ec40*/  LDS.U8 R3, [R0+UR5+0x118] ;  /* 0x0001180500037984 */ /* 0x000e280008000000 */
[----:B-1----:R-:W-:Y:S04]  /*2ec50*/  STL [R1+0x8c0], R2 ;  /* 0x0008c00201007387 */ /* 0x002fe80000100800 */
[----:B------:R-:W1:Y:S04]  /*2ec60*/  LDS.U8 R2, [R0+UR5+0x190] ;  /* 0x0001900500027984 */ /* 0x000e680008000000 */
[----:B------:R-:W-:Y:S04]  /*2ec70*/  STL [R1+0x3b7c], R29 ;  /* 0x003b7c1d01007387 */ /* 0x000fe80000100800 */
[----:B0-----:R-:W-:Y:S04]  /*2ec80*/  STL [R1+0x8cc], R3 ;  /* 0x0008cc0301007387 */ /* 0x001fe80000100800 */
[----:B------:R-:W0:Y:S04]  /*2ec90*/  LDS.U8 R3, [R0+UR5+0x888] ;  /* 0x0008880500037984 */ /* 0x000e280008000000 */
[----:B-1----:R-:W-:Y:S04]  /*2eca0*/  STL [R1+0x8c8], R2 ;  /* 0x0008c80201007387 */ /* 0x002fe80000100800 */
[----:B------:R-:W1:Y:S04]  /*2ecb0*/  LDS.U8 R2, [R0+UR5+0x910] ;  /* 0x0009100500027984 */ /* 0x000e680008000000 */
[----:B------:R-:W-:Y:S04]  /*2ecc0*/  STL [R1+0x80], R4 ;  /* 0x0000800401007387 */ /* 0x000fe80000100800 */
[----:B------:R-:W2:Y:S04]  /*2ecd0*/  LDS.U8 R4, [R0+UR5+0x998] ;  /* 0x0009980500047984 */ /* 0x000ea80008000000 */
[----:B0-----:R-:W-:Y:S04]  /*2ece0*/  STL [R1+0x7c], R3 ;  /* 0x00007c0301007387 */ /* 0x001fe80000100800 */
[----:B------:R-:W0:Y:S04]  /*2ecf0*/  LDS.U8 R3, [R0+UR5+0x808] ;  /* 0x0008080500037984 */ /* 0x000e280008000000 */
[----:B-1----:R-:W-:Y:S04]  /*2ed00*/  STL [R1+0x8d4], R2 ;  /* 0x0008d40201007387 */ /* 0x002fe80000100800 */
[----:B------:R-:W1:Y:S04]  /*2ed10*/  LDS.U8 R2, [R0+UR5+0x880] ;  /* 0x0008800500027984 */ /* 0x000e680008000000 */
[----:B--2---:R-:W-:Y:S04]  /*2ed20*/  STL [R1+0x8d0], R4 ;  /* 0x0008d00401007387 */ /* 0x004fe80000100800 */
        /* <DEDUP_REMOVED lines=221> */
[----:B--2---:R-:W-:Y:S01]  /*2fb00*/  STL [R1+0x1ef0], R4 ;  /* 0x001ef00401007387 */ /* 0x004fe20000100800 */
[----:B------:R-:W-:-:S03]  /*2fb10*/  LOP3.LUT R15, R0, 0x20, RZ, 0x3c, !PT ;  /* 0x00000020000f7812 */ /* 0x000fc600078e3cff */
[----:B------:R-:W2:Y:S01]  /*2fb20*/  LDS.U8 R4, [R0+UR5+0x3890] ;  /* 0x0038900500047984 */ /* 0x000ea20008000000 */
[C---:B------:R-:W-:Y:S02]  /*2fb30*/  LOP3.LUT R14, R0.reuse, 0x60, RZ, 0x3c, !PT ;  /* 0x00000060000e7812 */ /* 0x040fe400078e3cff */
[----:B------:R-:W-:Y:S01]  /*2fb40*/  LOP3.LUT R25, R0, 0x40, RZ, 0x3c, !PT ;  /* 0x0000004000197812 */ /* 0x000fe200078e3cff */
[----:B0-----:R-:W-:Y:S04]  /*2fb50*/  STL [R1+0x1eec], R3 ;  /* 0x001eec0301007387 */ /* 0x001fe80000100800 */
[----:B------:R-:W0:Y:S04]  /*2fb60*/  LDS.U8 R3, [R0+UR5+0x3908] ;  /* 0x0039080500037984 */ /* 0x000e280008000000 */
[----:B-1----:R-:W-:Y:S04]  /*2fb70*/  STL [R1+0x1df8], R2 ;  /* 0x001df80201007387 */ /* 0x002fe80000100800 */
[----:B------:R-:W1:Y:S04]  /*2fb80*/  LDS.U8 R2, [R0+UR5+0x3980] ;  /* 0x0039800500027984 */ /* 0x000e680008000000 */
[----:B------:R-:W3:Y:S04]  /*2fb90*/  LDS.U8 R0, [R15+UR5] ;  /* 0x000000050f007984 */ /* 0x000ee80008000000 */
[----:B--2---:R-:W-:Y:S04]  /*2fba0*/  STL [R1+0x1df4], R4 ;  /* 0x001df40401007387 */ /* 0x004fe80000100800 */
[----:B------:R-:W-:Y:S04]  /*2fbb0*/  LDS.U8 R4, [R14+UR5+0x3908] ;  /* 0x003908050e047984 */ /* 0x000fe80008000000 */
[----:B0-----:R-:W-:Y:S04]  /*2fbc0*/  STL [R1+0x1ef8], R3 ;  /* 0x001ef80301007387 */ /* 0x001fe80000100800 */
[----:B------:R-:W0:Y:S04]  /*2fbd0*/  LDS.U8 R3, [R15+UR5+0x88] ;  /* 0x000088050f037984 */ /* 0x000e280008000000 */
[----:B-1----:R-:W-:Y:S04]  /*2fbe0*/  STL [R1+0x1ef4], R2 ;  /* 0x001ef40201007387 */ /* 0x002fe80000100800 */
[----:B------:R-:W1:Y:S04]  /*2fbf0*/  LDS.U8 R2, [R15+UR5+0x110] ;  /* 0x000110050f027984 */ /* 0x000e680008000000 */
[----:B---3--:R-:W-:Y:S04]  /*2fc00*/  STL [R1+0x72c], R0 ;  /* 0x00072c0001007387 */ /* 0x008fe80000100800 */
        /* <DEDUP_REMOVED lines=250> */
[----:B------:R-:W1:Y:S04]  /*30bb0*/  LDS.U8 R2, [R25+UR5] ;  /* 0x0000000519027984 */ /* 0x000e680008000000 */
        /* <DEDUP_REMOVED lines=255> */
[----:B------:R-:W0:Y:S04]  /*31bb0*/  LDS.U8 R3, [R14+UR5] ;  /* 0x000000050e037984 */ /* 0x000e280008000000 */
        /* <DEDUP_REMOVED lines=250> */
[----:B------:R-:W3:Y:S01]  /*32b60*/  LDS.U8 R14, [R14+UR5+0x3980] ;  /* 0x003980050e0e7984 */ /* 0x000ee20008000000 */
[----:B------:R-:W-:Y:S06]  /*32b70*/  BAR.SYNC.DEFER_BLOCKING 0x0 ;  /* 0x0000000000007b1d */ /* 0x000fec0000010000 */
[----:B0-----:R-:W-:Y:S04]  /*32b80*/  STL [R1+0x1fb0], R3 ;  /* 0x001fb00301007387 */ /* 0x001fe80000100800 */
[----:B------:R-:W4:Y:S04]  /*32b90*/  LDL.LU R25, [R1+0x810] ;  /* 0x0008100001197983 */ /* 0x000f280000300800 */
[----:B-1----:R-:W-:Y:S04]  /*32ba0*/  STL [R1+0x1eb8], R2 ;  /* 0x001eb80201007387 */ /* 0x002fe80000100800 */
[----:B------:R-:W5:Y:S04]  /*32bb0*/  LDL.LU R15, [R1+0x7e4] ;  /* 0x0007e400010f7983 */ /* 0x000f680000300800 */
[----:B--2---:R0:W-:Y:S04]  /*32bc0*/  STL [R1+0x1eb4], R0 ;  /* 0x001eb40001007387 */ /* 0x0041e80000100800 */
        /* <DEDUP_REMOVED lines=9> */
[----:B------:R-:W4:Y:S04]  /*32c60*/  LDL.LU R19, [R1+0x728] ;  /* 0x0007280001137983 */ /* 0x000f280000300800 */
[----:B------:R-:W5:Y:S04]  /*32c70*/  LDL.LU R17, [R1+0x720] ;  /* 0x0007200001117983 */ /* 0x000f680000300800 */
        /* <DEDUP_REMOVED lines=14> */
[----:B------:R0:W-:Y:S02]  /*32d60*/  STL [R1+0x1fb8], R4 ;  /* 0x001fb80401007387 */ /* 0x0001e40000100800 */
[----:B0-----:R-:W0:Y:S02]  /*32d70*/  S2R R4, SR_TID.X ;  /* 0x0000000000047919 */ /* 0x001e240000002100 */
[----:B---3--:R1:W-:Y:S04]  /*32d80*/  STL [R1+0x1fac], R14 ;  /* 0x001fac0e01007387 */ /* 0x0083e80000100800 */
[----:B-1----:R-:W3:Y:S01]  /*32d90*/  LDL.LU R14, [R1+0x814] ;  /* 0x00081400010e7983 */ /* 0x002ee20000300800 */
[----:B0-----:R-:W-:-:S05]  /*32da0*/  LOP3.LUT R4, R4, 0x3f, RZ, 0xc0, !PT ;  /* 0x0000003f04047812 */ /* 0x001fca00078ec0ff */
[----:B----4-:R0:W-:Y:S04]  /*32db0*/  STS.U8 [R4+UR5+0xc00], R19 ;  /* 0x000c001304007988 */ /* 0x0101e80008000005 */
[----:B0-----:R-:W4:Y:S04]  /*32dc0*/  LDL.LU R19, [R1+0x17c] ;  /* 0x00017c0001137983 */ /* 0x001f280000300800 */
[----:B----4-:R0:W-:Y:S04]  /*32dd0*/  STL [R1+0x3be4], R19 ;  /* 0x003be41301007387 */ /* 0x0101e80000100800 */
[----:B0-----:R-:W4:Y:S04]  /*32de0*/  LDL.LU R19, [R1+0x180] ;  /* 0x0001800001137983 */ /* 0x001f280000300800 */
[----:B----4-:R0:W-:Y:S04]  /*32df0*/  STL [R1+0x3be8], R19 ;  /* 0x003be81301007387 */ /* 0x0101e80000100800 */
[----:B0-----:R-:W4:Y:S04]  /*32e00*/  LDL.LU R19, [R1+0x19c] ;  /* 0x00019c0001137983 */ /* 0x001f280000300800 */
[----:B-----5:R-:W-:Y:S04]  /*32e10*/  STS.U8 [R4+UR5+0xc40], R17 ;  /* 0x000c401104007988 */ /* 0x020fe80008000005 */
[----:B--2---:R-:W-:Y:S04]  /*32e20*/  STS.U8 [R4+UR5+0x1400], R7 ;  /* 0x0014000704007988 */ /* 0x004fe80008000005 */
[----:B------:R-:W-:Y:S04]  /*32e30*/  STS.U8 [R4+UR5+0x1440], R6 ;  /* 0x0014400604007988 */ /* 0x000fe80008000005 */
[----:B------:R-:W-:Y:S04]  /*32e40*/  STS.U8 [R4+UR5+0x1a00], R3 ;  /* 0x001a000304007988 */ /* 0x000fe80008000005 */
[----:B---3--:R-:W-:Y:S04]  /*32e50*/  STS.U8 [R4+UR5], R14 ;  /* 0x0000000e04007988 */ /* 0x008fe80008000005 */
        /* <DEDUP_REMOVED lines=8> */
[----:B----4-:R0:W-:Y:S04]  /*32ee0*/  STL [R1+0x3bec], R19 ;  /* 0x003bec1301007387 */ /* 0x0101e80000100800 */
        /* <DEDUP_REMOVED lines=42> */
[----:B--2---:R0:W-:Y:S04]  /*33190*/  STS.U8 [R4+UR5+0x1c00], R19 ;  /* 0x001c001304007988 */ /* 0x0041e80008000005 */
[----:B0-----:R-:W2:Y:S04]  /*331a0*/  LDL.LU R19, [R1+0x3bec] ;  /* 0x003bec0001137983 */ /* 0x001ea80000300800 */
[----:B--2---:R0:W-:Y:S04]  /*331b0*/  STS.U8 [R4+UR5+0x1c40], R19 ;  /* 0x001c401304007988 */ /* 0x0041e80008000005 */
[----:B0-----:R-:W2:Y:S04]  /*331c0*/  LDL.LU R19, [R1+0x3be8] ;  /* 0x003be80001137983 */ /* 0x001ea80000300800 */
[----:B--2---:R0:W-:Y:S04]  /*331d0*/  STS.U8 [R4+UR5+0x1e40], R19 ;  /* 0x001e401304007988 */ /* 0x0041e80008000005 */
[----:B0-----:R-:W2:Y:S04]  /*331e0*/  LDL.LU R19, [R1+0x3be4] ;  /* 0x003be40001137983 */ /* 0x001ea80000300800 */
[----:B---3--:R-:W-:Y:S04]  /*331f0*/  STS.U8 [R4+UR5+0x2000], R17 ;  /* 0x0020001104007988 */ /* 0x008fe80008000005 */
[----:B----4-:R-:W-:Y:S04]  /*33200*/  STS.U8 [R4+UR5+0x2040], R7 ;  /* 0x0020400704007988 */ /* 0x010fe80008000005 */
[----:B--2---:R0:W-:Y:S04]  /*33210*/  STS.U8 [R4+UR5+0x1e00], R19 ;  /* 0x001e001304007988 */ /* 0x0041e80008000005 */
[----:B0-----:R-:W2:Y:S04]  /*33220*/  LDL.LU R19, [R1+0x3be0] ;  /* 0x003be00001137983 */ /* 0x001ea80000300800 */
[----:B------:R-:W3:Y:S04]  /*33230*/  LDL.LU R17, [R1+0x3bdc] ;  /* 0x003bdc0001117983 */ /* 0x000ee80000300800 */
[----:B------:R-:W4:Y:S04]  /*33240*/  LDL.LU R7, [R1+0x3bd8] ;  /* 0x003bd80001077983 */ /* 0x000f280000300800 */
[----:B-----5:R0:W-:Y:S04]  /*33250*/  STS.U8 [R4+UR5+0x2240], R6 ;  /* 0x0022400604007988 */ /* 0x0201e80008000005 */
[----:B------:R1:W-:Y:S04]  /*33260*/  STS.U8 [R4+UR5+0x2200], R3 ;  /* 0x0022000304007988 */ /* 0x0003e80008000005 */
[----:B0-----:R-:W5:Y:S04]  /*33270*/  LDL.LU R6, [R1+0x3bd4] ;  /* 0x003bd40001067983 */ /* 0x001f680000300800 */
[----:B-1----:R-:W5:Y:S04]  /*33280*/  LDL.LU R3, [R1+0x3bd0] ;  /* 0x003bd00001037983 */ /* 0x002f680000300800 */
[----:B--2---:R0:W-:Y:S04]  /*33290*/  STS.U8 [R4+UR5+0x3e00], R19 ;  /* 0x003e001304007988 */ /* 0x0041e80008000005 */
[----:B0-----:R-:W2:Y:S04]  /*332a0*/  LDL.LU R19, [R1+0x7bc] ;  /* 0x0007bc0001137983 */ /* 0x001ea80000300800 */
[----:B---3--:R-:W-:Y:S04]  /*332b0*/  STS.U8 [R4+UR5+0x3e40], R17 ;  /* 0x003e401104007988 */ /* 0x008fe80008000005 */
[----:B----4-:R-:W-:Y:S04]  /*332c0*/  STS.U8 [R4+UR5+0x3c40], R7 ;  /* 0x003c400704007988 */ /* 0x010fe80008000005 */
        /* <DEDUP_REMOVED lines=9> */
[----:B------:R0:W-:Y:S02]  /*33360*/  STS.U8 [R4+UR5+0x3a40], R5 ;  /* 0x003a400504007988 */ /* 0x0001e40008000005 */
[----:B0-----:R-:W0:Y:S02]  /*33370*/  S2R R5, SR_TID.X ;  /* 0x0000000000057919 */ /* 0x001e240000002100 */
[----:B--2---:R1:W-:Y:S04]  /*33380*/  STL [R1+0x3bcc], R19 ;  /* 0x003bcc1301007387 */ /* 0x0043e80000100800 */
[----:B-1----:R-:W2:Y:S04]  /*33390*/  LDL.LU R19, [R1+0x80c] ;  /* 0x00080c0001137983 */ /* 0x002ea80000300800 */
[----:B------:R-:W3:Y:S04]  /*333a0*/  LDL.LU R17, [R1+0x7b8] ;  /* 0x0007b80001117983 */ /* 0x000ee80000300800 */
        /* <DEDUP_REMOVED lines=9> */
[----:B------:R-:W3:Y:S04]  /*33440*/  LDL.LU R22, [R1+0x6f4] ;  /* 0x0006f40001167983 */ /* 0x000ee80000300800 */
[----:B------:R0:W-:Y:S04]  /*33450*/  STS.U8 [R4+UR5+0x2600], R0 ;  /* 0x0026000004007988 */ /* 0x0001e80008000005 */
[----:B------:R1:W-:Y:S04]  /*33460*/  STS.U8 [R4+UR5+0x2e00], R21 ;  /* 0x002e001504007988 */ /* 0x0003e80008000005 */
[----:B------:R-:W-:Y:S04]  /*33470*/  STS.U8 [R4+UR5+0x3000], R13 ;  /* 0x0030000d04007988 */ /* 0x000fe80008000005 */
[----:B-----5:R5:W-:Y:S04]  /*33480*/  STS.U8 [R4+UR5+0x3a00], R3 ;  /* 0x003a000304007988 */ /* 0x020be80008000005 */
[----:B------:R-:W-:Y:S04]  /*33490*/  STS.U8 [R4+UR5+0x2440], R25 ;  /* 0x0024401904007988 */ /* 0x000fe80008000005 */
[----:B------:R5:W-:Y:S04]  /*334a0*/  STS.U8 [R4+UR5+0x3040], R12 ;  /* 0x0030400c04007988 */ /* 0x000be80008000005 */
[----:B------:R5:W-:Y:S01]  /*334b0*/  STS.U8 [R4+UR5+0x3240], R11 ;  /* 0x0032400b04007988 */ /* 0x000be20008000005 */
[----:B0-----:R-:W-:-:S03]  /*334c0*/  LOP3.LUT R0, R5, 0x7, RZ, 0xc0, !PT ;  /* 0x0000000705007812 */ /* 0x001fc600078ec0ff */
[----:B-1----:R-:W4:Y:S04]  /*334d0*/  LDL.LU R21, [R1+0x5dc] ;  /* 0x0005dc0001157983 */ /* 0x002f280000300800 */
[----:B------:R0:W-:Y:S04]  /*334e0*/  STS.U8 [R4+UR5+0x3200], R10 ;  /* 0x0032000a04007988 */ /* 0x0001e80008000005 */
[----:B------:R1:W-:Y:S04]  /*334f0*/  STS.U8 [R4+UR5+0x3400], R9 ;  /* 0x0034000904007988 */ /* 0x0003e80008000005 */
[----:B------:R1:W-:Y:S04]  /*33500*/  STS.U8 [R4+UR5+0x3440], R8 ;  /* 0x0034400804007988 */ /* 0x0003e80008000005 */
[----:B------:R-:W-:Y:S04]  /*33510*/  STS.U8 [R4+UR5+0x3640], R16 ;  /* 0x0036401004007988 */ /* 0x000fe80008000005 */
[----:B------:R-:W-:Y:S04]  /*33520*/  STS.U8 [R4+UR5+0x3600], R18 ;  /* 0x0036001204007988 */ /* 0x000fe80008000005 */
[----:B------:R-:W-:Y:S04]  /*33530*/  STS.U8 [R4+UR5+0x3800], R20 ;  /* 0x0038001404007988 */ /* 0x000fe80008000005 */
[----:B------:R-:W-:Y:S01]  /*33540*/  STS.U8 [R4+UR5+0x3840], R2 ;  /* 0x0038400204007988 */ /* 0x000fe20008000005 */
[----:B-----5:R-:W-:-:S03]  /*33550*/  LOP3.LUT R3, R4, 0x10, RZ, 0x3c, !PT ;  /* 0x0000001004037812 */ /* 0x020fc600078e3cff */
[----:B------:R5:W-:Y:S04]  /*33560*/  STS.U8 [R4+UR5+0x3c00], R6 ;  /* 0x003c000604007988 */ /* 0x000be80008000005 */
[----:B------:R-:W4:Y:S01]  /*33570*/  LDL.LU R13, [R1+0x5cc] ;  /* 0x0005cc00010d7983 */ /* 0x000f220000300800 */
[----:B------:R-:W-:-:S03]  /*33580*/  IMAD R0, R0, 0x90, RZ ;  /* 0x0000009000007824 */ /* 0x000fc600078e02ff */
[----:B------:R-:W4:Y:S04]  /*33590*/  LDL.LU R12, [R1+0x5b0] ;  /* 0x0005b000010c7983 */ /* 0x000f280000300800 */
[----:B------:R-:W4:Y:S04]  /*335a0*/  LDL.LU R11, [R1+0x5ac] ;  /* 0x0005ac00010b7983 */ /* 0x000f280000300800 */
[----:B0-----:R-:W4:Y:S04]  /*335b0*/  LDL.LU R10, [R1+0x590] ;  /* 0x00059000010a7983 */ /* 0x001f280000300800 */
[----:B-1----:R-:W4:Y:S04]  /*335c0*/  LDL.LU R9, [R1+0x58c] ;  /* 0x00058c0001097983 */ /* 0x002f280000300800 */
[----:B------:R-:W4:Y:S01]  /*335d0*/  LDL.LU R8, [R1+0x570] ;  /* 0x0005700001087983 */ /* 0x000f220000300800 */
[----:B-----5:R-:W-:-:S03]  /*335e0*/  IMAD.SHL.U32 R6, R5, 0x2, RZ ;  /* 0x0000000205067824 */ /* 0x020fc600078e00ff */
[----:B------:R-:W5:Y:S01]  /*335f0*/  LDL.LU R16, [R1+0x56c] ;  /* 0x00056c0001107983 */ /* 0x000f620000300800 */
[----:B------:R-:W-:-:S03]  /*33600*/  IMAD.SHL.U32 R4, R5, 0x20, RZ ;  /* 0x0000002005047824 */ /* 0x000fc600078e00ff */
[----:B------:R-:W5:Y:S04]  /*33610*/  LDL.LU R18, [R1+0x550] ;  /* 0x0005500001127983 */ /* 0x000f680000300800 */
[----:B------:R-:W5:Y:S01]  /*33620*/  LDL.LU R20, [R1+0x26c] ;  /* 0x00026c0001147983 */ /* 0x000f620000300800 */
[----:B------:R-:W-:-:S03]  /*33630*/  LOP3.LUT R0, R0, 0x30, R6, 0x78, !PT ;  /* 0x0000003000007812 */ /* 0x000fc600078e7806 */
[----:B------:R-:W5:Y:S01]  /*33640*/  LDL.LU R2, [R1+0x238] ;  /* 0x0002380001027983 */ /* 0x000f620000300800 */
[----:B------:R-:W-:-:S03]  /*33650*/  LOP3.LUT R4, R4, 0x400, RZ, 0xc0, !PT ;  /* 0x0000040004047812 */ /* 0x000fc600078ec0ff */
[----:B------:R-:W5:Y:S04]  /*33660*/  LDL.LU R5, [R1+0x234] ;  /* 0x0002340001057983 */ /* 0x000f680000300800 */
[----:B------:R-:W5:Y:S01]  /*33670*/  LDL.LU R6, [R1+0x7d8] ;  /* 0x0007d80001067983 */ /* 0x000f620000300800 */
[----:B------:R-:W-:-:S03]  /*33680*/  LOP3.LUT R25, R0, R4, RZ, 0xfc, !PT ;  /* 0x0000000400197212 */ /* 0x000fc600078efcff */
[----:B------:R-:W5:Y:S04]  /*33690*/  LDL.LU R0, [R1+0x808] ;  /* 0x0008080001007983 */ /* 0x000f680000300800 */
[----:B------:R-:W5:Y:S04]  /*336a0*/  LDL.LU R4, [R1+0x7dc] ;  /* 0x0007dc0001047983 */ /* 0x000f680000300800 */
[----:B--2---:R0:W-:Y:S04]  /*336b0*/  STS.U8 [R3+UR5+0x80], R19 ;  /* 0x0000801303007988 */ /* 0x0041e80008000005 */
[----:B0-----:R-:W2:Y:S04]  /*336c0*/  LDL.LU R19, [R1+0x3bcc] ;  /* 0x003bcc0001137983 */ /* 0x001ea80000300800 */
[----:B------:R-:W-:Y:S04]  /*336d0*/  STL [R1+0x5d0], R25 ;  /* 0x0005d01901007387 */ /* 0x000fe80000100800 */
[----:B------:R-:W-:Y:S04]  /*336e0*/  STL [R1+0x3b80], R25 ;  /* 0x003b801901007387 */ /* 0x000fe80000100800 */
[----:B---3--:R0:W-:Y:S04]  /*336f0*/  STS.U8 [R3+UR5+0xe80], R22 ;  /* 0x000e801603007988 */ /* 0x0081e80008000005 */
[----:B0-----:R-:W3:Y:S04]  /*33700*/  LDL.LU R22, [R1+0x1e0] ;  /* 0x0001e00001167983 */ /* 0x001ee80000300800 */
[----:B---3--:R0:W-:Y:S04]  /*33710*/  STL [R1+0x3bc0], R22 ;  /* 0x003bc01601007387 */ /* 0x0081e80000100800 */
[----:B0-----:R-:W3:Y:S04]  /*33720*/  LDL.LU R22, [R1+0x1e4] ;  /* 0x0001e40001167983 */ /* 0x001ee80000300800 */
[----:B---3--:R0:W-:Y:S04]  /*33730*/  STL [R1+0x3bc4], R22 ;  /* 0x003bc41601007387 */ /* 0x0081e80000100800 */
[----:B0-----:R-:W3:Y:S04]  /*33740*/  LDL.LU R22, [R1+0x1f8] ;  /* 0x0001f80001167983 */ /* 0x001ee80000300800 */
[----:B----4-:R-:W-:Y:S04]  /*33750*/  STS.U8 [R3+UR5+0x1080], R21 ;  /* 0x0010801503007988 */ /* 0x010fe80008000005 */
[----:B------:R-:W-:Y:S04]  /*33760*/  STS.U8 [R3+UR5+0x14c0], R9 ;  /* 0x0014c00903007988 */ /* 0x000fe80008000005 */
[----:B------:R-:W-:Y:S04]  /*33770*/  STS.U8 [R3+UR5+0x16c0], R8 ;  /* 0x0016c00803007988 */ /* 0x000fe80008000005 */
[----:B-----5:R-:W-:Y:S04]  /*33780*/  STS.U8 [R3+UR5+0x1a80], R5 ;  /* 0x001a800503007988 */ /* 0x020fe80008000005 */
[----:B------:R-:W-:Y:S04]  /*33790*/  STS.U8 [R3+UR5+0xc0], R0 ;  /* 0x0000c00003007988 */ /* 0x000fe80008000005 */
[----:B------:R-:W-:Y:S04]  /*337a0*/  STS.U8 [R3+UR5+0x2c0], R4 ;  /* 0x0002c00403007988 */ /* 0x000fe80008000005 */
[----:B------:R-:W-:Y:S04]  /*337b0*/  STS.U8 [R3+UR5+0x280], R6 ;  /* 0x0002800603007988 */ /* 0x000fe80008000005 */
[----:B--2---:R-:W-:Y:S04]  /*337c0*/  STS.U8 [R3+UR5+0x480], R19 ;  /* 0x0004801303007988 */ /* 0x004fe80008000005 */
[----:B------:R-:W-:Y:S04]  /*337d0*/  STS.U8 [R3+UR5+0x4c0], R17 ;  /* 0x0004c01103007988 */ /* 0x000fe80008000005 */
[----:B------:R-:W-:Y:S04]  /*337e0*/  STS.U8 [R3+UR5+0x6c0], R7 ;  /* 0x0006c00703007988 */ /* 0x000fe80008000005 */
[----:B------:R-:W-:Y:S04]  /*337f0*/  STS.U8 [R3+UR5+0x680], R14 ;  /* 0x0006800e03007988 */ /* 0x000fe80008000005 */
[----:B------:R-:W-:Y:S04]  /*33800*/  STS.U8 [R3+UR5+0x880], R15 ;  /* 0x0008800f03007988 */ /* 0x000fe80008000005 */
[----:B------:R-:W-:Y:S04]  /*33810*/  STS.U8 [R3+UR5+0x8c0], R29 ;  /* 0x0008c01d03007988 */ /* 0x000fe80008000005 */
[----:B---3--:R0:W-:Y:S04]  /*33820*/  STL [R1+0x3bc8], R22 ;  /* 0x003bc81601007387 */ /* 0x0081e80000100800 */
        /* <DEDUP_REMOVED lines=40> */
[----:B0-----:R-:W5:Y:S04]  /*33ab0*/  LDL.LU R2, [R1+0x8] ;  /* 0x0000080001027983 */ /* 0x001f680000300800 */
        /* <DEDUP_REMOVED lines=8> */
[----:B-----5:R-:W-:Y:S04]  /*33b40*/  STS.U8 [R3+UR5+0x22c0], R8 ;  /* 0x0022c00803007988 */ /* 0x020fe80008000005 */
        /* <DEDUP_REMOVED lines=15> */
[----:B--2---:R0:W-:Y:S04]  /*33c40*/  STS.U8 [R3+UR5+0x1e80], R22 ;  /* 0x001e801603007988 */ /* 0x0041e80008000005 */
[----:B0-----:R-:W2:Y:S04]  /*33c50*/  LDL.LU R22, [R1+0x3bbc] ;  /* 0x003bbc0001167983 */ /* 0x001ea80000300800 */
[----:B------:R-:W3:Y:S04]  /*33c60*/  LDL.LU R21, [R1+0x3bb8] ;  /* 0x003bb80001157983 */ /* 0x000ee80000300800 */
[----:B------:R-:W4:Y:S04]  /*33c70*/  LDL.LU R9, [R1+0x3bb4] ;  /* 0x003bb40001097983 */ /* 0x000f280000300800 */
[----:B------:R-:W5:Y:S04]  /*33c80*/  LDL.LU R8, [R1+0x3bb0] ;  /* 0x003bb00001087983 */ /* 0x000f680000300800 */
[----:B------:R-:W2:Y:S04]  /*33c90*/  LDL.LU R5, [R1+0x3bac] ;  /* 0x003bac0001057983 */ /* 0x000ea80000300800 */
        /* <DEDUP_REMOVED lines=15> */
[----:B------:R1:W-:Y:S04]  /*33d90*/  STS.U8 [R3+UR5+0x3280], R13 ;  /* 0x0032800d03007988 */ /* 0x0003e80008000005 */
[----:B------:R1:W-:Y:S04]  /*33da0*/  STS.U8 [R3+UR5+0x3480], R12 ;  /* 0x0034800c03007988 */ /* 0x0003e80008000005 */
[----:B------:R1:W-:Y:S04]  /*33db0*/  STS.U8 [R3+UR5+0x34c0], R11 ;  /* 0x0034c00b03007988 */ /* 0x0003e80008000005 */
[----:B------:R1:W-:Y:S04]  /*33dc0*/  STS.U8 [R3+UR5+0x36c0], R10 ;  /* 0x0036c00a03007988 */ /* 0x0003e80008000005 */
[----:B------:R1:W-:Y:S04]  /*33dd0*/  STS.U8 [R3+UR5+0x3680], R16 ;  /* 0x0036801003007988 */ /* 0x0003e80008000005 */
[----:B0-----:R-:W3:Y:S04]  /*33de0*/  LDL.LU R23, [R1+0x5a8] ;  /* 0x0005a80001177983 */ /* 0x001ee80000300800 */
[----:B-1----:R-:W3:Y:S04]  /*33df0*/  LDL.LU R13, [R1+0x5a4] ;  /* 0x0005a400010d7983 */ /* 0x002ee80000300800 */
[----:B------:R-:W3:Y:S04]  /*33e00*/  LDL.LU R12, [R1+0x588] ;  /* 0x00058800010c7983 */ /* 0x000ee80000300800 */
[----:B------:R-:W3:Y:S04]  /*33e10*/  LDL.LU R11, [R1+0x584] ;  /* 0x00058400010b7983 */ /* 0x000ee80000300800 */
[----:B------:R-:W3:Y:S04]  /*33e20*/  LDL.LU R10, [R1+0x568] ;  /* 0x00056800010a7983 */ /* 0x000ee80000300800 */
[----:B------:R0:W-:Y:S04]  /*33e30*/  STS.U8 [R3+UR5+0x3880], R18 ;  /* 0x0038801203007988 */ /* 0x0001e80008000005 */
[----:B------:R-:W3:Y:S04]  /*33e40*/  LDL.LU R16, [R1+0x564] ;  /* 0x0005640001107983 */ /* 0x000ee80000300800 */
[----:B------:R1:W-:Y:S04]  /*33e50*/  STS.U8 [R3+UR5+0x38c0], R20 ;  /* 0x0038c01403007988 */ /* 0x0003e80008000005 */
[----:B------:R1:W-:Y:S04]  /*33e60*/  STS.U8 [R3+UR5+0x3ac0], R2 ;  /* 0x003ac00203007988 */ /* 0x0003e80008000005 */
[----:B0-----:R-:W3:Y:S04]  /*33e70*/  LDL.LU R18, [R1+0x264] ;  /* 0x0002640001127983 */ /* 0x001ee80000300800 */
[----:B-1----:R-:W3:Y:S04]  /*33e80*/  LDL.LU R20, [R1+0x25c] ;  /* 0x00025c0001147983 */ /* 0x002ee80000300800 */
[----:B------:R-:W3:Y:S04]  /*33e90*/  LDL.LU R2, [R1+0x230] ;  /* 0x0002300001027983 */ /* 0x000ee80000300800 */
[----:B--2---:R0:W-:Y:S02]  /*33ea0*/  STS.U8 [R3+UR5+0x3a80], R5 ;  /* 0x003a800503007988 */ /* 0x0041e40008000005 */
[----:B0-----:R-:W0:Y:S02]  /*33eb0*/  S2R R5, SR_TID.X ;  /* 0x0000000000057919 */ /* 0x001e240000002100 */
[----:B-----5:R1:W-:Y:S04]  /*33ec0*/  STS.U8 [R3+UR5+0x3c80], R8 ;  /* 0x003c800803007988 */ /* 0x0203e80008000005 */
[----:B----4-:R2:W-:Y:S04]  /*33ed0*/  STS.U8 [R3+UR5+0x3cc0], R9 ;  /* 0x003cc00903007988 */ /* 0x0105e80008000005 */
[----:B---3--:R3:W-:Y:S04]  /*33ee0*/  STS.U8 [R3+UR5+0x3ec0], R21 ;  /* 0x003ec01503007988 */ /* 0x0087e80008000005 */
[----:B------:R4:W-:Y:S04]  /*33ef0*/  STS.U8 [R3+UR5+0x3e80], R22 ;  /* 0x003e801603007988 */ /* 0x0009e80008000005 */
[----:B-1----:R-:W5:Y:S04]  /*33f00*/  LDL.LU R8, [R1+0x7d0] ;  /* 0x0007d00001087983 */ /* 0x002f680000300800 */
[----:B--2---:R-:W2:Y:S04]  /*33f10*/  LDL.LU R9, [R1+0x7d4] ;  /* 0x0007d40001097983 */ /* 0x004ea80000300800 */
[----:B---3--:R-:W3:Y:S04]  /*33f20*/  LDL.LU R21, [R1+0x7fc] ;  /* 0x0007fc0001157983 */ /* 0x008ee80000300800 */
[----:B----4-:R-:W4:Y:S01]  /*33f30*/  LDL.LU R3, [R1+0x804] ;  /* 0x0008040001037983 */ /* 0x010f220000300800 */
[----:B0-----:R-:W-:-:S04]  /*33f40*/  LOP3.LUT R5, R5, 0x3f, RZ, 0xc0, !PT ;  /* 0x0000003f05057812 */ /* 0x001fc800078ec0ff */
[----:B------:R-:W-:-:S05]  /*33f50*/  LOP3.LUT R5, R5, 0x20, RZ, 0x3c, !PT ;  /* 0x0000002005057812 */ /* 0x000fca00078e3cff */
[----:B------:R0:W-:Y:S04]  /*33f60*/  STS.U8 [R5+UR5+0x1140], R24 ;  /* 0x0011401805007988 */ /* 0x0001e80008000005 */
[----:B0-----:R-:W5:Y:S04]  /*33f70*/  LDL.LU R24, [R1+0x1dc] ;  /* 0x0001dc0001187983 */ /* 0x001f680000300800 */
[----:B-----5:R0:W-:Y:S04]  /*33f80*/  STL [R1+0x3ba0], R24 ;  /* 0x003ba01801007387 */ /* 0x0201e80000100800 */
[----:B0-----:R-:W5:Y:S04]  /*33f90*/  LDL.LU R24, [R1+0x1f0] ;  /* 0x0001f00001187983 */ /* 0x001f680000300800 */
[----:B-----5:R0:W-:Y:S04]  /*33fa0*/  STL [R1+0x3ba4], R24 ;  /* 0x003ba41801007387 */ /* 0x0201e80000100800 */
[----:B0-----:R-:W5:Y:S04]  /*33fb0*/  LDL.LU R24, [R1+0x1f4] ;  /* 0x0001f40001187983 */ /* 0x001f680000300800 */
[----:B------:R-:W-:Y:S04]  /*33fc0*/  STS.U8 [R5+UR5+0x1340], R23 ;  /* 0x0013401705007988 */ /* 0x000fe80008000005 */
[----:B------:R-:W-:Y:S04]  /*33fd0*/  STS.U8 [R5+UR5+0x1540], R11 ;  /* 0x0015400b05007988 */ /* 0x000fe80008000005 */
[----:B------:R-:W-:Y:S04]  /*33fe0*/  STS.U8 [R5+UR5+0x1740], R10 ;  /* 0x0017400a05007988 */ /* 0x000fe80008000005 */
[----:B------:R-:W-:Y:S04]  /*33ff0*/  STS.U8 [R5+UR5+0x1940], R20 ;  /* 0x0019401405007988 */ /* 0x000fe80008000005 */
[----:B------:R-:W-:Y:S04]  /*34000*/  STS.U8 [R5+UR5+0x1b40], R2 ;  /* 0x001b400205007988 */ /* 0x000fe80008000005 */
[----:B----4-:R-:W-:Y:S04]  /*34010*/  STS.U8 [R5+UR5+0x100], R3 ;  /* 0x0001000305007988 */ /* 0x010fe80008000005 */
[----:B---3--:R-:W-:Y:S04]  /*34020*/  STS.U8 [R5+UR5+0x140], R21 ;  /* 0x0001401505007988 */ /* 0x008fe80008000005 */
[----:B--2---:R-:W-:Y:S04]  /*34030*/  STS.U8 [R5+UR5+0x340], R9 ;  /* 0x0003400905007988 */ /* 0x004fe80008000005 */
[----:B------:R-:W-:Y:S04]  /*34040*/  STS.U8 [R5+UR5+0x300], R8 ;  /* 0x0003000805007988 */ /* 0x000fe80008000005 */
[----:B------:R-:W-:Y:S04]  /*34050*/  STS.U8 [R5+UR5+0x500], R25 ;  /* 0x0005001905007988 */ /* 0x000fe80008000005 */
[----:B------:R-:W-:Y:S04]  /*34060*/  STS.U8 [R5+UR5+0x540], R0 ;  /* 0x0005400005007988 */ /* 0x000fe80008000005 */
[----:B------:R-:W-:Y:S04]  /*34070*/  STS.U8 [R5+UR5+0x740], R4 ;  /* 0x0007400405007988 */ /* 0x000fe80008000005 */
[----:B------:R-:W-:Y:S04]  /*34080*/  STS.U8 [R5+UR5+0x700], R6 ;  /* 0x0007000605007988 */ /* 0x000fe80008000005 */
[----:B-----5:R0:W-:Y:S04]  /*34090*/  STL [R1+0x3ba8], R24 ;  /* 0x003ba81801007387 */ /* 0x0201e80000100800 */
        /* <DEDUP_REMOVED lines=63> */
[----:B------:R-:W3:Y:S04]  /*34490*/  LDL.LU R20, [R1+0x3b8c] ;  /* 0x003b8c0001147983 */ /* 0x000ee80000300800 */
[----:B------:R-:W4:Y:S04]  /*344a0*/  LDL.LU R2, [R1+0x3b88] ;  /* 0x003b880001027983 */ /* 0x000f280000300800 */
[----:B------:R-:W4:Y:S04]  /*344b0*/  LDL.LU R16, [R1+0x7e8] ;  /* 0x0007e80001107983 */ /* 0x000f280000300800 */
[----:B------:R-:W4:Y:S04]  /*344c0*/  LDL.LU R18, [R1+0x7cc] ;  /* 0x0007cc0001127983 */ /* 0x000f280000300800 */
[----:B------:R-:W4:Y:S04]  /*344d0*/  LDL.LU R22, [R1+0x788] ;  /* 0x0007880001167983 */ /* 0x000f280000300800 */
[----:B------:R-:W4:Y:S04]  /*344e0*/  LDL.LU R3, [R1+0x76c] ;  /* 0x00076c0001037983 */ /* 0x000f280000300800 */
[----:B------:R-:W4:Y:S04]  /*344f0*/  LDL.LU R21, [R1+0x768] ;  /* 0x0007680001157983 */ /* 0x000f280000300800 */
[----:B------:R0:W-:Y:S04]  /*34500*/  STS.U8 [R5+UR5+0x2900], R8 ;  /* 0x0029000805007988 */ /* 0x0001e80008000005 */
[----:B------:R-:W4:Y:S04]  /*34510*/  LDL.LU R9, [R1+0x73c] ;  /* 0x00073c0001097983 */ /* 0x000f280000300800 */
[----:B------:R1:W-:Y:S04]  /*34520*/  STS.U8 [R5+UR5+0x2940], R25 ;  /* 0x0029401905007988 */ /* 0x0003e80008000005 */
[----:B------:R1:W-:Y:S04]  /*34530*/  STS.U8 [R5+UR5+0x2b40], R0 ;  /* 0x002b400005007988 */ /* 0x0003e80008000005 */
[----:B------:R1:W-:Y:S04]  /*34540*/  STS.U8 [R5+UR5+0x2b00], R4 ;  /* 0x002b000405007988 */ /* 0x0003e80008000005 */
[----:B------:R1:W-:Y:S04]  /*34550*/  STS.U8 [R5+UR5+0x2d00], R6 ;  /* 0x002d000605007988 */ /* 0x0003e80008000005 */
[----:B------:R1:W-:Y:S04]  /*34560*/  STS.U8 [R5+UR5+0x2d40], R19 ;  /* 0x002d401305007988 */ /* 0x0003e80008000005 */
[----:B0-----:R-:W4:Y:S04]  /*34570*/  LDL.LU R8, [R1+0x738] ;  /* 0x0007380001087983 */ /* 0x001f280000300800 */
[----:B-1----:R-:W4:Y:S04]  /*34580*/  LDL.LU R25, [R1+0x70c] ;  /* 0x00070c0001197983 */ /* 0x002f280000300800 */
        /* <DEDUP_REMOVED lines=20> */
[----:B0-----:R-:W4:Y:S04]  /*346d0*/  LDL.LU R27, [R1+0x55c] ;  /* 0x00055c00011b7983 */ /* 0x001f280000300800 */
[----:B-1----:R-:W4:Y:S04]  /*346e0*/  LDL.LU R26, [R1+0x250] ;  /* 0x00025000011a7983 */ /* 0x002f280000300800 */
[----:B------:R-:W4:Y:S04]  /*346f0*/  LDL.LU R13, [R1+0x24c] ;  /* 0x00024c00010d7983 */ /* 0x000f280000300800 */
[----:B------:R-:W4:Y:S04]  /*34700*/  LDL.LU R12, [R1+0x228] ;  /* 0x00022800010c7983 */ /* 0x000f280000300800 */
[----:B--2---:R-:W-:Y:S04]  /*34710*/  STS.U8 [R5+UR5+0x3f00], R24 ;  /* 0x003f001805007988 */ /* 0x004fe80008000005 */
[----:B-----5:R-:W-:Y:S04]  /*34720*/  STS.U8 [R5+UR5+0x3d00], R10 ;  /* 0x003d000a05007988 */ /* 0x020fe80008000005 */
[----:B---3--:R0:W-:Y:S04]  /*34730*/  STS.U8 [R5+UR5+0x3b00], R20 ;  /* 0x003b001405007988 */ /* 0x0081e80008000005 */
[----:B----4-:R1:W-:Y:S04]  /*34740*/  STS.U8 [R5+UR5+0x3d40], R11 ;  /* 0x003d400b05007988 */ /* 0x0103e80008000005 */
[----:B------:R2:W-:Y:S04]  /*34750*/  STS.U8 [R5+UR5+0x3f40], R23 ;  /* 0x003f401705007988 */ /* 0x0005e80008000005 */
[----:B------:R3:W-:Y:S04]  /*34760*/  STS.U8 [R5+UR5+0x3b40], R2 ;  /* 0x003b400205007988 */ /* 0x0007e80008000005 */
[----:B0-----:R-:W4:Y:S04]  /*34770*/  LDL.LU R20, [R1+0x78c] ;  /* 0x00078c0001147983 */ /* 0x001f280000300800 */
[----:B------:R-:W5:Y:S04]  /*34780*/  LDL.LU R10, [R1+0x7a8] ;  /* 0x0007a800010a7983 */ /* 0x000f680000300800 */
[----:B-1----:R-:W5:Y:S04]  /*34790*/  LDL.LU R11, [R1+0x7ac] ;  /* 0x0007ac00010b7983 */ /* 0x002f680000300800 */
[----:B--2---:R-:W2:Y:S04]  /*347a0*/  LDL.LU R23, [R1+0x7c8] ;  /* 0x0007c80001177983 */ /* 0x004ea80000300800 */
[----:B---3--:R-:W3:Y:S01]  /*347b0*/  LDL.LU R5, [R1+0x7f4] ;  /* 0x0007f40001057983 */ /* 0x008ee20000300800 */
[----:B------:R-:W0:Y:S02]  /*347c0*/  S2R R2, SR_TID.X ;  /* 0x0000000000027919 */ /* 0x000e240000002100 */
[----:B0-----:R-:W-:-:S04]  /*347d0*/  LOP3.LUT R2, R2, 0x3f, RZ, 0xc0, !PT ;  /* 0x0000003f02027812 */ /* 0x001fc800078ec0ff */
[----:B------:R-:W-:-:S05]  /*347e0*/  LOP3.LUT R2, R2, 0x30, RZ, 0x3c, !PT ;  /* 0x0000003002027812 */ /* 0x000fca00078e3cff */
[----:B------:R0:W-:Y:S04]  /*347f0*/  STS.U8 [R2+UR5+0x1c0], R16 ;  /* 0x0001c01002007988 */ /* 0x0001e80008000005 */
[----:B------:R1:W-:Y:S04]  /*34800*/  STS.U8 [R2+UR5+0x3c0], R18 ;  /* 0x0003c01202007988 */ /* 0x0003e80008000005 */
[----:B0-----:R-:W5:Y:S04]  /*34810*/  LDL.LU R16, [R1+0x224] ;  /* 0x0002240001107983 */ /* 0x001f680000300800 */
[----:B-1----:R-:W5:Y:S04]  /*34820*/  LDL.LU R18, [R1+0x1ec] ;  /* 0x0001ec0001127983 */ /* 0x002f680000300800 */
[----:B----4-:R-:W-:Y:S04]  /*34830*/  STS.U8 [R2+UR5+0x7c0], R20 ;  /* 0x0007c01402007988 */ /* 0x010fe80008000005 */
[----:B--2---:R-:W-:Y:S04]  /*34840*/  STS.U8 [R2+UR5+0x380], R23 ;  /* 0x0003801702007988 */ /* 0x004fe80008000005 */
[----:B---3--:R-:W-:Y:S04]  /*34850*/  STS.U8 [R2+UR5+0x180], R5 ;  /* 0x0001800502007988 */ /* 0x008fe80008000005 */
[----:B-----5:R-:W-:Y:S04]  /*34860*/  STS.U8 [R2+UR5+0x580], R11 ;  /* 0x0005800b02007988 */ /* 0x020fe80008000005 */
[----:B------:R-:W-:Y:S04]  /*34870*/  STS.U8 [R2+UR5+0x5c0], R10 ;  /* 0x0005c00a02007988 */ /* 0x000fe80008000005 */
[----:B------:R-:W-:Y:S04]  /*34880*/  STS.U8 [R2+UR5+0x780], R22 ;  /* 0x0007801602007988 */ /* 0x000fe80008000005 */
[----:B------:R0:W-:Y:S04]  /*34890*/  STS.U8 [R2+UR5+0xd80], R25 ;  /* 0x000d801902007988 */ /* 0x0001e80008000005 */
[----:B0-----:R-:W2:Y:S04]  /*348a0*/  LDL.LU R25, [R1+0x1d4] ;  /* 0x0001d40001197983 */ /* 0x001ea80000300800 */
        /* <DEDUP_REMOVED lines=46> */
[----:B0-----:R-:W5:Y:S04]  /*34b90*/  LDL.LU R19, [R1+0x54] ;  /* 0x0000540001137983 */ /* 0x001f680000300800 */
[----:B-1----:R-:W5:Y:S04]  /*34ba0*/  LDL.LU R17, [R1+0x18] ;  /* 0x0000180001117983 */ /* 0x002f680000300800 */
[----:B------:R-:W5:Y:S04]  /*34bb0*/  LDL.LU R7, [R1+0x14] ;  /* 0x0000140001077983 */ /* 0x000f680000300800 */
        /* <DEDUP_REMOVED lines=17> */
[----:B------:R-:W5:Y:S04]  /*34cd0*/  LDL.LU R28, [R1+0x3b78] ;  /* 0x003b7800011c7983 */ /* 0x000f680000300800 */
[----:B------:R-:W5:Y:S04]  /*34ce0*/  LDL.LU R27, [R1+0x3b74] ;  /* 0x003b7400011b7983 */ /* 0x000f680000300800 */
[----:B------:R-:W5:Y:S04]  /*34cf0*/  LDL.LU R26, [R1+0x3b70] ;  /* 0x003b7000011a7983 */ /* 0x000f680000300800 */
[----:B------:R-:W2:Y:S04]  /*34d00*/  LDL.LU R13, [R1+0x3b6c] ;  /* 0x003b6c00010d7983 */ /* 0x000ea80000300800 */
[----:B------:R-:W5:Y:S04]  /*34d10*/  LDL.LU R12, [R1+0x3b68] ;  /* 0x003b6800010c7983 */ /* 0x000f680000300800 */
[----:B------:R-:W5:Y:S04]  /*34d20*/  LDL.LU R16, [R1+0x3b64] ;  /* 0x003b640001107983 */ /* 0x000f680000300800 */
[----:B------:R-:W5:Y:S04]  /*34d30*/  LDL.LU R18, [R1+0x3b60] ;  /* 0x003b600001127983 */ /* 0x000f680000300800 */
        /* <DEDUP_REMOVED lines=13> */
[----:B------:R-:W-:Y:S04]  /*34e10*/  STS.U8 [R2+UR5+0x37c0], R6 ;  /* 0x0037c00602007988 */ /* 0x000fe80008000005 */
[----:B------:R1:W-:Y:S04]  /*34e20*/  STS.U8 [R2+UR5+0x3780], R19 ;  /* 0x0037801302007988 */ /* 0x0003e80008000005 */
[----:B------:R1:W-:Y:S04]  /*34e30*/  STS.U8 [R2+UR5+0x3980], R17 ;  /* 0x0039801102007988 */ /* 0x0003e80008000005 */
[----:B------:R1:W-:Y:S04]  /*34e40*/  STS.U8 [R2+UR5+0x39c0], R7 ;  /* 0x0039c00702007988 */ /* 0x0003e80008000005 */
[----:B0-----:R-:W5:Y:S04]  /*34e50*/  LDL.LU R0, [R1+0x80] ;  /* 0x0000800001007983 */ /* 0x001f680000300800 */
[----:B-1----:R-:W5:Y:S04]  /*34e60*/  LDL.LU R19, [R1+0x7c] ;  /* 0x00007c0001137983 */ /* 0x002f680000300800 */
[----:B------:R-:W5:Y:S04]  /*34e70*/  LDL.LU R17, [R1+0x90] ;  /* 0x0000900001117983 */ /* 0x000f680000300800 */
[----:B------:R-:W5:Y:S04]  /*34e80*/  LDL.LU R7, [R1+0x88] ;  /* 0x0000880001077983 */ /* 0x000f680000300800 */
[----:B---3--:R-:W-:Y:S04]  /*34e90*/  STS.U8 [R2+UR5+0x3fc0], R14 ;  /* 0x003fc00e02007988 */ /* 0x008fe80008000005 */
[----:B----4-:R-:W-:Y:S04]  /*34ea0*/  STS.U8 [R2+UR5+0x3f80], R15 ;  /* 0x003f800f02007988 */ /* 0x010fe80008000005 */
[----:B--2---:R-:W-:Y:S04]  /*34eb0*/  STS.U8 [R2+UR5+0x3dc0], R13 ;  /* 0x003dc00d02007988 */ /* 0x004fe80008000005 */
[----:B-----5:R-:W-:Y:S04]  /*34ec0*/  STS.U8 [R2+UR5+0x3bc0], R18 ;  /* 0x003bc01202007988 */ /* 0x020fe80008000005 */
[----:B------:R-:W-:Y:S04]  /*34ed0*/  STS.U8 [R2+UR5+0x3b80], R16 ;  /* 0x003b801002007988 */ /* 0x000fe80008000005 */
[----:B------:R-:W-:Y:S01]  /*34ee0*/  STS.U8 [R2+UR5+0x3d80], R12 ;  /* 0x003d800c02007988 */ /* 0x000fe20008000005 */
[----:B------:R-:W-:Y:S06]  /*34ef0*/  BAR.SYNC.DEFER_BLOCKING 0x0 ;  /* 0x0000000000007b1d */ /* 0x000fec0000010000 */
[----:B------:R-:W0:Y:S04]  /*34f00*/  LDSM.16.M88.4 R12, [R25+UR5] ;  /* 0x00000005190c783b */ /* 0x000e280008000200 */
[----:B------:R-:W1:Y:S04]  /*34f10*/  LDSM.16.M88.4 R8, [R25+UR5+0x800] ;  /* 0x000800051908783b */ /* 0x000e680008000200 */
[----:B0-----:R-:W-:Y:S04]  /*34f20*/  STL.64 [R1+0x550], R12 ;  /* 0x0005500c01007387 */ /* 0x001fe80000100a00 */
[----:B------:R-:W-:Y:S04]  /*34f30*/  STL.64 [R1+0x558], R14 ;  /* 0x0005580e01007387 */ /* 0x000fe80000100a00 */
[----:B-1----:R-:W-:Y:S01]  /*34f40*/  STL.64 [R1+0x560], R8 ;  /* 0x0005600801007387 */ /* 0x002fe20000100a00 */
[----:B------:R-:W-:-:S03]  /*34f50*/  IMAD.MOV.U32 R20, RZ, RZ, R8 ;  /* 0x000000ffff147224 */ /* 0x000fc600078e0008 */
[----:B------:R-:W-:Y:S01]  /*34f60*/  STL.64 [R1+0x568], R10 ;  /* 0x0005680a01007387 */ /* 0x000fe20000100a00 */
[----:B------:R-:W-:-:S03]  /*34f70*/  IMAD.MOV.U32 R21, RZ, RZ, R9 ;  /* 0x000000ffff157224 */ /* 0x000fc600078e0009 */
[----:B------:R-:W0:Y:S04]  /*34f80*/  LDSM.16.M88.4 R8, [R25+UR5+0x1000] ;  /* 0x001000051908783b */ /* 0x000e280008000200 */
[----:B0-----:R-:W-:Y:S01]  /*34f90*/  STL.64 [R1+0x570], R8 ;  /* 0x0005700801007387 */ /* 0x001fe20000100a00 */
[----:B------:R-:W-:-:S03]  /*34fa0*/  IMAD.MOV.U32 R14, RZ, RZ, R8 ;  /* 0x000000ffff0e7224 */ /* 0x000fc600078e0008 */
[----:B------:R-:W-:Y:S01]  /*34fb0*/  STL.64 [R1+0x578], R10 ;  /* 0x0005780a01007387 */ /* 0x000fe20000100a00 */
[----:B------:R-:W-:-:S03]  /*34fc0*/  IMAD.MOV.U32 R15, RZ, RZ, R9 ;  /* 0x000000ffff0f7224 */ /* 0x000fc600078e0009 */
[----:B------:R-:W0:Y:S02]  /*34fd0*/  LDSM.16.M88.4 R8, [R25+UR5+0x1800] ;  /* 0x001800051908783b */ /* 0x000e240008000200 */
[----:B0-----:R-:W-:Y:S02]  /*34fe0*/  IMAD.MOV.U32 R12, RZ, RZ, R8 ;  /* 0x000000ffff0c7224 */ /* 0x001fe400078e0008 */
[----:B------:R-:W-:Y:S01]  /*34ff0*/  IMAD.MOV.U32 R13, RZ, RZ, R9 ;  /* 0x000000ffff0d7224 */ /* 0x000fe200078e0009 */
[----:B------:R-:W-:Y:S04]  /*35000*/  STL.64 [R1+0x580], R8 ;  /* 0x0005800801007387 */ /* 0x000fe80000100a00 */
[----:B------:R-:W-:Y:S04]  /*35010*/  STL.64 [R1+0x588], R10 ;  /* 0x0005880a01007387 */ /* 0x000fe80000100a00 */
[----:B------:R-:W-:Y:S04]  /*35020*/  STL.64 [R1+0x3b58], R14 ;  /* 0x003b580e01007387 */ /* 0x000fe80000100a00 */
[----:B------:R-:W-:Y:S04]  /*35030*/  STL.64 [R1+0x3b50], R12 ;  /* 0x003b500c01007387 */ /* 0x000fe80000100a00 */
[----:B------:R-:W0:Y:S04]  /*35040*/  LDSM.16.M88.4 R12, [R25+UR5+0x2000] ;  /* 0x00200005190c783b */ /* 0x000e280008000200 */
[----:B0-----:R-:W-:Y:S01]  /*35050*/  STL.64 [R1+0x590], R12 ;  /* 0x0005900c01007387 */ /* 0x001fe20000100a00 */
[----:B------:R-:W-:-:S03]  /*35060*/  IMAD.MOV.U32 R10, RZ, RZ, R12 ;  /* 0x000000ffff0a7224 */ /* 0x000fc600078e000c */
[----:B------:R-:W-:Y:S01]  /*35070*/  STL.64 [R1+0x598], R14 ;  /* 0x0005980e01007387 */ /* 0x000fe20000100a00 */
[----:B------:R-:W-:-:S03]  /*35080*/  IMAD.MOV.U32 R5, RZ, RZ, R13 ;  /* 0x000000ffff057224 */ /* 0x000fc600078e000d */
[----:B------:R-:W0:Y:S01]  /*35090*/  LDSM.16.M88.4 R12, [R25+UR5+0x2800] ;  /* 0x00280005190c783b */ /* 0x000e220008000200 */
[----:B------:R-:W-:-:S03]  /*350a0*/  IMAD R2, R27, 0x100, R26 ;  /* 0x000001001b027824 */ /* 0x000fc600078e021a */
[----:B0-----:R-:W-:Y:S01]  /*350b0*/  STL.64 [R1+0x5c0], R12 ;  /* 0x0005c00c01007387 */ /* 0x001fe20000100a00 */
[----:B------:R-:W-:-:S03]  /*350c0*/  IMAD.MOV.U32 R8, RZ, RZ, R12 ;  /* 0x000000ffff087224 */ /* 0x000fc600078e000c */
[----:B------:R-:W-:Y:S01]  /*350d0*/  STL.64 [R1+0x5c8], R14 ;  /* 0x0005c80e01007387 */ /* 0x000fe20000100a00 */
[----:B------:R-:W-:-:S03]  /*350e0*/  IMAD.MOV.U32 R6, RZ, RZ, R13 ;  /* 0x000000ffff067224 */ /* 0x000fc600078e000d */
[----:B------:R-:W2:Y:S04]  /*350f0*/  LDL.LU R26, [R1+0x550] ;  /* 0x00055000011a7983 */ /* 0x000ea80000300800 */
[----:B------:R-:W0:Y:S04]  /*35100*/  LDSM.16.M88.4 R12, [R25+UR5+0x3000] ;  /* 0x00300005190c783b */ /* 0x000e280008000200 */
[----:B------:R-:W3:Y:S04]  /*35110*/  LDL.LU R27, [R1+0x554] ;  /* 0x00055400011b7983 */ /* 0x000ee80000300800 */
[----:B------:R-:W4:Y:S04]  /*35120*/  LDL.LU R11, [R1+0x260] ;  /* 0x00026000010b7983 */ /* 0x000f280000300800 */
[----:B0-----:R-:W-:Y:S04]  /*35130*/  STL.64 [R1+0x5b0], R12 ;  /* 0x0005b00c01007387 */ /* 0x001fe80000100a00 */
[----:B------:R-:W-:Y:S04]  /*35140*/  STL.64 [R1+0x5b8], R14 ;  /* 0x0005b80e01007387 */ /* 0x000fe80000100a00 */
[----:B------:R-:W0:Y:S04]  /*35150*/  LDSM.16.M88.4 R12, [R25+UR5+0x3800] ;  /* 0x00380005190c783b */ /* 0x000e280008000200 */
[----:B0-----:R0:W-:Y:S01]  /*35160*/  STL.64 [R1+0x5a0], R12 ;  /* 0x0005a00c01007387 */ /* 0x0011e20000100a00 */
[----:B------:R-:W-:-:S03]  /*35170*/  IMAD.MOV.U32 R24, RZ, RZ, R12 ;  /* 0x000000ffff187224 */ /* 0x000fc600078e000c */
[----:B------:R1:W-:Y:S01]  /*35180*/  STL.64 [R1+0x5a8], R14 ;  /* 0x0005a80e01007387 */ /* 0x0003e20000100a00 */
[----:B------:R-:W-:-:S03]  /*35190*/  IMAD.MOV.U32 R25, RZ, RZ, R13 ;  /* 0x000000ffff197224 */ /* 0x000fc600078e000d */
[----:B0-----:R-:W5:Y:S04]  /*351a0*/  LDL.LU.64 R12, [R1+0x4f0] ;  /* 0x0004f000010c7983 */ /* 0x001f680000300a00 */
[----:B-1----:R-:W5:Y:S04]  /*351b0*/  LDL.LU.64 R14, [R1+0x4f8] ;  /* 0x0004f800010e7983 */ /* 0x002f680000300a00 */
[----:B------:R-:W2:Y:S04]  /*351c0*/  LDL.LU R9, [R1+0x5d8] ;  /* 0x0005d80001097983 */ /* 0x000ea80000300800 */
[----:B----4-:R-:W-:Y:S04]  /*351d0*/  STL.64 [R1+0x3b38], R10 ;  /* 0x003b380a01007387 */ /* 0x010fe80000100a00 */
[----:B--2---:R0:W-:Y:S04]  /*351e0*/  STL.64 [R1+0x3b30], R8 ;  /* 0x003b300801007387 */ /* 0x0041e80000100a00 */
[----:B0-----:R-:W2:Y:S04]  /*351f0*/  LDL.LU.64 R8, [R1+0x4d0] ;  /* 0x0004d00001087983 */ /* 0x001ea80000300a00 */
[----:B------:R-:W4:Y:S01]  /*35200*/  LDL.LU.64 R10, [R1+0x4d8] ;  /* 0x0004d800010a7983 */ /* 0x000f220000300a00 */
[----:B------:R-:W-:-:S02]  /*35210*/  IMAD R3, R19, 0x100, R0 ;  /* 0x0000010013037824 */ /* 0x000fc400078e0200 */
[----:B------:R-:W-:Y:S02]  /*35220*/  IMAD R4, R29, 0x100, R28 ;  /* 0x000001001d047824 */ /* 0x000fe400078e021c */
[----:B------:R-:W-:Y:S01]  /*35230*/  IMAD R0, R7, 0x100, R17 ;  /* 0x0000010007007824 */ /* 0x000fe200078e0211 */
[----:B------:R-:W-:Y:S02]  /*35240*/  F2FP.F16.E4M3.UNPACK_B R16, R2 ;  /* 0x00000002ff10723e */ /* 0x000fe400020006ff */
[----:B------:R-:W-:Y:S02]  /*35250*/  F2FP.F16.E4M3.UNPACK_B R22, R26 ;  /* 0x0000001aff16723e */ /* 0x000fe400020006ff */
[----:B------:R-:W-:Y:S02]  /*35260*/  F2FP.F16.E4M3.UNPACK_B R18, R3 ;  /* 0x00000003ff12723e */ /* 0x000fe400020006ff */
[----:B------:R-:W-:Y:S02]  /*35270*/  F2FP.F16.E4M3.UNPACK_B R17, R4 ;  /* 0x00000004ff11723e */ /* 0x000fe400020006ff */
[----:B------:R-:W-:-:S02]  /*35280*/  F2FP.F16.E4M3.UNPACK_B R19, R0 ;  /* 0x00000000ff13723e */ /* 0x000fc400020006ff */
[----:B---3--:R-:W-:Y:S01]  /*35290*/  F2FP.F16.E4M3.UNPACK_B R23, R27 ;  /* 0x0000001bff17723e */ /* 0x008fe200020006ff */
[----:B----4-:R-:W-:Y:S04]  /*352a0*/  STL.64 [R1+0x3b48], R10 ;  /* 0x003b480a01007387 */ /* 0x010fe80000100a00 */
[----:B--2---:R0:W-:Y:S04]  /*352b0*/  STL.64 [R1+0x3b40], R8 ;  /* 0x003b400801007387 */ /* 0x0041e80000100a00 */
[----:B0-----:R-:W2:Y:S04]  /*352c0*/  LDL.LU.64 R8, [R1+0x4e0] ;  /* 0x0004e00001087983 */ /* 0x001ea80000300a00 */
[----:B------:R-:W2:Y:S01]  /*352d0*/  LDL.LU.64 R10, [R1+0x4e8] ;  /* 0x0004e800010a7983 */ /* 0x000ea20000300a00 */
[----:B------:R-:W-:-:S02]  /*352e0*/  F2FP.F16.E4M3.UNPACK_B R20, R20 ;  /* 0x00000014ff14723e */ /* 0x000fc400020006ff */
[----:B------:R-:W-:Y:S01]  /*352f0*/  F2FP.F16.E4M3.UNPACK_B R21, R21 ;  /* 0x00000015ff15723e */ /* 0x000fe200020006ff */
[C---:B-----5:R-:W-:Y:S01]  /*35300*/  HMMA.16816.F32 R12, R16.reuse, R22, R12 ;  /* 0x00000016100c723c */ /* 0x060fe2000000180c */
[----:B------:R-:W3:Y:S04]  /*35310*/  LDL.LU R7, [R1+0x5d4] ;  /* 0x0005d40001077983 */ /* 0x000ee80000300800 */
[----:B------:R-:W4:Y:S04]  /*35320*/  LDL.LU R2, [R1+0x254] ;  /* 0x0002540001027983 */ /* 0x000f280000300800 */
[----:B------:R-:W5:Y:S04]  /*35330*/  LDL.LU R4, [R1+0x268] ;  /* 0x0002680001047983 */ /* 0x000f680000300800 */
[----:B------:R-:W4:Y:S04]  /*35340*/  LDL.LU R3, [R1+0x258] ;  /* 0x0002580001037983 */ /* 0x000f280000300800 */
[----:B------:R-:W3:Y:S04]  /*35350*/  LDL.LU R0, [R1+0x244] ;  /* 0x0002440001007983 */ /* 0x000ee80000300800 */
[----:B------:R0:W-:Y:S04]  /*35360*/  STL [R1+0x38b0], R26 ;  /* 0x0038b01a01007387 */ /* 0x0001e80000100800 */
[----:B0-----:R-:W3:Y:S04]  /*35370*/  LDL.LU R26, [R1+0x248] ;  /* 0x00024800011a7983 */ /* 0x001ee80000300800 */
[----:B------:R-:W-:Y:S04]  /*35380*/  STL [R1+0x38b4], R27 ;  /* 0x0038b41b01007387 */ /* 0x000fe80000100800 */
[----:B------:R-:W-:Y:S04]  /*35390*/  STL.64 [R1], R12 ;  /* 0x0000000c01007387 */ /* 0x000fe80000100a00 */
[----:B------:R0:W-:Y:S04]  /*353a0*/  STL.64 [R1+0x8], R14 ;  /* 0x0000080e01007387 */ /* 0x0001e80000100a00 */
[----:B0-----:R-:W5:Y:S04]  /*353b0*/  LDL.LU.64 R14, [R1+0x3b58] ;  /* 0x003b5800010e7983 */ /* 0x001f680000300a00 */
[----:B------:R-:W4:Y:S04]  /*353c0*/  LDL.LU.64 R12, [R1+0x3b50] ;  /* 0x003b5000010c7983 */ /* 0x000f280000300a00 */
[----:B------:R-:W3:Y:S04]  /*353d0*/  LDL R29, [R1+0x5b0] ;  /* 0x0005b000011d7983 */ /* 0x000ee80000100800 */
[----:B------:R-:W3:Y:S01]  /*353e0*/  LDL R28, [R1+0x5b4] ;  /* 0x0005b400011c7983 */ /* 0x000ee20000100800 */
[----:B--2---:R-:W-:-:S15]  /*353f0*/  HMMA.16816.F32 R8, R16, R20, R8 ;  /* 0x000000141008723c */ /* 0x004fde0000001808 */
[----:B------:R-:W-:-:S08]  /*35400*/  NOP ;  /* 0x0000000000007918 */ /* 0x000fd00000000000 */
[----:B------:R-:W-:Y:S04]  /*35410*/  STL.64 [R1+0x10], R8 ;  /* 0x0000100801007387 */ /* 0x000fe80000100a00 */
[----:B------:R0:W-:Y:S04]  /*35420*/  STL.64 [R1+0x18], R10 ;  /* 0x0000180a01007387 */ /* 0x0001e80000100a00 */
[----:B0-----:R-:W2:Y:S04]  /*35430*/  LDL.LU.64 R10, [R1+0x3b48] ;  /* 0x003b4800010a7983 */ /* 0x001ea80000300a00 */
[----:B------:R-:W2:Y:S04]  /*35440*/  LDL.LU.64 R8, [R1+0x3b40] ;  /* 0x003b400001087983 */ /* 0x000ea80000300a00 */
[----:B------:R-:W-:Y:S04]  /*35450*/  STL.64 [R1+0x3b18], R22 ;  /* 0x003b181601007387 */ /* 0x000fe80000100a00 */
[----:B------:R0:W-:Y:S04]  /*35460*/  STL.64 [R1+0x3b10], R20 ;  /* 0x003b101401007387 */ /* 0x0001e80000100a00 */
[----:B0-----:R-:W3:Y:S04]  /*35470*/  LDL.LU.64 R20, [R1+0x6c0] ;  /* 0x0006c00001147983 */ /* 0x001ee80000300a00 */
[----:B------:R-:W3:Y:S01]  /*35480*/  LDL.LU.64 R22, [R1+0x6c8] ;  /* 0x0006c80001167983 */ /* 0x000ee20000300a00 */
[----:B-----5:R-:W-:-:S02]  /*35490*/  F2FP.F16.E4M3.UNPACK_B R14, R14 ;  /* 0x0000000eff0e723e */ /* 0x020fc400020006ff */
[----:B------:R-:W-:Y:S02]  /*354a0*/  F2FP.F16.E4M3.UNPACK_B R15, R15 ;  /* 0x0000000fff0f723e */ /* 0x000fe400020006ff */
[----:B----4-:R-:W-:Y:S02]  /*354b0*/  F2FP.F16.E4M3.UNPACK_B R12, R12 ;  /* 0x0000000cff0c723e */ /* 0x010fe400020006ff */
[----:B------:R-:W-:-:S03]  /*354c0*/  F2FP.F16.E4M3.UNPACK_B R13, R13 ;  /* 0x0000000dff0d723e */ /* 0x000fc600020006ff */
[C---:B--2---:R-:W-:Y:S06]  /*354d0*/  HMMA.16816.F32 R8, R16.reuse, R14, R8 ;  /* 0x0000000e1008723c */ /* 0x044fec0000001808 */
[----:B---3--:R-:W-:-:S15]  /*354e0*/  HMMA.16816.F32 R20, R16, R12, R20 ;  /* 0x0000000c1014723c */ /* 0x008fde0000001814 */
[----:B------:R-:W-:-:S02]  /*354f0*/  NOP ;  /* 0x0000000000007918 */ /* 0x000fc40000000000 */
[----:B------:R-:W-:Y:S04]  /*35500*/  STL.64 [R1+0x20], R8 ;  /* 0x0000200801007387 */ /* 0x000fe80000100a00 */
[----:B------:R0:W-:Y:S04]  /*35510*/  STL.64 [R1+0x28], R10 ;  /* 0x0000280a01007387 */ /* 0x0001e80000100a00 */
[----:B0-----:R-:W2:Y:S04]  /*35520*/  LDL.LU.64 R10, [R1+0x3b38] ;  /* 0x003b3800010a7983 */ /* 0x001ea80000300a00 */
[----:B------:R-:W3:Y:S04]  /*35530*/  LDL.LU.64 R8, [R1+0x3b30] ;  /* 0x003b300001087983 */ /* 0x000ee80000300a00 */
[----:B------:R0:W-:Y:S04]  /*35540*/  STL.64 [R1+0x30], R20 ;  /* 0x0000301401007387 */ /* 0x0001e80000100a00 */
[----:B------:R1:W-:Y:S04]  /*35550*/  STL.64 [R1+0x38], R22 ;  /* 0x0000381601007387 */ /* 0x0003e80000100a00 */
[----:B0-----:R-:W4:Y:S04]  /*35560*/  LDL.LU.64 R20, [R1+0x6b0] ;  /* 0x0006b00001147983 */ /* 0x001f280000300a00 */
[----:B-1----:R-:W5:Y:S01]  /*35570*/  LDL.LU.64 R22, [R1+0x6b8] ;  /* 0x0006b80001167983 */ /* 0x002f620000300a00 */
[----:B------:R-:W-:-:S03]  /*35580*/  IMAD R2, R2, 0x100, R3 ;  /* 0x0000010002027824 */ /* 0x000fc600078e0203 */
[----:B-----5:R-:W-:Y:S04]  /*35590*/  STL.64 [R1+0x3b28], R22 ;  /* 0x003b281601007387 */ /* 0x020fe80000100a00 */
[----:B----4-:R0:W-:Y:S04]  /*355a0*/  STL.64 [R1+0x3b20], R20 ;  /* 0x003b201401007387 */ /* 0x0101e80000100a00 */
[----:B0-----:R-:W4:Y:S04]  /*355b0*/  LDL.LU.64 R20, [R1+0x6d0] ;  /* 0x0006d00001147983 */ /* 0x001f280000300a00 */
[----:B------:R-:W4:Y:S01]  /*355c0*/  LDL.LU.64 R22, [R1+0x6d8] ;  /* 0x0006d80001167983 */ /* 0x000f220000300a00 */
[----:B--2---:R-:W-:Y:S01]  /*355d0*/  IMAD R3, R11, 0x100, R4 ;  /* 0x000001000b037824 */ /* 0x004fe200078e0204 */
[----:B------:R-:W-:-:S02]  /*355e0*/  F2FP.F16.E4M3.UNPACK_B R10, R10 ;  /* 0x0000000aff0a723e */ /* 0x000fc400020006ff */
[----:B------:R-:W-:Y:S01]  /*355f0*/  F2FP.F16.E4M3.UNPACK_B R11, R5 ;  /* 0x00000005ff0b723e */ /* 0x000fe200020006ff */
[----:B------:R-:W-:Y:S01]  /*35600*/  IMAD R0, R0, 0x100, R26 ;  /* 0x0000010000007824 */ /* 0x000fe200078e021a */
[----:B------:R-:W-:Y:S04]  /*35610*/  STL.64 [R1+0x3af8], R14 ;  /* 0x003af80e01007387 */ /* 0x000fe80000100a00 */
[----:B------:R0:W-:Y:S01]  /*35620*/  STL.64 [R1+0x3af0], R12 ;  /* 0x003af00c01007387 */ /* 0x0001e20000100a00 */
[----:B------:R-:W-:-:S03]  /*35630*/  F2FP.F16.E4M3.UNPACK_B R4, R0 ;  /* 0x00000000ff04723e */ /* 0x000fc600020006ff */
[----:B0-----:R-:W2:Y:S04]  /*35640*/  LDL.LU.64 R12, [R1+0x4c0] ;  /* 0x0004c000010c7983 */ /* 0x001ea80000300a00 */
[----:B------:R-:W2:Y:S04]  /*35650*/  LDL.LU.64 R14, [R1+0x4c8] ;  /* 0x0004c800010e7983 */ /* 0x000ea80000300a00 */
[----:B------:R-:W5:Y:S04]  /*35660*/  LDL.LU R27, [R1+0x764] ;  /* 0x00076400011b7983 */ /* 0x000f680000300800 */
[----:B------:R-:W5:Y:S04]  /*35670*/  LDL.LU R26, [R1+0x760] ;  /* 0x00076000011a7983 */ /* 0x000f680000300800 */
[----:B------:R-:W5:Y:S01]  /*35680*/  LDL.LU R0, [R1+0x724] ;  /* 0x0007240001007983 */ /* 0x000f620000300800 */
[----:B----4-:R-:W-:-:S15]  /*35690*/  HMMA.16816.F32 R20, R16, R10, R20 ;  /* 0x0000000a1014723c */ /* 0x010fde0000001814 */
[----:B------:R-:W-:-:S08]  /*356a0*/  NOP ;  /* 0x0000000000007918 */ /* 0x000fd00000000000 */
[----:B------:R-:W-:Y:S04]  /*356b0*/  STL.64 [R1+0x40], R20 ;  /* 0x0000401401007387 */ /* 0x000fe80000100a00 */
[----:B------:R0:W-:Y:S04]  /*356c0*/  STL.64 [R1+0x48], R22 ;  /* 0x0000481601007387 */ /* 0x0001e80000100a00 */
[----:B0-----:R-:W4:Y:S04]  /*356d0*/  LDL.LU.64 R22, [R1+0x3b28] ;  /* 0x003b280001167983 */ /* 0x001f280000300a00 */
[----:B------:R-:W4:Y:S01]  /*356e0*/  LDL.LU.64 R20, [R1+0x3b20] ;  /* 0x003b200001147983 */ /* 0x000f220000300a00 */
[----:B---3--:R-:W-:Y:S01]  /*356f0*/  IMAD R7, R7, 0x100, R9 ;  /* 0x0000010007077824 */ /* 0x008fe200078e0209 */
[----:B------:R-:W-:-:S02]  /*35700*/  F2FP.F16.E4M3.UNPACK_B R8, R8 ;  /* 0x00000008ff08723e */ /* 0x000fc400020006ff */
[----:B------:R-:W-:-:S07]  /*35710*/  F2FP.F16.E4M3.UNPACK_B R9, R6 ;  /* 0x00000006ff09723e */ /* 0x000fce00020006ff */
[----:B----4-:R-:W-:-:S15]  /*35720*/  HMMA.16816.F32 R20, R16, R8, R20 ;  /* 0x000000081014723c */ /* 0x010fde0000001814 */
[----:B------:R-:W-:-:S08]  /*35730*/  NOP ;  /* 0x0000000000007918 */ /* 0x000fd00000000000 */
[----:B------:R-:W-:Y:S04]  /*35740*/  STL.64 [R1+0x140], R20 ;  /* 0x0001401401007387 */ /* 0x000fe80000100a00 */
[----:B------:R0:W-:Y:S04]  /*35750*/  STL.64 [R1+0x148], R22 ;  /* 0x0001481601007387 */ /* 0x0001e80000100a00 */
[----:B0-----:R-:W3:Y:S04]  /*35760*/  LDL.LU.64 R22, [R1+0x3b18] ;  /* 0x003b180001167983 */ /* 0x001ee80000300a00 */
[----:B------:R-:W4:Y:S04]  /*35770*/  LDL.LU.64 R20, [R1+0x3b10] ;  /* 0x003b100001147983 */ /* 0x000f280000300a00 */
[----:B------:R-:W-:Y:S04]  /*35780*/  STL.64 [R1+0x3ad8], R10 ;  /* 0x003ad80a01007387 */ /* 0x000fe80000100a00 */
[----:B------:R0:W-:Y:S04]  /*35790*/  STL.64 [R1+0x3ad0], R8 ;  /* 0x003ad00801007387 */ /* 0x0001e80000100a00 */
[----:B0-----:R-:W2:Y:S04]  /*357a0*/  LDL.LU.64 R8, [R1+0x5f0] ;  /* 0x0005f00001087983 */ /* 0x001ea80000300a00 */
[----:B------:R-:W2:Y:S01]  /*357b0*/  LDL.LU.64 R10, [R1+0x5f8] ;  /* 0x0005f800010a7983 */ /* 0x000ea20000300a00 */
[----:B------:R-:W-:-:S02]  /*357c0*/  F2FP.F16.E4M3.UNPACK_B R5, R2 ;  /* 0x00000002ff05723e */ /* 0x000fc400020006ff */
[----:B------:R-:W-:Y:S02]  /*357d0*/  F2FP.F16.E4M3.UNPACK_B R6, R3 ;  /* 0x00000003ff06723e */ /* 0x000fe400020006ff */
[----:B------:R-:W-:Y:S02]  /*357e0*/  F2FP.F16.E4M3.UNPACK_B R2, R29 ;  /* 0x0000001dff02723e */ /* 0x000fe400020006ff */
[----:B------:R-:W-:Y:S02]  /*357f0*/  F2FP.F16.E4M3.UNPACK_B R3, R28 ;  /* 0x0000001cff03723e */ /* 0x000fe400020006ff */
[----:B------:R-:W-:Y:S02]  /*35800*/  F2FP.F16.E4M3.UNPACK_B R24, R24 ;  /* 0x00000018ff18723e */ /* 0x000fe400020006ff */
[----:B------:R-:W-:-:S03]  /*35810*/  F2FP.F16.E4M3.UNPACK_B R25, R25 ;  /* 0x00000019ff19723e */ /* 0x000fc600020006ff */
[----:B--2---:R-:W-:-:S15]  /*35820*/  HMMA.16816.F32 R8, R16, R2, R8 ;  /* 0x000000021008723c */ /* 0x004fde0000001808 */
[----:B------:R-:W-:-:S08]  /*35830*/  NOP ;  /* 0x0000000000007918 */ /* 0x000fd00000000000 */
[----:B------:R-:W-:Y:S04]  /*35840*/  STL.64 [R1+0x130], R8 ;  /* 0x0001300801007387 */ /* 0x000fe80000100a00 */
[----:B------:R0:W-:Y:S02]  /*35850*/  STL.64 [R1+0x138], R10 ;  /* 0x0001380a01007387 */ /* 0x0001e40000100a00 */
[----:B0-----:R-:W-:Y:S02]  /*35860*/  HMMA.16816.F32 R8, R16, R24, R12 ;  /* 0x000000181008723c */ /* 0x001fe4000000180c */
[----:B------:R-:W2:Y:S04]  /*35870*/  LDL.LU.64 R12, [R1+0x4a0] ;  /* 0x0004a000010c7983 */ /* 0x000ea80000300a00 */
[----:B------:R-:W5:-:S15]  /*35880*/  LDL.LU.64 R14, [R1+0x4a8] ;  /* 0x0004a800010e7983 */ /* 0x000f5e0000300a00 */
[----:B------:R-:W-:-:S02]  /*35890*/  NOP ;  /* 0x0000000000007918 */ /* 0x000fc40000000000 */
[----:B------:R-:W-:Y:S04]  /*358a0*/  STL.64 [R1+0x100], R8 ;  /* 0x0001000801007387 */ /* 0x000fe80000100a00 */
[----:B------:R-:W-:Y:S04]  /*358b0*/  STL.64 [R1+0x108], R10 ;  /* 0x0001080a01007387 */ /* 0x000fe80000100a00 */
[----:B-----5:R-:W-:Y:S04]  /*358c0*/  STL.64 [R1+0x3b08], R14 ;  /* 0x003b080e01007387 */ /* 0x020fe80000100a00 */
[----:B--2---:R0:W-:Y:S04]  /*358d0*/  STL.64 [R1+0x3b00], R12 ;  /* 0x003b000c01007387 */ /* 0x0041e80000100a00 */
[----:B0-----:R-:W3:Y:S04]  /*358e0*/  LDL.LU.64 R12, [R1+0x4b0] ;  /* 0x0004b000010c7983 */ /* 0x001ee80000300a00 */
[----:B------:R-:W3:Y:S04]  /*358f0*/  LDL.LU.64 R14, [R1+0x4b8] ;  /* 0x0004b800010e7983 */ /* 0x000ee80000300a00 */
[----:B------:R-:W2:Y:S04]  /*35900*/  LDL.LU.64 R8, [R1+0x480] ;  /* 0x0004800001087983 */ /* 0x000ea80000300a00 */
[----:B------:R-:W5:Y:S01]  /*35910*/  LDL.LU.64 R10, [R1+0x488] ;  /* 0x00048800010a7983 */ /* 0x000f620000300a00 */
[----:B------:R-:W-:-:S07]  /*35920*/  F2FP.F16.E4M3.UNPACK_B R7, R7 ;  /* 0x00000007ff07723e */ /* 0x000fce00020006ff */
[C---:B---3--:R-:W-:Y:S01]  /*35930*/  HMMA.16816.F32 R12, R4.reuse, R22, R12 ;  /* 0x00000016040c723c */ /* 0x048fe2000000180c */
[----:B-----5:R-:W-:Y:S04]  /*35940*/  STL.64 [R1+0x3ae8], R10 ;  /* 0x003ae80a01007387 */ /* 0x020fe80000100a00 */
[----:B--2---:R0:W-:Y:S04]  /*35950*/  STL.64 [R1+0x3ae0], R8 ;  /* 0x003ae00801007387 */ /* 0x0041e80000100a00 */
[----:B0-----:R-:W2:Y:S04]  /*35960*/  LDL.LU.64 R8, [R1+0x490] ;  /* 0x0004900001087983 */ /* 0x001ea80000300a00 */
[----:B------:R-:W2:Y:S04]  /*35970*/  LDL.LU.64 R10, [R1+0x498] ;  /* 0x00049800010a7983 */ /* 0x000ea80000300a00 */
[----:B------:R-:W3:Y:S04]  /*35980*/  LDL.LU R16, [R1+0x734] ;  /* 0x0007340001107983 */ /* 0x000ee80000300800 */
[----:B------:R-:W3:Y:S04]  /*35990*/  LDL.LU R17, [R1+0x730] ;  /* 0x0007300001117983 */ /* 0x000ee80000300800 */
[----:B------:R-:W5:Y:S04]  /*359a0*/  LDL.LU R18, [R1+0x758] ;  /* 0x0007580001127983 */ /* 0x000f680000300800 */
[----:B------:R-:W5:Y:S04]  /*359b0*/  LDL.LU R19, [R1+0x754] ;  /* 0x0007540001137983 */ /* 0x000f680000300800 */
[----:B------:R0:W-:Y:S04]  /*359c0*/  STL.64 [R1+0x3ac8], R24 ;  /* 0x003ac81801007387 */ /* 0x0001e80000100a00 */
[----:B0-----:R-:W3:Y:S04]  /*359d0*/  LDL.LU R25, [R1+0x72c] ;  /* 0x00072c0001197983 */ /* 0x001ee80000300800 */
[----:B------:R-:W-:Y:S04]  /*359e0*/  STL.64 [R1+0xf0], R12 ;  /* 0x0000f00c01007387 */ /* 0x000fe80000100a00 */
[----:B------:R0:W-:Y:S04]  /*359f0*/  STL.64 [R1+0xf8], R14 ;  /* 0x0000f80e01007387 */ /* 0x0001e80000100a00 */
[----:B0-----:R-:W4:Y:S04]  /*35a00*/  LDL.LU.64 R14, [R1+0x3b08] ;  /* 0x003b0800010e7983 */ /* 0x001f280000300a00 */
[----:B------:R-:W4:Y:S04]  /*35a10*/  LDL.LU.64 R12, [R1+0x3b00] ;  /* 0x003b0000010c7983 */ /* 0x000f280000300a00 */
[----:B------:R-:W2:Y:S01]  /*35a20*/  LDL.LU R29, [R1+0x82c] ;  /* 0x00082c00011d7983 */ /* 0x000ea20000300800 */
[----:B----4-:R-:W-:Y:S03]  /*35a30*/  HMMA.16816.F32 R12, R4, R20, R12 ;  /* 0x00000014040c723c */ /* 0x010fe6000000180c */
[----:B--2---:R-:W-:Y:S04]  /*35a40*/  STL [R1+0x3a80], R29 ;  /* 0x003a801d01007387 */ /* 0x004fe80000100800 */
[----:B------:R-:W2:-:S15]  /*35a50*/  LDL.LU R28, [R1+0x828] ;  /* 0x00082800011c7983 */ /* 0x000e9e0000300800 */
[----:B------:R-:W-:-:S01]  /*35a60*/  NOP ;  /* 0x0000000000007918 */ /* 0x000fc20000000000 */
[----:B------:R-:W-:Y:S04]  /*35a70*/  STL.64 [R1+0xe0], R12 ;  /* 0x0000e00c01007387 */ /* 0x000fe80000100a00 */
[----:B------:R0:W-:Y:S04]  /*35a80*/  STL.64 [R1+0xe8], R14 ;  /* 0x0000e80e01007387 */ /* 0x0001e80000100a00 */
[----:B0-----:R-:W4:Y:S04]  /*35a90*/  LDL.LU.64 R14, [R1+0x3af8] ;  /* 0x003af800010e7983 */ /* 0x001f280000300a00 */
[----:B------:R-:W5:Y:S04]  /*35aa0*/  LDL.LU.64 R12, [R1+0x3af0] ;  /* 0x003af000010c7983 */ /* 0x000f680000300a00 */
[----:B------:R-:W-:Y:S04]  /*35ab0*/  STL.64 [R1+0x3ac0], R22 ;  /* 0x003ac01601007387 */ /* 0x000fe80000100a00 */
[----:B------:R0:W-:Y:S04]  /*35ac0*/  STL.64 [R1+0x3ab8], R20 ;  /* 0x003ab81401007387 */ /* 0x0001e80000100a00 */
[----:B0-----:R-:W2:Y:S04]  /*35ad0*/  LDL.LU.64 R20, [R1+0x6a0] ;  /* 0x0006a00001147983 */ /* 0x001ea80000300a00 */
[----:B------:R-:W2:Y:S01]  /*35ae0*/  LDL.LU.64 R22, [R1+0x6a8] ;  /* 0x0006a80001167983 */ /* 0x000ea20000300a00 */
[----:B----4-:R-:W-:-:S15]  /*35af0*/  HMMA.16816.F32 R8, R4, R14, R8 ;  /* 0x0000000e0408723c */ /* 0x010fde0000001808 */
[----:B------:R-:W-:-:S08]  /*35b00*/  NOP ;  /* 0x0000000000007918 */ /* 0x000fd00000000000 */
[----:B------:R-:W-:Y:S04]  /*35b10*/  STL.64 [R1+0xd0], R8 ;  /* 0x0000d00801007387 */ /* 0x000fe80000100a00 */
[----:B------:R0:W-:Y:S04]  /*35b20*/  STL.64 [R1+0xd8], R10 ;  /* 0x0000d80a01007387 */ /* 0x0001e80000100a00 */
[----:B0-----:R-:W5:Y:S04]  /*35b30*/  LDL.LU.64 R10, [R1+0x3ae8] ;  /* 0x003ae800010a7983 */ /* 0x001f680000300a00 */
[----:B------:R-:W5:Y:S02]  /*35b40*/  LDL.LU.64 R8, [R1+0x3ae0] ;  /* 0x003ae00001087983 */ /* 0x000f640000300a00 */
[----:B-----5:R-:W-:-:S15]  /*35b50*/  HMMA.16816.F32 R8, R4, R12, R8 ;  /* 0x0000000c0408723c */ /* 0x020fde0000001808 */
[----:B------:R-:W-:-:S08]  /*35b60*/  NOP ;  /* 0x0000000000007918 */ /* 0x000fd00000000000 */
[----:B------:R-:W-:Y:S04]  /*35b70*/  STL.64 [R1+0xc0], R8 ;  /* 0x0000c00801007387 */ /* 0x000fe80000100a00 */
[----:B------:R0:W-:Y:S04]  /*35b80*/  STL.64 [R1+0xc8], R10 ;  /* 0x0000c80a01007387 */ /* 0x0001e80000100a00 */
[----:B0-----:R-:W2:Y:S04]  /*35b90*/  LDL.LU.64 R10, [R1+0x3ad8] ;  /* 0x003ad800010a7983 */ /* 0x001ea80000300a00 */
[----:B------:R-:W4:Y:S04]  /*35ba0*/  LDL.LU.64 R8, [R1+0x3ad0] ;  /* 0x003ad00001087983 */ /* 0x000f280000300a00 */
[----:B------:R-:W-:Y:S04]  /*35bb0*/  STL.64 [R1+0x3ab0], R14 ;  /* 0x003ab00e01007387 */ /* 0x000fe80000100a00 */
[----:B------:R0:W-:Y:S04]  /*35bc0*/  STL.64 [R1+0x3aa8], R12 ;  /* 0x003aa80c01007387 */ /* 0x0001e80000100a00 */
[----:B0-----:R-:W4:Y:S04]  /*35bd0*/  LDL.LU.64 R12, [R1+0x690] ;  /* 0x00069000010c7983 */ /* 0x001f280000300a00 */
[----:B------:R-:W4:Y:S04]  /*35be0*/  LDL.LU.64 R14, [R1+0x698] ;  /* 0x00069800010e7983 */ /* 0x000f280000300a00 */
[----:B------:R-:W5:Y:S01]  /*35bf0*/  LDL.LU R29, [R1+0x7f0] ;  /* 0x0007f000011d7983 */ /* 0x000f620000300800 */
[----:B---3--:R-:W-:-:S02]  /*35c00*/  IMAD R0, R0, 0x100, R25 ;  /* 0x0000010000007824 */ /* 0x008fc400078e0219 */
[----:B------:R-:W-:Y:S02]  /*35c10*/  IMAD R18, R19, 0x100, R18 ;  /* 0x0000010013127824 */ /* 0x000fe400078e0212 */
[----:B------:R-:W-:Y:S02]  /*35c20*/  IMAD R19, R26, 0x100, R27 ;  /* 0x000001001a137824 */ /* 0x000fe400078e021b */
[----:B------:R-:W-:Y:S01]  /*35c30*/  IMAD R17, R17, 0x100, R16 ;  /* 0x0000010011117824 */ /* 0x000fe200078e0210 */
[----:B------:R-:W-:Y:S01]  /*35c40*/  F2FP.F16.E4M3.UNPACK_B R16, R0 ;  /* 0x00000000ff10723e */ /* 0x000fe200020006ff */
[C---:B--2---:R-:W-:Y:S06]  /*35c50*/  HMMA.16816.F32 R20, R4.reuse, R10, R20 ;  /* 0x0000000a0414723c */ /* 0x044fec0000001814 */
[----:B----4-:R-:W-:-:S15]  /*35c60*/  HMMA.16816.F32 R12, R4, R8, R12 ;  /* 0x00000008040c723c */ /* 0x010fde000000180c */
[----:B------:R-:W-:-:S02]  /*35c70*/  NOP ;  /* 0x0000000000007918 */ /* 0x000fc40000000000 */
[----:B------:R0:W-:Y:S04]  /*35c80*/  STL.64 [R1+0xb0], R20 ;  /* 0x0000b01401007387 */ /* 0x0001e80000100a00 */
[----:B------:R1:W-:Y:S04]  /*35c90*/  STL.64 [R1+0xb8], R22 ;  /* 0x0000b81601007387 */ /* 0x0003e80000100a00 */
[----:B------:R-:W2:Y:S04]  /*35ca0*/  LDL.LU.64 R24, [R1+0x5e0] ;  /* 0x0005e00001187983 */ /* 0x000ea80000300a00 */
[----:B------:R-:W2:Y:S04]  /*35cb0*/  LDL.LU.64 R26, [R1+0x5e8] ;  /* 0x0005e800011a7983 */ /* 0x000ea80000300a00 */
[----:B0-----:R-:W3:Y:S04]  /*35cc0*/  LDL.LU.64 R20, [R1+0x470] ;  /* 0x0004700001147983 */ /* 0x001ee80000300a00 */
[----:B-1----:R-:W3:Y:S04]  /*35cd0*/  LDL.LU.64 R22, [R1+0x478] ;  /* 0x0004780001167983 */ /* 0x002ee80000300a00 */
[----:B------:R-:W5:Y:S04]  /*35ce0*/  LDL.LU R0, [R1+0x7ec] ;  /* 0x0007ec0001007983 */ /* 0x000f680000300800 */
[----:B------:R0:W-:Y:S04]  /*35cf0*/  STL.64 [R1+0x120], R12 ;  /* 0x0001200c01007387 */ /* 0x0001e80000100a00 */
[----:B------:R1:W-:Y:S04]  /*35d00*/  STL.64 [R1+0x128], R14 ;  /* 0x0001280e01007387 */ /* 0x0003e80000100a00 */
[----:B0-----:R-:W4:Y:S04]  /*35d10*/  LDL.LU.64 R12, [R1+0x450] ;  /* 0x00045000010c7983 */ /* 0x001f280000300a00 */
[----:B-1----:R-:W4:Y:S04]  /*35d20*/  LDL.LU.64 R14, [R1+0x458] ;  /* 0x00045800010e7983 */ /* 0x002f280000300a00 */
[----:B------:R-:W-:Y:S04]  /*35d30*/  STL.64 [R1+0x3a90], R10 ;  /* 0x003a900a01007387 */ /* 0x000fe80000100a00 */
[----:B------:R0:W-:Y:S04]  /*35d40*/  STL.64 [R1+0x3a88], R8 ;  /* 0x003a880801007387 */ /* 0x0001e80000100a00 */
[----:B0-----:R-:W3:Y:S04]  /*35d50*/  LDL.LU.64 R8, [R1+0x430] ;  /* 0x0004300001087983 */ /* 0x001ee80000300a00 */
[----:B------:R-:W5:Y:S01]  /*35d60*/  LDL.LU.64 R10, [R1+0x438] ;  /* 0x00043800010a7983 */ /* 0x000f620000300a00 */
[C---:B--2---:R-:W-:Y:S03]  /*35d70*/  HMMA.16816.F32 R24, R4.reuse, R2, R24 ;  /* 0x000000020418723c */ /* 0x044fe60000001818 */
[----:B-----5:R-:W-:Y:S04]  /*35d80*/  STL.64 [R1+0x3aa0], R10 ;  /* 0x003aa00a01007387 */ /* 0x020fe80000100a00 */
[----:B---3--:R0:W-:Y:S04]  /*35d90*/  STL.64 [R1+0x3a98], R8 ;  /* 0x003a980801007387 */ /* 0x0081e80000100a00 */
[----:B0-----:R-:W2:Y:S04]  /*35da0*/  LDL.LU.64 R8, [R1+0x440] ;  /* 0x0004400001087983 */ /* 0x001ea80000300a00 */
[----:B------:R-:W2:Y:S08]  /*35db0*/  LDL.LU.64 R10, [R1+0x448] ;  /* 0x00044800010a7983 */ /* 0x000eb00000300a00 */
[----:B------:R0:W-:Y:S04]  /*35dc0*/  STL.64 [R1+0x110], R24 ;  /* 0x0001101801007387 */ /* 0x0001e80000100a00 */
[----:B------:R-:W-:Y:S04]  /*35dd0*/  STL.64 [R1+0x118], R26 ;  /* 0x0001181a01007387 */ /* 0x000fe80000100a00 */
[----:B0-----:R-:W3:Y:S02]  /*35de0*/  LDL.LU.64 R24, [R1+0x3ac8] ;  /* 0x003ac80001187983 */ /* 0x001ee40000300a00 */
[----:B---3--:R-:W-:Y:S02]  /*35df0*/  HMMA.16816.F32 R4, R4, R24, R20 ;  /* 0x000000180404723c */ /* 0x008fe40000001814 */
[----:B------:R-:W3:Y:S04]  /*35e00*/  LDL.LU.64 R22, [R1+0x3ac0] ;  /* 0x003ac00001167983 */ /* 0x000ee80000300a00 */
[----:B------:R-:W4:-:S15]  /*35e10*/  LDL.LU.64 R20, [R1+0x3ab8] ;  /* 0x003ab80001147983 */ /* 0x000f1e0000300a00 */
[----:B------:R-:W-:-:S02]  /*35e20*/  NOP ;  /* 0x0000000000007918 */ /* 0x000fc40000000000 */
[----:B------:R0:W-:Y:S04]  /*35e30*/  STL.64 [R1+0xa0], R4 ;  /* 0x0000a00401007387 */ /* 0x0001e80000100a00 */
[----:B------:R1:W-:Y:S04]  /*35e40*/  STL.64 [R1+0xa8], R6 ;  /* 0x0000a80601007387 */ /* 0x0003e80000100a00 */
[----:B0-----:R-:W5:Y:S04]  /*35e50*/  LDL.LU R4, [R1+0x800] ;  /* 0x0008000001047983 */ /* 0x001f680000300800 */
[----:B------:R-:W5:Y:S04]  /*35e60*/  LDL.LU R5, [R1+0x7f8] ;  /* 0x0007f80001057983 */ /* 0x000f680000300800 */
[----:B-1----:R-:W5:Y:S04]  /*35e70*/  LDL.LU R6, [R1+0x81c] ;  /* 0x00081c0001067983 */ /* 0x002f680000300800 */
[----:B------:R-:W5:Y:S04]  /*35e80*/  LDL.LU R7, [R1+0x818] ;  /* 0x0008180001077983 */ /* 0x000f680000300800 */
[----:B------:R0:W-:Y:S04]  /*35e90*/  STL.64 [R1+0x3a68], R24 ;  /* 0x003a681801007387 */ /* 0x0001e80000100a00 */
[----:B0-----:R-:W3:Y:S04]  /*35ea0*/  LDL.LU.64 R24, [R1+0x460] ;  /* 0x0004600001187983 */ /* 0x001ee80000300a00 */
[----:B------:R-:W3:Y:S01]  /*35eb0*/  LDL.LU.64 R26, [R1+0x468] ;  /* 0x00046800011a7983 */ /* 0x000ee20000300a00 */
[----:B------:R-:W-:-:S02]  /*35ec0*/  F2FP.F16.E4M3.UNPACK_B R17, R17 ;  /* 0x00000011ff11723e */ /* 0x000fc400020006ff */
[----:B------:R-:W-:Y:S02]  /*35ed0*/  F2FP.F16.E4M3.UNPACK_B R18, R18 ;  /* 0x00000012ff12723e */ /* 0x000fe400020006ff */
[----:B------:R-:W-:-:S07]  /*35ee0*/  F2FP.F16.E4M3.UNPACK_B R19, R19 ;  /* 0x00000013ff13723e */ /* 0x000fce00020006ff */
[----:B---3--:R-:W-:-:S15]  /*35ef0*/  HMMA.16816.F32 R24, R16, R22, R24 ;  /* 0x000000161018723c */ /* 0x008fde0000001818 */
[----:B------:R-:W-:-:S08]  /*35f00*/  NOP ;  /* 0x0000000000007918 */ /* 0x000fd00000000000 */
[----:B------:R0:W-:Y:S04]  /*35f10*/  STL.64 [R1+0x90], R24 ;  /* 0x0000901801007387 */ /* 0x0001e80000100a00 */
[----:B------:R1:W-:Y:S04]  /*35f20*/  STL.64 [R1+0x98], R26 ;  /* 0x0000981a01007387 */ /* 0x0003e80000100a00 */
[----:B0-----:R-:W3:Y:S04]  /*35f30*/  LDL.LU.64 R24, [R1+0x670] ;  /* 0x0006700001187983 */ /* 0x001ee80000300a00 */
[----:B-1----:R-:W2:Y:S01]  /*35f40*/  LDL.LU.64 R26, [R1+0x678] ;  /* 0x00067800011a7983 */ /* 0x002ea20000300a00 */
[C---:B----4-:R-:W-:Y:S03]  /*35f50*/  HMMA.16816.F32 R12, R16.reuse, R20, R12 ;  /* 0x00000014100c723c */ /* 0x050fe6000000180c */
[----:B--2---:R-:W-:Y:S04]  /*35f60*/  STL.64 [R1+0x3a78], R26 ;  /* 0x003a781a01007387 */ /* 0x004fe80000100a00 */
[----:B---3--:R0:W-:Y:S04]  /*35f70*/  STL.64 [R1+0x3a70], R24 ;  /* 0x003a701801007387 */ /* 0x0081e80000100a00 */
[----:B0-----:R-:W2:Y:S04]  /*35f80*/  LDL.LU.64 R24, [R1+0x680] ;  /* 0x0006800001187983 */ /* 0x001ea80000300a00 */
[----:B------:R-:W2:Y:S08]  /*35f90*/  LDL.LU.64 R26, [R1+0x688] ;  /* 0x00068800011a7983 */ /* 0x000eb00000300a00 */
[----:B------:R-:W-:Y:S04]  /*35fa0*/  STL.64 [R1+0x80], R12 ;  /* 0x0000800c01007387 */ /* 0x000fe80000100a00 */
[----:B------:R0:W-:Y:S04]  /*35fb0*/  STL.64 [R1+0x88], R14 ;  /* 0x0000880e01007387 */ /* 0x0001e80000100a00 */
[----:B0-----:R-:W3:Y:S04]  /*35fc0*/  LDL.LU.64 R14, [R1+0x3ab0] ;  /* 0x003ab000010e7983 */ /* 0x001ee80000300a00 */
[----:B------:R-:W4:Y:S01]  /*35fd0*/  LDL.LU.64 R12, [R1+0x3aa8] ;  /* 0x003aa800010c7983 */ /* 0x000f220000300a00 */
[----:B---3--:R-:W-:-:S15]  /*35fe0*/  HMMA.16816.F32 R8, R16, R14, R8 ;  /* 0x0000000e1008723c */ /* 0x008fde0000001808 */
[----:B------:R-:W-:-:S08]  /*35ff0*/  NOP ;  /* 0x0000000000007918 */ /* 0x000fd00000000000 */
[----:B------:R-:W-:Y:S04]  /*36000*/  STL.64 [R1+0x70], R8 ;  /* 0x0000700801007387 */ /* 0x000fe80000100a00 */
[----:B------:R0:W-:Y:S04]  /*36010*/  STL.64 [R1+0x78], R10 ;  /* 0x0000780a01007387 */ /* 0x0001e80000100a00 */
[----:B0-----:R-:W4:Y:S04]  /*36020*/  LDL.LU.64 R10, [R1+0x3aa0] ;  /* 0x003aa000010a7983 */ /* 0x001f280000300a00 */
[----:B------:R-:W4:Y:S02]  /*36030*/  LDL.LU.64 R8, [R1+0x3a98] ;  /* 0x003a980001087983 */ /* 0x000f240000300a00 */
[----:B----4-:R-:W-:-:S15]  /*36040*/  HMMA.16816.F32 R8, R16, R12, R8 ;  /* 0x0000000c1008723c */ /* 0x010fde0000001808 */
[----:B------:R-:W-:-:S08]  /*36050*/  NOP ;  /* 0x0000000000007918 */ /* 0x000fd00000000000 */
[----:B------:R-:W-:Y:S04]  /*36060*/  STL.64 [R1+0x60], R8 ;  /* 0x0000600801007387 */ /* 0x000fe80000100a00 */
[----:B------:R0:W-:Y:S04]  /*36070*/  STL.64 [R1+0x68], R10 ;  /* 0x0000680a01007387 */ /* 0x0001e80000100a00 */
[----:B0-----:R-:W2:Y:S04]  /*36080*/  LDL.LU.64 R10, [R1+0x3a90] ;  /* 0x003a9000010a7983 */ /* 0x001ea80000300a00 */
[----:B------:R-:W3:Y:S04]  /*36090*/  LDL.LU.64 R8, [R1+0x3a88] ;  /* 0x003a880001087983 */ /* 0x000ee80000300a00 */
[----:B------:R-:W-:Y:S04]  /*360a0*/  STL.64 [R1+0x3a60], R14 ;  /* 0x003a600e01007387 */ /* 0x000fe80000100a00 */
[----:B------:R0:W-:Y:S01]  /*360b0*/  STL.64 [R1+0x3a58], R12 ;  /* 0x003a580c01007387 */ /* 0x0001e20000100a00 */
[----:B------:R-:W-:-:S03]  /*360c0*/  IMAD R0, R0, 0x100, R29 ;  /* 0x0000010000007824 */ /* 0x000fc600078e021d */
[----:B0-----:R-:W4:Y:S04]  /*360d0*/  LDL.LU.64 R12, [R1+0x420] ;  /* 0x00042000010c7983 */ /* 0x001f280000300a00 */
[----:B------:R-:W4:Y:S04]  /*360e0*/  LDL.LU.64 R14, [R1+0x428] ;  /* 0x00042800010e7983 */ /* 0x000f280000300a00 */
[----:B------:R-:W4:Y:S01]  /*360f0*/  LDL.LU R29, [R1+0x3a80] ;  /* 0x003a8000011d7983 */ /* 0x000f220000300800 */
[----:B--2---:R-:W-:-:S15]  /*36100*/  HMMA.16816.F32 R24, R16, R10, R24 ;  /* 0x0000000a1018723c */ /* 0x004fde0000001818 */
[----:B------:R-:W-:-:S08]  /*36110*/  NOP ;  /* 0x0000000000007918 */ /* 0x000fd00000000000 */
[----:B------:R-:W-:Y:S04]  /*36120*/  STL.64 [R1+0x50], R24 ;  /* 0x0000501801007387 */ /* 0x000fe80000100a00 */
[----:B------:R0:W-:Y:S04]  /*36130*/  STL.64 [R1+0x58], R26 ;  /* 0x0000581a01007387 */ /* 0x0001e80000100a00 */
[----:B0-----:R-:W3:Y:S04]  /*36140*/  LDL.LU.64 R26, [R1+0x3a78] ;  /* 0x003a7800011a7983 */ /* 0x001ee80000300a00 */
[----:B------:R-:W3:Y:S01]  /*36150*/  LDL.LU.64 R24, [R1+0x3a70] ;  /* 0x003a700001187983 */ /* 0x000ee20000300a00 */
[----:B-----5:R-:W-:Y:S01]  /*36160*/  IMAD R5, R5, 0x100, R4 ;  /* 0x0000010005057824 */ /* 0x020fe200078e0204 */
[----:B------:R-:W-:-:S02]  /*36170*/  F2FP.F16.E4M3.UNPACK_B R4, R0 ;  /* 0x00000000ff04723e */ /* 0x000fc400020006ff */
[----:B------:R-:W2:Y:S01]  /*36180*/  LDL.LU R0, [R1+0x830] ;  /* 0x0008300001007983 */ /* 0x000ea20000300800 */
[----:B---3--:R-:W-:-:S15]  /*36190*/  HMMA.16816.F32 R24, R16, R8, R24 ;  /* 0x000000081018723c */ /* 0x008fde0000001818 */
[----:B------:R-:W-:-:S08]  /*361a0*/  NOP ;  /* 0x0000000000007918 */ /* 0x000fd00000000000 */
[----:B------:R0:W-:Y:S04]  /*361b0*/  STL.64 [R1+0x150], R24 ;  /* 0x0001501801007387 */ /* 0x0001e80000100a00 */
[----:B------:R-:W-:Y:S04]  /*361c0*/  STL.64 [R1+0x158], R26 ;  /* 0x0001581a01007387 */ /* 0x000fe80000100a00 */
[----:B0-----:R-:W4:Y:S04]  /*361d0*/  LDL.LU.64 R24, [R1+0x3a68] ;  /* 0x003a680001187983 */ /* 0x001f280000300a00 */
[----:B------:R-:W-:Y:S04]  /*361e0*/  STL.64 [R1+0x3a40], R10 ;  /* 0x003a400a01007387 */ /* 0x000fe80000100a00 */
[----:B------:R0:W-:Y:S04]  /*361f0*/  STL.64 [R1+0x3a38], R8 ;  /* 0x003a380801007387 */ /* 0x0001e80000100a00 */
[----:B0-----:R-:W3:Y:S04]  /*36200*/  LDL.LU.64 R8, [R1+0x540] ;  /* 0x0005400001087983 */ /* 0x001ee80000300a00 */
[----:B------:R-:W3:Y:S02]  /*36210*/  LDL.LU.64 R10, [R1+0x548] ;  /* 0x00054800010a7983 */ /* 0x000ee40000300a00 */
[----:B---3--:R-:W-:-:S15]  /*36220*/  HMMA.16816.F32 R8, R16, R2, R8 ;  /* 0x000000021008723c */ /* 0x008fde0000001808 */
[----:B------:R-:W-:-:S08]  /*36230*/  NOP ;  /* 0x0000000000007918 */ /* 0x000fd00000000000 */
[----:B------:R-:W-:Y:S04]  /*36240*/  STL.64 [R1+0x180], R8 ;  /* 0x0001800801007387 */ /* 0x000fe80000100a00 */
[----:B------:R4:W-:Y:S02]  /*36250*/  STL.64 [R1+0x188], R10 ;  /* 0x0001880a01007387 */ /* 0x0009e40000100a00 */
[----:B----4-:R-:W-:Y:S02]  /*36260*/  HMMA.16816.F32 R8, R16, R24, R12 ;  /* 0x000000181008723c */ /* 0x010fe4000000180c */
[----:B------:R-:W3:Y:S04]  /*36270*/  LDL.LU.64 R12, [R1+0x3d0] ;  /* 0x0003d000010c7983 */ /* 0x000ee80000300a00 */
[----:B------:R-:W3:-:S15]  /*36280*/  LDL.LU.64 R14, [R1+0x3d8] ;  /* 0x0003d800010e7983 */ /* 0x000ede0000300a00 */
[----:B------:R-:W-:-:S02]  /*36290*/  NOP ;  /* 0x0000000000007918 */ /* 0x000fc40000000000 */
[----:B------:R0:W-:Y:S04]  /*362a0*/  STL.64 [R1+0x170], R8 ;  /* 0x0001700801007387 */ /* 0x0001e80000100a00 */
[----:B------:R1:W-:Y:S04]  /*362b0*/  STL.64 [R1+0x178], R10 ;  /* 0x0001780a01007387 */ /* 0x0003e80000100a00 */
[----:B0-----:R-:W4:Y:S04]  /*362c0*/  LDL.LU.64 R8, [R1+0x210] ;  /* 0x0002100001087983 */ /* 0x001f280000300a00 */
[----:B-1----:R-:W5:Y:S01]  /*362d0*/  LDL.LU.64 R10, [R1+0x218] ;  /* 0x00021800010a7983 */ /* 0x002f620000300a00 */
[----:B------:R-:W-:-:S02]  /*362e0*/  IMAD R6, R7, 0x100, R6 ;  /* 0x0000010007067824 */ /* 0x000fc400078e0206 */
[----:B------:R-:W-:Y:S01]  /*362f0*/  IMAD R7, R28, 0x100, R29 ;  /* 0x000001001c077824 */ /* 0x000fe200078e021d */
[----:B-----5:R-:W-:Y:S04]  /*36300*/  STL.64 [R1+0x3a50], R10 ;  /* 0x003a500a01007387 */ /* 0x020fe80000100a00 */
[----:B----4-:R0:W-:Y:S04]  /*36310*/  STL.64 [R1+0x3a48], R8 ;  /* 0x003a480801007387 */ /* 0x0101e80000100a00 */
[----:B0-----:R-:W4:Y:S04]  /*36320*/  LDL.LU.64 R8, [R1+0x3b0] ;  /* 0x0003b00001087983 */ /* 0x001f280000300a00 */
[----:B------:R-:W4:Y:S04]  /*36330*/  LDL.LU.64 R10, [R1+0x3b8] ;  /* 0x0003b800010a7983 */ /* 0x000f280000300a00 */
[----:B------:R-:W5:Y:S04]  /*36340*/  LDL.LU R17, [R1+0x838] ;  /* 0x0008380001117983 */ /* 0x000f680000300800 */
[----:B------:R-:W5:Y:S04]  /*36350*/  LDL.LU R18, [R1+0x840] ;  /* 0x0008400001127983 */ /* 0x000f680000300800 */
[----:B------:R-:W5:Y:S04]  /*36360*/  LDL.LU R16, [R1+0x84c] ;  /* 0x00084c0001107983 */ /* 0x000f680000300800 */
[----:B------:R-:W5:Y:S04]  /*36370*/  LDL.LU R19, [R1+0x848] ;  /* 0x0008480001137983 */ /* 0x000f680000300800 */
[----:B------:R-:W5:Y:S04]  /*36380*/  LDL.LU R28, [R1+0x860] ;  /* 0x00086000011c7983 */ /* 0x000f680000300800 */
[----:B------:R-:W2:Y:S04]  /*36390*/  LDL.LU R27, [R1+0x870] ;  /* 0x00087000011b7983 */ /* 0x000ea80000300800 */
[----:B------:R-:W2:Y:S01]  /*363a0*/  LDL.LU R26, [R1+0x87c] ;  /* 0x00087c00011a7983 */ /* 0x000ea20000300800 */
[----:B------:R-:W-:-:S02]  /*363b0*/  F2FP.F16.E4M3.UNPACK_B R5, R5 ;  /* 0x00000005ff05723e */ /* 0x000fc400020006ff */
[----:B------:R-:W-:Y:S02]  /*363c0*/  F2FP.F16.E4M3.UNPACK_B R6, R6 ;  /* 0x00000006ff06723e */ /* 0x000fe400020006ff */
[----:B------:R-:W-:Y:S01]  /*363d0*/  F2FP.F16.E4M3.UNPACK_B R7, R7 ;  /* 0x00000007ff07723e */ /* 0x000fe200020006ff */
[----:B--2---:R-:W-:Y:S04]  /*363e0*/  STL.64 [R1+0x3a30], R26 ;  /* 0x003a301a01007387 */ /* 0x004fe80000100a00 */
[----:B------:R0:W-:Y:S04]  /*363f0*/  STL.64 [R1+0x3a28], R24 ;  /* 0x003a281801007387 */ /* 0x0001e80000100a00 */
[----:B0-----:R-:W2:Y:S04]  /*36400*/  LDL.LU.64 R24, [R1+0x410] ;  /* 0x0004100001187983 */ /* 0x001ea80000300a00 */
[----:B------:R-:W2:Y:S01]  /*36410*/  LDL.LU.64 R26, [R1+0x418] ;  /* 0x00041800011a7983 */ /* 0x000ea20000300a00 */
[C---:B---3--:R-:W-:Y:S03]  /*36420*/  HMMA.16816.F32 R12, R4.reuse, R20, R12 ;  /* 0x00000014040c723c */ /* 0x048fe6000000180c */
[----:B------:R-:W3:Y:S03]  /*36430*/  LDL.LU R29, [R1+0x878] ;  /* 0x00087800011d7983 */ /* 0x000ee60000300800 */
[----:B--2---:R-:W-:-:S15]  /*36440*/  HMMA.16816.F32 R24, R4, R22, R24 ;  /* 0x000000160418723c */ /* 0x004fde0000001818 */
[----:B------:R-:W-:-:S08]  /*36450*/  NOP ;  /* 0x0000000000007918 */ /* 0x000fd00000000000 */
[----:B------:R0:W-:Y:S04]  /*36460*/  STL.64 [R1+0x190], R24 ;  /* 0x0001901801007387 */ /* 0x0001e80000100a00 */
[----:B------:R1:W-:Y:S04]  /*36470*/  STL.64 [R1+0x198], R26 ;  /* 0x0001981a01007387 */ /* 0x0003e80000100a00 */
[----:B0-----:R-:W2:Y:S04]  /*36480*/  LDL.LU.64 R24, [R1+0x650] ;  /* 0x0006500001187983 */ /* 0x001ea80000300a00 */
[----:B-1----:R-:W2:Y:S04]  /*36490*/  LDL.LU.64 R26, [R1+0x658] ;  /* 0x00065800011a7983 */ /* 0x002ea80000300a00 */
[----:B------:R-:W-:Y:S04]  /*364a0*/  STL.64 [R1+0x1a0], R12 ;  /* 0x0001a00c01007387 */ /* 0x000fe80000100a00 */
[----:B------:R0:W-:Y:S04]  /*364b0*/  STL.64 [R1+0x1a8], R14 ;  /* 0x0001a80e01007387 */ /* 0x0001e80000100a00 */
[----:B0-----:R-:W4:Y:S04]  /*364c0*/  LDL.LU.64 R14, [R1+0x3a60] ;  /* 0x003a6000010e7983 */ /* 0x001f280000300a00 */
[----:B------:R-:W5:Y:S04]  /*364d0*/  LDL.LU.64 R12, [R1+0x3a58] ;  /* 0x003a5800010c7983 */ /* 0x000f680000300a00 */
[----:B------:R0:W-:Y:S04]  /*364e0*/  STL.64 [R1+0x3a20], R22 ;  /* 0x003a201601007387 */ /* 0x0001e80000100a00 */
[----:B0-----:R-:W3:Y:S04]  /*364f0*/  LDL.LU R22, [R1+0x83c] ;  /* 0x00083c0001167983 */ /* 0x001ee80000300800 */
[----:B------:R-:W2:Y:S04]  /*36500*/  LDL.LU R23, [R1+0x844] ;  /* 0x0008440001177983 */ /* 0x000ea80000300800 */
[----:B------:R0:W-:Y:S04]  /*36510*/  STL.64 [R1+0x3a18], R20 ;  /* 0x003a181401007387 */ /* 0x0001e80000100a00 */
[----:B0-----:R-:W3:Y:S01]  /*36520*/  LDL.LU R21, [R1+0x834] ;  /* 0x0008340001157983 */ /* 0x001ee20000300800 */
        /* <DEDUP_REMOVED lines=10> */
[----:B0-----:R-:W4:Y:S04]  /*365d0*/  LDL.LU.64 R10, [R1+0x3a40] ;  /* 0x003a4000010a7983 */ /* 0x001f280000300a00 */
[----:B------:R-:W5:Y:S04]  /*365e0*/  LDL.LU.64 R8, [R1+0x3a38] ;  /* 0x003a380001087983 */ /* 0x000f680000300a00 */
[----:B------:R-:W-:Y:S04]  /*365f0*/  STL.64 [R1+0x3a00], R14 ;  /* 0x003a000e01007387 */ /* 0x000fe80000100a00 */
[----:B------:R0:W-:Y:S04]  /*36600*/  STL.64 [R1+0x39f8], R12 ;  /* 0x0039f80c01007387 */ /* 0x0001e80000100a00 */
[----:B0-----:R-:W4:Y:S04]  /*36610*/  LDL.LU.64 R12, [R1+0x660] ;  /* 0x00066000010c7983 */ /* 0x001f280000300a00 */
[----:B------:R-:W4:Y:S01]  /*36620*/  LDL.LU.64 R14, [R1+0x668] ;  /* 0x00066800010e7983 */ /* 0x000f220000300a00 */
[----:B---3--:R-:W-:-:S02]  /*36630*/  IMAD R0, R0, 0x100, R21 ;  /* 0x0000010000007824 */ /* 0x008fc400078e0215 */
[----:B------:R-:W-:-:S03]  /*36640*/  IMAD R19, R19, 0x100, R16 ;  /* 0x0000010013137824 */ /* 0x000fc600078e0210 */
[----:B------:R-:W-:Y:S01]  /*36650*/  F2FP.F16.E4M3.UNPACK_B R16, R0 ;  /* 0x00000000ff10723e */ /* 0x000fe200020006ff */
[----:B------:R-:W-:Y:S02]  /*36660*/  IMAD R17, R17, 0x100, R22 ;  /* 0x0000010011117824 */ /* 0x000fe400078e0216 */
[----:B--2---:R-:W-:Y:S01]  /*36670*/  IMAD R18, R18, 0x100, R23 ;  /* 0x0000010012127824 */ /* 0x004fe200078e0217 */
[----:B----4-:R-:W-:-:S15]  /*36680*/  HMMA.16816.F32 R12, R4, R10, R12 ;  /* 0x0000000a040c723c */ /* 0x010fde000000180c */
[----:B------:R-:W-:-:S08]  /*36690*/  NOP ;  /* 0x0000000000007918 */ /* 0x000fd00000000000 */
[----:B------:R-:W-:Y:S04]  /*366a0*/  STL.64 [R1+0x1e0], R12 ;  /* 0x0001e00c01007387 */ /* 0x000fe80000100a00 */
[----:B------:R5:W-:Y:S04]  /*366b0*/  STL.64 [R1+0x1e8], R14 ;  /* 0x0001e80e01007387 */ /* 0x000be80000100a00 */
[----:B------:R-:W2:Y:S01]  /*366c0*/  LDL.LU R0, [R1+0x864] ;  /* 0x0008640001007983 */ /* 0x000ea20000300800 */
[----:B-----5:R-:W-:Y:S03]  /*366d0*/  HMMA.16816.F32 R12, R4, R8, R24 ;  /* 0x00000008040c723c */ /* 0x020fe60000001818 */
[----:B------:R-:W3:Y:S04]  /*366e0*/  LDL.LU.64 R24, [R1+0x530] ;  /* 0x0005300001187983 */ /* 0x000ee80000300a00 */
[----:B------:R-:W3:-:S15]  /*366f0*/  LDL.LU.64 R26, [R1+0x538] ;  /* 0x00053800011a7983 */ /* 0x000ede0000300a00 */
[----:B------:R-:W-:-:S01]  /*36700*/  NOP ;  /* 0x0000000000007918 */ /* 0x000fc20000000000 */
[----:B------:R0:W-:Y:S04]  /*36710*/  STL.64 [R1+0x1f0], R12 ;  /* 0x0001f00c01007387 */ /* 0x0001e80000100a00 */
[----:B------:R1:W-:Y:S04]  /*36720*/  STL.64 [R1+0x1f8], R14 ;  /* 0x0001f80e01007387 */ /* 0x0003e80000100a00 */
[----:B------:R-:W4:Y:S04]  /*36730*/  LDL.LU.64 R20, [R1+0x200] ;  /* 0x0002000001147983 */ /* 0x000f280000300a00 */
[----:B------:R-:W4:Y:S04]  /*36740*/  LDL.LU.64 R22, [R1+0x208] ;  /* 0x0002080001167983 */ /* 0x000f280000300a00 */
[----:B0-----:R-:W5:Y:S04]  /*36750*/  LDL.LU.64 R12, [R1+0x2f0] ;  /* 0x0002f000010c7983 */ /* 0x001f680000300a00 */
[----:B-1----:R-:W2:Y:S04]  /*36760*/  LDL.LU.64 R14, [R1+0x2f8] ;  /* 0x0002f800010e7983 */ /* 0x002ea80000300a00 */
[----:B--2---:R-:W-:Y:S04]  /*36770*/  STL.64 [R1+0x3a10], R14 ;  /* 0x003a100e01007387 */ /* 0x004fe80000100a00 */
[----:B-----5:R0:W-:Y:S04]  /*36780*/  STL.64 [R1+0x3a08], R12 ;  /* 0x003a080c01007387 */ /* 0x0201e80000100a00 */
[----:B0-----:R-:W2:Y:S04]  /*36790*/  LDL.LU.64 R12, [R1+0x310] ;  /* 0x00031000010c7983 */ /* 0x001ea80000300a00 */
[----:B------:R-:W2:Y:S04]  /*367a0*/  LDL.LU.64 R14, [R1+0x318] ;  /* 0x00031800010e7983 */ /* 0x000ea80000300a00 */
[----:B------:R-:W-:Y:S04]  /*367b0*/  STL.64 [R1+0x39e0], R10 ;  /* 0x0039e00a01007387 */ /* 0x000fe80000100a00 */
[----:B------:R0:W-:Y:S04]  /*367c0*/  STL.64 [R1+0x39d8], R8 ;  /* 0x0039d80801007387 */ /* 0x0001e80000100a00 */
[----:B0-----:R-:W5:Y:S04]  /*367d0*/  LDL.LU.64 R8, [R1+0x290] ;  /* 0x0002900001087983 */ /* 0x001f680000300a00 */
[----:B------:R-:W4:Y:S01]  /*367e0*/  LDL.LU.64 R10, [R1+0x298] ;  /* 0x00029800010a7983 */ /* 0x000f220000300a00 */
[----:B---3--:R-:W-:Y:S03]  /*367f0*/  HMMA.16816.F32 R24, R4, R2, R24 ;  /* 0x000000020418723c */ /* 0x008fe60000001818 */
[----:B----4-:R-:W-:Y:S04]  /*36800*/  STL.64 [R1+0x39f0], R10 ;  /* 0x0039f00a01007387 */ /* 0x010fe80000100a00 */
[----:B-----5:R0:W-:Y:S04]  /*36810*/  STL.64 [R1+0x39e8], R8 ;  /* 0x0039e80801007387 */ /* 0x0201e80000100a00 */
[----:B0-----:R-:W3:Y:S04]  /*36820*/  LDL.LU.64 R8, [R1+0x2e0] ;  /* 0x0002e00001087983 */ /* 0x001ee80000300a00 */
[----:B------:R-:W3:Y:S08]  /*36830*/  LDL.LU.64 R10, [R1+0x2e8] ;  /* 0x0002e800010a7983 */ /* 0x000ef00000300a00 */
[----:B------:R-:W-:Y:S04]  /*36840*/  STL.64 [R1+0x210], R24 ;  /* 0x0002101801007387 */ /* 0x000fe80000100a00 */
[----:B------:R0:W-:Y:S04]  /*36850*/  STL.64 [R1+0x218], R26 ;  /* 0x0002181a01007387 */ /* 0x0001e80000100a00 */
[----:B0-----:R-:W4:Y:S04]  /*36860*/  LDL.LU.64 R26, [R1+0x3a30] ;  /* 0x003a3000011a7983 */ /* 0x001f280000300a00 */
[----:B------:R-:W5:Y:S01]  /*36870*/  LDL.LU.64 R24, [R1+0x3a28] ;  /* 0x003a280001187983 */ /* 0x000f620000300a00 */
[----:B------:R-:W-:-:S02]  /*36880*/  F2FP.F16.E4M3.UNPACK_B R17, R17 ;  /* 0x00000011ff11723e */ /* 0x000fc400020006ff */
[----:B------:R-:W-:Y:S02]  /*36890*/  F2FP.F16.E4M3.UNPACK_B R18, R18 ;  /* 0x00000012ff12723e */ /* 0x000fe400020006ff */
[----:B------:R-:W-:Y:S01]  /*368a0*/  F2FP.F16.E4M3.UNPACK_B R19, R19 ;  /* 0x00000013ff13723e */ /* 0x000fe200020006ff */
[----:B-----5:R-:W-:Y:S01]  /*368b0*/  HMMA.16816.F32 R4, R4, R24, R20 ;  /* 0x000000180404723c */ /* 0x020fe20000001814 */
[----:B------:R-:W2:Y:S04]  /*368c0*/  LDL.LU.64 R22, [R1+0x3a20] ;  /* 0x003a200001167983 */ /* 0x000ea80000300a00 */
[----:B------:R-:W5:-:S15]  /*368d0*/  LDL.LU.64 R20, [R1+0x3a18] ;  /* 0x003a180001147983 */ /* 0x000f5e0000300a00 */
[----:B------:R-:W-:-:S03]  /*368e0*/  NOP ;  /* 0x0000000000007918 */ /* 0x000fc60000000000 */
[----:B------:R0:W-:Y:S04]  /*368f0*/  STL.64 [R1+0x200], R4 ;  /* 0x0002000401007387 */ /* 0x0001e80000100a00 */
[----:B------:R1:W-:Y:S04]  /*36900*/  STL.64 [R1+0x208], R6 ;  /* 0x0002080601007387 */ /* 0x0003e80000100a00 */
[----:B0-----:R-:W4:Y:S04]  /*36910*/  LDL.LU R5, [R1+0x86c] ;  /* 0x00086c0001057983 */ /* 0x001f280000300800 */
[----:B-1----:R-:W4:Y:S04]  /*36920*/  LDL.LU R6, [R1+0x868] ;  /* 0x0008680001067983 */ /* 0x002f280000300800 */
[----:B------:R-:W4:Y:S04]  /*36930*/  LDL.LU R7, [R1+0x874] ;  /* 0x0008740001077983 */ /* 0x000f280000300800 */
[----:B------:R-:W-:Y:S01]  /*36940*/  STL.64 [R1+0x39c0], R24 ;  /* 0x0039c01801007387 */ /* 0x000fe20000100a00 */
[----:B--2---:R-:W-:-:S15]  /*36950*/  HMMA.16816.F32 R12, R16, R22, R12 ;  /* 0x00000016100c723c */ /* 0x004fde000000180c */
        /* <DEDUP_REMOVED lines=9> */
[----:B0-----:R-:W3:Y:S04]  /*369f0*/  LDL.LU.64 R14, [R1+0x3a00] ;  /* 0x003a0000010e7983 */ /* 0x001ee80000300a00 */
[----:B------:R-:W2:Y:S04]  /*36a00*/  LDL.LU.64 R12, [R1+0x39f8] ;  /* 0x0039f800010c7983 */ /* 0x000ea80000300a00 */
[----:B------:R-:W-:Y:S04]  /*36a10*/  STL.64 [R1+0x39b8], R22 ;  /* 0x0039b81601007387 */ /* 0x000fe80000100a00 */
[----:B------:R0:W-:Y:S04]  /*36a20*/  STL.64 [R1+0x39b0], R20 ;  /* 0x0039b01401007387 */ /* 0x0001e80000100a00 */
[----:B0-----:R-:W5:Y:S04]  /*36a30*/  LDL.LU.64 R20, [R1+0x640] ;  /* 0x0006400001147983 */ /* 0x001f680000300a00 */
[----:B------:R-:W5:Y:S01]  /*36a40*/  LDL.LU.64 R22, [R1+0x648] ;  /* 0x0006480001167983 */ /* 0x000f620000300a00 */
[----:B---3--:R-:W-:-:S15]  /*36a50*/  HMMA.16816.F32 R8, R16, R14, R8 ;  /* 0x0000000e1008723c */ /* 0x008fde0000001808 */
[----:B------:R-:W-:-:S08]  /*36a60*/  NOP ;  /* 0x0000000000007918 */ /* 0x000fd00000000000 */
[----:B------:R-:W-:Y:S04]  /*36a70*/  STL.64 [R1+0x240], R8 ;  /* 0x0002400801007387 */ /* 0x000fe80000100a00 */
[----:B------:R0:W-:Y:S04]  /*36a80*/  STL.64 [R1+0x248], R10 ;  /* 0x0002480a01007387 */ /* 0x0001e80000100a00 */
[----:B0-----:R-:W2:Y:S04]  /*36a90*/  LDL.LU.64 R10, [R1+0x39f0] ;  /* 0x0039f000010a7983 */ /* 0x001ea80000300a00 */
[----:B------:R-:W2:Y:S02]  /*36aa0*/  LDL.LU.64 R8, [R1+0x39e8] ;  /* 0x0039e80001087983 */ /* 0x000ea40000300a00 */
[----:B--2---:R-:W-:-:S15]  /*36ab0*/  HMMA.16816.F32 R8, R16, R12, R8 ;  /* 0x0000000c1008723c */ /* 0x004fde0000001808 */
[----:B------:R-:W-:-:S08]  /*36ac0*/  NOP ;  /* 0x0000000000007918 */ /* 0x000fd00000000000 */
[----:B------:R-:W-:Y:S04]  /*36ad0*/  STL.64 [R1+0x250], R8 ;  /* 0x0002500801007387 */ /* 0x000fe80000100a00 */
[----:B------:R0:W-:Y:S04]  /*36ae0*/  STL.64 [R1+0x258], R10 ;  /* 0x0002580a01007387 */ /* 0x0001e80000100a00 */
[----:B0-----:R-:W5:Y:S04]  /*36af0*/  LDL.LU.64 R10, [R1+0x39e0] ;  /* 0x0039e000010a7983 */ /* 0x001f680000300a00 */
[----:B------:R-:W2:Y:S04]  /*36b00*/  LDL.LU.64 R8, [R1+0x39d8] ;  /* 0x0039d80001087983 */ /* 0x000ea80000300a00 */
[----:B------:R-:W-:Y:S04]  /*36b10*/  STL.64 [R1+0x3998], R14 ;  /* 0x0039980e01007387 */ /* 0x000fe80000100a00 */
[----:B------:R5:W-:Y:S01]  /*36b20*/  STL.64 [R1+0x3990], R12 ;  /* 0x0039900c01007387 */ /* 0x000be20000100a00 */
[----:B------:R-:W-:-:S02]  /*36b30*/  IMAD R0, R28, 0x100, R0 ;  /* 0x000001001c007824 */ /* 0x000fc400078e0200 */
[----:B----4-:R-:W-:Y:S01]  /*36b40*/  IMAD R5, R6, 0x100, R5 ;  /* 0x0000010006057824 */ /* 0x010fe200078e0205 */
[----:B------:R-:W3:Y:S01]  /*36b50*/  LDL.LU R28, [R1+0x898] ;  /* 0x00089800011c7983 */ /* 0x000ee20000300800 */
[----:B------:R-:W-:Y:S02]  /*36b60*/  IMAD R6, R27, 0x100, R7 ;  /* 0x000001001b067824 */ /* 0x000fe400078e0207 */
[----:B------:R-:W-:Y:S01]  /*36b70*/  IMAD R7, R29, 0x100, R26 ;  /* 0x000001001d077824 */ /* 0x000fe200078e021a */
[----:B-----5:R-:W-:-:S15]  /*36b80*/  HMMA.16816.F32 R12, R16, R10, R20 ;  /* 0x0000000a100c723c */ /* 0x020fde0000001814 */
[----:B------:R-:W-:-:S08]  /*36b90*/  NOP ;  /* 0x0000000000007918 */ /* 0x000fd00000000000 */
[----:B------:R-:W-:Y:S04]  /*36ba0*/  STL.64 [R1+0x260], R12 ;  /* 0x0002600c01007387 */ /* 0x000fe80000100a00 */
[----:B------:R-:W-:Y:S04]  /*36bb0*/  STL.64 [R1+0x268], R14 ;  /* 0x0002680e01007387 */ /* 0x000fe80000100a00 */
[----:B------:R-:W4:Y:S04]  /*36bc0*/  LDL.LU.64 R24, [R1+0x520] ;  /* 0x0005200001187983 */ /* 0x000f280000300a00 */
[----:B------:R-:W5:Y:S04]  /*36bd0*/  LDL.LU.64 R26, [R1+0x528] ;  /* 0x00052800011a7983 */ /* 0x000f680000300a00 */
[----:B-----5:R-:W-:Y:S04]  /*36be0*/  STL.64 [R1+0x39d0], R26 ;  /* 0x0039d01a01007387 */ /* 0x020fe80000100a00 */
[----:B----4-:R0:W-:Y:S04]  /*36bf0*/  STL.64 [R1+0x39c8], R24 ;  /* 0x0039c81801007387 */ /* 0x0101e80000100a00 */
[----:B0-----:R-:W2:Y:S04]  /*36c00*/  LDL.LU.64 R24, [R1+0x270] ;  /* 0x0002700001187983 */ /* 0x001ea80000300a00 */
[----:B------:R-:W2:Y:S04]  /*36c10*/  LDL.LU.64 R26, [R1+0x278] ;  /* 0x00027800011a7983 */ /* 0x000ea80000300a00 */
[----:B------:R-:W4:Y:S04]  /*36c20*/  LDL.LU.64 R20, [R1+0x280] ;  /* 0x0002800001147983 */ /* 0x000f280000300a00 */
[----:B------:R-:W4:Y:S04]  /*36c30*/  LDL.LU.64 R22, [R1+0x288] ;  /* 0x0002880001167983 */ /* 0x000f280000300a00 */
[----:B------:R-:W5:Y:S04]  /*36c40*/  LDL.LU.64 R12, [R1+0x2b0] ;  /* 0x0002b000010c7983 */ /* 0x000f680000300a00 */
[----:B------:R-:W3:Y:S01]  /*36c50*/  LDL.LU.64 R14, [R1+0x2b8] ;  /* 0x0002b800010e7983 */ /* 0x000ee20000300a00 */
[----:B------:R-:W-:Y:S01]  /*36c60*/  F2FP.F16.E4M3.UNPACK_B R4, R0 ;  /* 0x00000000ff04723e */ /* 0x000fe200020006ff */
[C---:B--2---:R-:W-:Y:S02]  /*36c70*/  HMMA.16816.F32 R24, R16.reuse, R8, R24 ;  /* 0x000000081018723c */ /* 0x044fe40000001818 */
[----:B---3--:R-:W-:Y:S04]  /*36c80*/  STL.64 [R1+0x39a8], R14 ;  /* 0x0039a80e01007387 */ /* 0x008fe80000100a00 */
[----:B-----5:R0:W-:Y:S04]  /*36c90*/  STL.64 [R1+0x39a0], R12 ;  /* 0x0039a00c01007387 */ /* 0x0201e80000100a00 */
[----:B0-----:R-:W2:Y:S04]  /*36ca0*/  LDL.LU.64 R12, [R1+0x2a0] ;  /* 0x0002a000010c7983 */ /* 0x001ea80000300a00 */
[----:B------:R-:W2:Y:S04]  /*36cb0*/  LDL.LU.64 R14, [R1+0x2a8] ;  /* 0x0002a800010e7983 */ /* 0x000ea80000300a00 */
[----:B------:R-:W3:Y:S05]  /*36cc0*/  LDL.LU R0, [R1+0x880] ;  /* 0x0008800001007983 */ /* 0x000eea0000300800 */
[----:B------:R-:W-:Y:S04]  /*36cd0*/  STL.64 [R1+0x270], R24 ;  /* 0x0002701801007387 */ /* 0x000fe80000100a00 */
[----:B------:R0:W-:Y:S04]  /*36ce0*/  STL.64 [R1+0x278], R26 ;  /* 0x0002781a01007387 */ /* 0x0001e80000100a00 */
[----:B0-----:R-:W5:Y:S04]  /*36cf0*/  LDL.LU.64 R26, [R1+0x39d0] ;  /* 0x0039d000011a7983 */ /* 0x001f680000300a00 */
[----:B------:R-:W5:Y:S04]  /*36d00*/  LDL.LU.64 R24, [R1+0x39c8] ;  /* 0x0039c80001187983 */ /* 0x000f680000300a00 */
[----:B------:R-:W-:Y:S04]  /*36d10*/  STL.64 [R1+0x3988], R10 ;  /* 0x0039880a01007387 */ /* 0x000fe80000100a00 */
[----:B------:R0:W-:Y:S04]  /*36d20*/  STL.64 [R1+0x3980], R8 ;  /* 0x0039800801007387 */ /* 0x0001e80000100a00 */
[----:B0-----:R-:W3:Y:S04]  /*36d30*/  LDL.LU.64 R8, [R1+0x2d0] ;  /* 0x0002d00001087983 */ /* 0x001ee80000300a00 */
[----:B------:R-:W3:Y:S01]  /*36d40*/  LDL.LU.64 R10, [R1+0x2d8] ;  /* 0x0002d800010a7983 */ /* 0x000ee20000300a00 */
[----:B-----5:R-:W-:-:S15]  /*36d50*/  HMMA.16816.F32 R24, R16, R2, R24 ;  /* 0x000000021018723c */ /* 0x020fde0000001818 */
[----:B------:R-:W-:-:S08]  /*36d60*/  NOP ;  /* 0x0000000000007918 */ /* 0x000fd00000000000 */
[----:B------:R0:W-:Y:S04]  /*36d70*/  STL.64 [R1+0x290], R24 ;  /* 0x0002901801007387 */ /* 0x0001e80000100a00 */
[----:B------:R-:W-:Y:S04]  /*36d80*/  STL.64 [R1+0x298], R26 ;  /* 0x0002981a01007387 */ /* 0x000fe80000100a00 */
[----:B0-----:R-:W4:Y:S01]  /*36d90*/  LDL.LU.64 R24, [R1+0x39c0] ;  /* 0x0039c00001187983 */ /* 0x001f220000300a00 */
[----:B------:R-:W-:Y:S02]  /*36da0*/  F2FP.F16.E4M3.UNPACK_B R5, R5 ;  /* 0x00000005ff05723e */ /* 0x000fe400020006ff */
[----:B------:R-:W-:-:S02]  /*36db0*/  F2FP.F16.E4M3.UNPACK_B R6, R6 ;  /* 0x00000006ff06723e */ /* 0x000fc400020006ff */
[----:B------:R-:W-:Y:S01]  /*36dc0*/  F2FP.F16.E4M3.UNPACK_B R7, R7 ;  /* 0x00000007ff07723e */ /* 0x000fe200020006ff */
[----:B----4-:R-:W-:Y:S01]  /*36dd0*/  HMMA.16816.F32 R16, R16, R24, R20 ;  /* 0x000000181010723c */ /* 0x010fe20000001814 */
[----:B------:R-:W2:Y:S04]  /*36de0*/  LDL.LU.64 R22, [R1+0x39b8] ;  /* 0x0039b80001167983 */ /* 0x000ea80000300a00 */
[----:B------:R-:W4:-:S15]  /*36df0*/  LDL.LU.64 R20, [R1+0x39b0] ;  /* 0x0039b00001147983 */ /* 0x000f1e0000300a00 */
[----:B------:R-:W-:-:S03]  /*36e00*/  NOP ;  /* 0x0000000000007918 */ /* 0x000fc60000000000 */
[----:B------:R0:W-:Y:S04]  /*36e10*/  STL.64 [R1+0x280], R16 ;  /* 0x0002801001007387 */ /* 0x0001e80000100a00 */
[----:B------:R1:W-:Y:S04]  /*36e20*/  STL.64 [R1+0x288], R18 ;  /* 0x0002881201007387 */ /* 0x0003e80000100a00 */
[----:B0-----:R-:W5:Y:S04]  /*36e30*/  LDL.LU R17, [R1+0x888] ;  /* 0x0008880001117983 */ /* 0x001f680000300800 */
[----:B------:R-:W5:Y:S04]  /*36e40*/  LDL.LU R16, [R1+0x894] ;  /* 0x0008940001107983 */ /* 0x000f680000300800 */
[----:B-1----:R-:W5:Y:S04]  /*36e50*/  LDL.LU R18, [R1+0x890] ;  /* 0x0008900001127983 */ /* 0x002f680000300800 */
[----:B------:R-:W5:Y:S01]  /*36e60*/  LDL.LU R19, [R1+0x89c] ;  /* 0x00089c0001137983 */ /* 0x000f620000300800 */
[----:B--2---:R-:W-:-:S15]  /*36e70*/  HMMA.16816.F32 R12, R4, R22, R12 ;  /* 0x00000016040c723c */ /* 0x004fde000000180c */
        /* <DEDUP_REMOVED lines=12> */
[----:B------:R0:W-:Y:S04]  /*36f40*/  STL.64 [R1+0x3960], R20 ;  /* 0x0039601401007387 */ /* 0x0001e80000100a00 */
[----:B0-----:R-:W2:Y:S04]  /*36f50*/  LDL.LU.64 R20, [R1+0x2c0] ;  /* 0x0002c00001147983 */ /* 0x001ea80000300a00 */
[----:B------:R-:W2:Y:S01]  /*36f60*/  LDL.LU.64 R22, [R1+0x2c8] ;  /* 0x0002c80001167983 */ /* 0x000ea20000300a00 */
[C---:B---3--:R-:W-:Y:S06]  /*36f70*/  HMMA.16816.F32 R8, R4.reuse, R12, R8 ;  /* 0x0000000c0408723c */ /* 0x048fec0000001808 */
[----:B--2---:R-:W-:-:S15]  /*36f80*/  HMMA.16816.F32 R20, R4, R14, R20 ;  /* 0x0000000e0414723c */ /* 0x004fde0000001814 */
[----:B------:R-:W-:-:S08]  /*36f90*/  NOP ;  /* 0x0000000000007918 */ /* 0x000fd00000000000 */
[----:B------:R0:W-:Y:S04]  /*36fa0*/  STL.64 [R1+0x2c0], R20 ;  /* 0x0002c01401007387 */ /* 0x0001e80000100a00 */
[----:B------:R1:W-:Y:S04]  /*36fb0*/  STL.64 [R1+0x2c8], R22 ;  /* 0x0002c81601007387 */ /* 0x0003e80000100a00 */
[----:B0-----:R-:W2:Y:S04]  /*36fc0*/  LDL.LU.64 R20, [R1+0x620] ;  /* 0x0006200001147983 */ /* 0x001ea80000300a00 */
[----:B-1----:R-:W2:Y:S04]  /*36fd0*/  LDL.LU.64 R22, [R1+0x628] ;  /* 0x0006280001167983 */ /* 0x002ea80000300a00 */
[----:B------:R-:W3:Y:S04]  /*36fe0*/  LDL.LU R29, [R1+0x8a8] ;  /* 0x0008a800011d7983 */ /* 0x000ee80000300800 */
[----:B------:R-:W-:Y:S04]  /*36ff0*/  STL.64 [R1+0x2d0], R8 ;  /* 0x0002d00801007387 */ /* 0x000fe80000100a00 */
[----:B------:R0:W-:Y:S04]  /*37000*/  STL.64 [R1+0x2d8], R10 ;  /* 0x0002d80a01007387 */ /* 0x0001e80000100a00 */
[----:B0-----:R-:W4:Y:S04]  /*37010*/  LDL.LU.64 R10, [R1+0x3988] ;  /* 0x00398800010a7983 */ /* 0x001f280000300a00 */
[----:B------:R-:W2:Y:S04]  /*37020*/  LDL.LU.64 R8, [R1+0x3980] ;  /* 0x0039800001087983 */ /* 0x000ea80000300a00 */
[----:B------:R-:W-:Y:S04]  /*37030*/  STL.64 [R1+0x3948], R14 ;  /* 0x0039480e01007387 */ /* 0x000fe80000100a00 */
[----:B------:R0:W-:Y:S04]  /*37040*/  STL.64 [R1+0x3940], R12 ;  /* 0x0039400c01007387 */ /* 0x0001e80000100a00 */
[----:B0-----:R-:W4:Y:S04]  /*37050*/  LDL.LU.64 R12, [R1+0x630] ;  /* 0x00063000010c7983 */ /* 0x001f280000300a00 */
[----:B------:R-:W4:Y:S04]  /*37060*/  LDL.LU.64 R14, [R1+0x638] ;  /* 0x00063800010e7983 */ /* 0x000f280000300a00 */
[----:B------:R-:W5:Y:S04]  /*37070*/  LDL.LU R27, [R1+0x8bc] ;  /* 0x0008bc00011b7983 */ /* 0x000f680000300800 */
[----:B------:R-:W5:Y:S04]  /*37080*/  LDL.LU R26, [R1+0x8b8] ;  /* 0x0008b800011a7983 */ /* 0x000f680000300800 */
[----:B-----5:R0:W-:Y:S04]  /*37090*/  STL.64 [R1+0x3978], R26 ;  /* 0x0039781a01007387 */ /* 0x0201e80000100a00 */
[----:B0-----:R-:W5:Y:S04]  /*370a0*/  LDL.LU R26, [R1+0x884] ;  /* 0x00088400011a7983 */ /* 0x001f680000300800 */
[----:B------:R-:W3:Y:S01]  /*370b0*/  LDL.LU R27, [R1+0x88c] ;  /* 0x00088c00011b7983 */ /* 0x000ee20000300800 */
[----:B----4-:R-:W-:Y:S03]  /*370c0*/  HMMA.16816.F32 R12, R4, R10, R12 ;  /* 0x0000000a040c723c */ /* 0x010fe6000000180c */
[----:B------:R-:W-:Y:S01]  /*370d0*/  STL.64 [R1+0x3970], R24 ;  /* 0x0039701801007387 */ /* 0x000fe20000100a00 */
[----:B------:R-:W-:-:S15]  /*370e0*/  IMAD R18, R18, 0x100, R16 ;  /* 0x0000010012127824 */ /* 0x000fde00078e0210 */
[----:B------:R-:W-:-:S04]  /*370f0*/  NOP ;  /* 0x0000000000007918 */ /* 0x000fc80000000000 */
[----:B------:R-:W-:Y:S04]  /*37100*/  STL.64 [R1+0x2e0], R12 ;  /* 0x0002e00c01007387 */ /* 0x000fe80000100a00 */
[----:B------:R2:W-:Y:S02]  /*37110*/  STL.64 [R1+0x2e8], R14 ;  /* 0x0002e80e01007387 */ /* 0x0005e40000100a00 */
[----:B--2---:R-:W-:Y:S01]  /*37120*/  HMMA.16816.F32 R12, R4, R8, R20 ;  /* 0x00000008040c723c */ /* 0x004fe20000001814 */
[----:B-----5:R-:W-:Y:S02]  /*37130*/  IMAD R0, R0, 0x100, R26 ;  /* 0x0000010000007824 */ /* 0x020fe400078e021a */
[----:B---3--:R-:W-:-:S03]  /*37140*/  IMAD R17, R17, 0x100, R27 ;  /* 0x0000010011117824 */ /* 0x008fc600078e021b */
[----:B------:R-:W-:Y:S02]  /*37150*/  F2FP.F16.E4M3.UNPACK_B R16, R0 ;  /* 0x00000000ff10723e */ /* 0x000fe400020006ff */
[----:B------:R-:W2:Y:S04]  /*37160*/  LDL.LU R0, [R1+0x8a0] ;  /* 0x0008a00001007983 */ /* 0x000ea80000300800 */
[----:B------:R-:W3:Y:S04]  /*37170*/  LDL.LU.64 R24, [R1+0x510] ;  /* 0x0005100001187983 */ /* 0x000ee80000300a00 */
[----:B------:R-:W3:Y:S07]  /*37180*/  LDL.LU.64 R26, [R1+0x518] ;  /* 0x00051800011a7983 */ /* 0x000eee0000300a00 */
        /* <DEDUP_REMOVED lines=14> */
[----:B---3--:R-:W-:Y:S01]  /*37270*/  HMMA.16816.F32 R24, R4, R2, R24 ;  /* 0x000000020418723c */ /* 0x008fe20000001818 */
[----:B------:R-:W-:-:S15]  /*37280*/  IMAD R19, R28, 0x100, R19 ;  /* 0x000001001c137824 */ /* 0x000fde00078e0213 */
[----:B------:R-:W-:-:S08]  /*37290*/  NOP ;  /* 0x0000000000007918 */ /* 0x000fd00000000000 */
[----:B------:R-:W-:Y:S01]  /*372a0*/  IMAD.MOV.U32 R28, RZ, RZ, R27 ;  /* 0x000000ffff1c7224 */ /* 0x000fe200078e001b */
[----:B----4-:R-:W-:Y:S04]  /*372b0*/  STL.64 [R1+0x3938], R10 ;  /* 0x0039380a01007387 */ /* 0x010fe80000100a00 */
[----:B-----5:R0:W-:Y:S04]  /*372c0*/  STL.64 [R1+0x3930], R8 ;  /* 0x0039300801007387 */ /* 0x0201e80000100a00 */
[----:B0-----:R-:W3:Y:S04]  /*372d0*/  LDL.LU.64 R8, [R1+0x340] ;  /* 0x0003400001087983 */ /* 0x001ee80000300a00 */
[----:B------:R-:W3:Y:S04]  /*372e0*/  LDL.LU.64 R10, [R1+0x348] ;  /* 0x00034800010a7983 */ /* 0x000ee80000300a00 */
[----:B------:R-:W-:Y:S04]  /*372f0*/  STL.64 [R1+0x310], R24 ;  /* 0x0003101801007387 */ /* 0x000fe80000100a00 */
[----:B------:R0:W-:Y:S04]  /*37300*/  STL [R1+0x318], R26 ;  /* 0x0003181a01007387 */ /* 0x0001e80000100800 */
[----:B0-----:R-:W4:Y:S04]  /*37310*/  LDL.LU.64 R26, [R1+0x3978] ;  /* 0x00397800011a7983 */ /* 0x001f280000300a00 */
[----:B------:R-:W5:Y:S04]  /*37320*/  LDL.LU.64 R24, [R1+0x3970] ;  /* 0x0039700001187983 */ /* 0x000f680000300a00 */
[----:B------:R0:W-:Y:S04]  /*37330*/  STL [R1+0x36d0], R28 ;  /* 0x0036d01c01007387 */ /* 0x0001e80000100800 */
[----:B0-----:R-:W4:Y:S01]  /*37340*/  LDL.LU R28, [R1+0x8b0] ;  /* 0x0008b000011c7983 */ /* 0x001f220000300800 */
[----:B-----5:R-:W-:Y:S03]  /*37350*/  HMMA.16816.F32 R4, R4, R24, R20 ;  /* 0x000000180404723c */ /* 0x020fe60000001814 */
[----:B------:R-:W2:Y:S01]  /*37360*/  LDL.LU.64 R22, [R1+0x3968] ;  /* 0x0039680001167983 */ /* 0x000ea20000300a00 */
[----:B------:R-:W-:-:S02]  /*37370*/  F2FP.F16.E4M3.UNPACK_B R17, R17 ;  /* 0x00000011ff11723e */ /* 0x000fc400020006ff */
[----:B------:R-:W-:Y:S02]  /*37380*/  F2FP.F16.E4M3.UNPACK_B R18, R18 ;  /* 0x00000012ff12723e */ /* 0x000fe400020006ff */
[----:B------:R-:W-:Y:S01]  /*37390*/  F2FP.F16.E4M3.UNPACK_B R19, R19 ;  /* 0x00000013ff13723e */ /* 0x000fe200020006ff */
[----:B------:R-:W5:-:S14]  /*373a0*/  LDL.LU.64 R20, [R1+0x3960] ;  /* 0x0039600001147983 */ /* 0x000f5c0000300a00 */
[----:B------:R0:W-:Y:S04]  /*373b0*/  STL.64 [R1+0x300], R4 ;  /* 0x0003000401007387 */ /* 0x0001e80000100a00 */
[----:B------:R1:W-:Y:S04]  /*373c0*/  STL.64 [R1+0x308], R6 ;  /* 0x0003080601007387 */ /* 0x0003e80000100a00 */
[----:B0-----:R-:W4:Y:S04]  /*373d0*/  LDL.LU R5, [R1+0x8a4] ;  /* 0x0008a40001057983 */ /* 0x001f280000300800 */
[----:B-1----:R-:W4:Y:S04]  /*373e0*/  LDL.LU R6, [R1+0x8ac] ;  /* 0x0008ac0001067983 */ /* 0x002f280000300800 */
[----:B------:R-:W4:Y:S01]  /*373f0*/  LDL.LU R7, [R1+0x8b4] ;  /* 0x0008b40001077983 */ /* 0x000f220000300800 */
        /* <DEDUP_REMOVED lines=30> */
[----:B----4-:R-:W-:-:S02]  /*375e0*/  IMAD R0, R0, 0x100, R5 ;  /* 0x0000010000007824 */ /* 0x010fc400078e0205 */
[----:B------:R-:W-:Y:S01]  /*375f0*/  IMAD R5, R29, 0x100, R6 ;  /* 0x000001001d057824 */ /* 0x000fe200078e0206 */
[----:B-----5:R-:W-:-:S15]  /*37600*/  HMMA.16816.F32 R12, R16, R10, R20 ;  /* 0x0000000a100c723c */ /* 0x020fde0000001814 */
[----:B------:R-:W-:-:S08]  /*37610*/  NOP ;  /* 0x0000000000007918 */ /* 0x000fd00000000000 */
[----:B------:R0:W-:Y:S01]  /*37620*/  STL.64 [R1+0x3b0], R12 ;  /* 0x0003b00c01007387 */ /* 0x0001e20000100a00 */
[----:B------:R-:W-:-:S03]  /*37630*/  IMAD.MOV.U32 R29, RZ, RZ, R15 ;  /* 0x000000ffff1d7224 */ /* 0x000fc600078e000f */
[----:B------:R1:W-:Y:S04]  /*37640*/  STL [R1+0x3b8], R14 ;  /* 0x0003b80e01007387 */ /* 0x0003e80000100800 */
[----:B0-----:R-:W2:Y:S04]  /*37650*/  LDL.LU.64 R12, [R1+0x600] ;  /* 0x00060000010c7983 */ /* 0x001ea80000300a00 */
[----:B-1----:R-:W2:Y:S04]  /*37660*/  LDL.LU.64 R14, [R1+0x608] ;  /* 0x00060800010e7983 */ /* 0x002ea80000300a00 */
[----:B------:R-:W-:Y:S04]  /*37670*/  STL [R1+0x3730], R29 ;  /* 0x0037301d01007387 */ /* 0x000fe80000100800 */
[----:B------:R-:W3:Y:S04]  /*37680*/  LDL.LU.64 R20, [R1+0x400] ;  /* 0x0004000001147983 */ /* 0x000ee80000300a00 */
[----:B------:R-:W4:Y:S01]  /*37690*/  LDL.LU.64 R22, [R1+0x408] ;  /* 0x0004080001167983 */ /* 0x000f220000300a00 */
[----:B------:R-:W-:-:S02]  /*376a0*/  IMAD R6, R28, 0x100, R7 ;  /* 0x000001001c067824 */ /* 0x000fc400078e0207 */
[----:B------:R-:W-:Y:S01]  /*376b0*/  IMAD R7, R26, 0x100, R27 ;  /* 0x000001001a077824 */ /* 0x000fe200078e021b */
[----:B----4-:R-:W-:Y:S04]  /*376c0*/  STL.64 [R1+0x3918], R22 ;  /* 0x0039181601007387 */ /* 0x010fe80000100a00 */
[----:B---3--:R0:W-:Y:S04]  /*376d0*/  STL.64 [R1+0x3910], R20 ;  /* 0x0039101401007387 */ /* 0x0081e80000100a00 */
[----:B0-----:R-:W3:Y:S04]  /*376e0*/  LDL.LU.64 R20, [R1+0x500] ;  /* 0x0005000001147983 */ /* 0x001ee80000300a00 */
[----:B------:R-:W3:Y:S04]  /*376f0*/  LDL.LU.64 R22, [R1+0x508] ;  /* 0x0005080001167983 */ /* 0x000ee80000300a00 */
[----:B------:R-:W4:Y:S01]  /*37700*/  LDL.LU R27, [R1+0x8cc] ;  /* 0x0008cc00011b7983 */ /* 0x000f220000300800 */
[----:B--2---:R-:W-:Y:S01]  /*37710*/  HMMA.16816.F32 R12, R16, R8, R12 ;  /* 0x00000008100c723c */ /* 0x004fe2000000180c */
[----:B------:R-:W-:-:S02]  /*37720*/  F2FP.F16.E4M3.UNPACK_B R4, R0 ;  /* 0x00000000ff04723e */ /* 0x000fc400020006ff */
[----:B----4-:R0:W-:Y:S04]  /*37730*/  STL [R1+0x38b8], R27 ;  /* 0x0038b81b01007387 */ /* 0x0101e80000100800 */
[----:B0-----:R-:W2:Y:S04]  /*37740*/  LDL.LU R27, [R1+0x8c4] ;  /* 0x0008c400011b7983 */ /* 0x001ea80000300800 */
[----:B------:R-:W2:Y:S04]  /*37750*/  LDL.LU R26, [R1+0x8d4] ;  /* 0x0008d400011a7983 */ /* 0x000ea80000300800 */
[----:B------:R-:W4:Y:S08]  /*37760*/  LDL.LU R0, [R1+0x8c0] ;  /* 0x0008c00001007983 */ /* 0x000f300000300800 */
[----:B------:R0:W-:Y:S04]  /*37770*/  STL.64 [R1+0x3d0], R12 ;  /* 0x0003d00c01007387 */ /* 0x0001e80000100a00 */
[----:B------:R1:W-:Y:S04]  /*37780*/  STL.64 [R1+0x3d8], R14 ;  /* 0x0003d80e01007387 */ /* 0x0003e80000100a00 */
[----:B0-----:R-:W5:Y:S04]  /*37790*/  LDL.LU.64 R12, [R1+0x3e0] ;  /* 0x0003e000010c7983 */ /* 0x001f680000300a00 */
[----:B-1----:R-:W5:Y:S04]  /*377a0*/  LDL.LU.64 R14, [R1+0x3e8] ;  /* 0x0003e800010e7983 */ /* 0x002f680000300a00 */
[----:B------:R-:W-:Y:S04]  /*377b0*/  STL.64 [R1+0x38d8], R10 ;  /* 0x0038d80a01007387 */ /* 0x000fe80000100a00 */
[----:B------:R0:W-:Y:S04]  /*377c0*/  STL.64 [R1+0x38d0], R8 ;  /* 0x0038d00801007387 */ /* 0x0001e80000100a00 */
[----:B0-----:R-:W2:Y:S04]  /*377d0*/  LDL.LU.64 R8, [R1+0x380] ;  /* 0x0003800001087983 */ /* 0x001ea80000300a00 */
[----:B------:R-:W4:Y:S01]  /*377e0*/  LDL.LU.64 R10, [R1+0x388] ;  /* 0x00038800010a7983 */ /* 0x000f220000300a00 */
[C---:B---3--:R-:W-:Y:S03]  /*377f0*/  HMMA.16816.F32 R20, R16.reuse, R2, R20 ;  /* 0x000000021014723c */ /* 0x048fe60000001814 */
[----:B----4-:R-:W-:Y:S04]  /*37800*/  STL.64 [R1+0x38e8], R10 ;  /* 0x0038e80a01007387 */ /* 0x010fe80000100a00 */
[----:B--2---:R0:W-:Y:S04]  /*37810*/  STL.64 [R1+0x38e0], R8 ;  /* 0x0038e00801007387 */ /* 0x0041e80000100a00 */
[----:B0-----:R-:W2:Y:S04]  /*37820*/  LDL.LU.64 R8, [R1+0x3c0] ;  /* 0x0003c00001087983 */ /* 0x001ea80000300a00 */
[----:B------:R-:W2:Y:S04]  /*37830*/  LDL.LU.64 R10, [R1+0x3c8] ;  /* 0x0003c800010a7983 */ /* 0x000ea80000300a00 */
[----:B------:R-:W3:Y:S04]  /*37840*/  LDL.LU R29, [R1+0x570] ;  /* 0x00057000011d7983 */ /* 0x000ee80000300800 */
[----:B------:R-:W4:Y:S04]  /*37850*/  LDL.LU R28, [R1+0x574] ;  /* 0x00057400011c7983 */ /* 0x000f280000300800 */
[----:B------:R-:W-:Y:S04]  /*37860*/  STL.64 [R1+0x460], R20 ;  /* 0x0004601401007387 */ /* 0x000fe80000100a00 */
[----:B------:R0:W-:Y:S04]  /*37870*/  STL.64 [R1+0x468], R22 ;  /* 0x0004681601007387 */ /* 0x0001e80000100a00 */
[----:B0-----:R-:W5:Y:S04]  /*37880*/  LDL.LU.64 R22, [R1+0x3918] ;  /* 0x0039180001167983 */ /* 0x001f680000300a00 */
[----:B------:R-:W5:Y:S02]  /*37890*/  LDL.LU.64 R20, [R1+0x3910] ;  /* 0x0039100001147983 */ /* 0x000f640000300a00 */
[----:B-----5:R-:W-:Y:S02]  /*378a0*/  HMMA.16816.F32 R16, R16, R24, R20 ;  /* 0x000000181010723c */ /* 0x020fe40000001814 */
[----:B------:R-:W5:Y:S04]  /*378b0*/  LDL.LU.64 R22, [R1+0x3908] ;  /* 0x0039080001167983 */ /* 0x000f680000300a00 */
[----:B------:R-:W2:-:S15]  /*378c0*/  LDL.LU.64 R20, [R1+0x3900] ;  /* 0x0039000001147983 */ /* 0x000e9e0000300a00 */
[----:B------:R-:W-:-:S02]  /*378d0*/  NOP ;  /* 0x0000000000007918 */ /* 0x000fc40000000000 */
[----:B------:R0:W-:Y:S04]  /*378e0*/  STL.64 [R1+0x450], R16 ;  /* 0x0004501001007387 */ /* 0x0001e80000100a00 */
[----:B------:R1:W-:Y:S04]  /*378f0*/  STL.64 [R1+0x458], R18 ;  /* 0x0004581201007387 */ /* 0x0003e80000100a00 */
[----:B0-----:R-:W5:Y:S04]  /*37900*/  LDL.LU.64 R16, [R1+0x3f0] ;  /* 0x0003f00001107983 */ /* 0x001f680000300a00 */
[----:B-1----:R-:W5:Y:S01]  /*37910*/  LDL.LU.64 R18, [R1+0x3f8] ;  /* 0x0003f80001127983 */ /* 0x002f620000300a00 */
[----:B------:R-:W-:-:S02]  /*37920*/  F2FP.F16.E4M3.UNPACK_B R5, R5 ;  /* 0x00000005ff05723e */ /* 0x000fc400020006ff */
[----:B------:R-:W-:Y:S02]  /*37930*/  F2FP.F16.E4M3.UNPACK_B R6, R6 ;  /* 0x00000006ff06723e */ /* 0x000fe400020006ff */
[----:B------:R-:W-:Y:S01]  /*37940*/  F2FP.F16.E4M3.UNPACK_B R7, R7 ;  /* 0x00000007ff07723e */ /* 0x000fe200020006ff */
[----:B------:R-:W-:Y:S04]  /*37950*/  STL.64 [R1+0x38c8], R26 ;  /* 0x0038c81a01007387 */ /* 0x000fe80000100a00 */
[----:B------:R0:W-:Y:S04]  /*37960*/  STL.64 [R1+0x38c0], R24 ;  /* 0x0038c01801007387 */ /* 0x0001e80000100a00 */
[----:B0-----:R-:W3:Y:S04]  /*37970*/  LDL.LU.64 R24, [R1+0x360] ;  /* 0x0003600001187983 */ /* 0x001ee80000300a00 */
[----:B------:R-:W3:Y:S01]  /*37980*/  LDL.LU.64 R26, [R1+0x368] ;  /* 0x00036800011a7983 */ /* 0x000ee20000300a00 */
[C---:B--2---:R-:W-:Y:S06]  /*37990*/  HMMA.16816.F32 R12, R4.reuse, R20, R12 ;  /* 0x00000014040c723c */ /* 0x044fec000000180c */
[----:B-----5:R-:W-:-:S15]  /*379a0*/  HMMA.16816.F32 R16, R4, R22, R16 ;  /* 0x000000160410723c */ /* 0x020fde0000001810 */
[----:B------:R-:W-:-:S08]  /*379b0*/  NOP ;  /* 0x0000000000007918 */ /* 0x000fd00000000000 */
[----:B------:R0:W-:Y:S04]  /*379c0*/  STL.64 [R1+0x440], R16 ;  /* 0x0004401001007387 */ /* 0x0001e80000100a00 */
[----:B------:R1:W-:Y:S04]  /*379d0*/  STL.64 [R1+0x448], R18 ;  /* 0x0004481201007387 */ /* 0x0003e80000100a00 */
[----:B0-----:R-:W2:Y:S04]  /*379e0*/  LDL.LU.64 R16, [R1+0x3a0] ;  /* 0x0003a00001107983 */ /* 0x001ea80000300a00 */
[----:B-1----:R-:W2:Y:S04]  /*379f0*/  LDL.LU.64 R18, [R1+0x3a8] ;  /* 0x0003a80001127983 */ /* 0x002ea80000300a00 */
[----:B------:R-:W5:Y:S04]  /*37a00*/  LDL.LU R22, [R1+0x560] ;  /* 0x0005600001167983 */ /* 0x000f680000300800 */
[----:B------:R-:W5:Y:S04]  /*37a10*/  LDL.LU R23, [R1+0x564] ;  /* 0x0005640001177983 */ /* 0x000f680000300800 */
[----:B------:R-:W-:Y:S04]  /*37a20*/  STL.64 [R1+0x430], R12 ;  /* 0x0004300c01007387 */ /* 0x000fe80000100a00 */
[----:B------:R0:W-:Y:S04]  /*37a30*/  STL.64 [R1+0x438], R14 ;  /* 0x0004380e01007387 */ /* 0x0001e80000100a00 */
[----:B0-----:R-:W4:Y:S04]  /*37a40*/  LDL.LU.64 R14, [R1+0x38f8] ;  /* 0x0038f800010e7983 */ /* 0x001f280000300a00 */
[----:B------:R-:W3:Y:S01]  /*37a50*/  LDL.LU.64 R12, [R1+0x38f0] ;  /* 0x0038f000010c7983 */ /* 0x000ee20000300a00 */
[----:B----4-:R-:W-:Y:S03]  /*37a60*/  HMMA.16816.F32 R8, R4, R14, R8 ;  /* 0x0000000e0408723c */ /* 0x010fe60000001808 */
[----:B-----5:R0:W-:Y:S04]  /*37a70*/  STL.64 [R1+0x38a8], R22 ;  /* 0x0038a81601007387 */ /* 0x0201e80000100a00 */
[----:B------:R-:W4:Y:S04]  /*37a80*/  LDL.LU.64 R20, [R1+0x370] ;  /* 0x0003700001147983 */ /* 0x000f280000300a00 */
[----:B0-----:R-:W4:-:S12]  /*37a90*/  LDL.LU.64 R22, [R1+0x378] ;  /* 0x0003780001167983 */ /* 0x001f180000300a00 */
[----:B------:R-:W-:Y:S04]  /*37aa0*/  STL.64 [R1+0x420], R8 ;  /* 0x0004200801007387 */ /* 0x000fe80000100a00 */
[----:B------:R0:W-:Y:S04]  /*37ab0*/  STL.64 [R1+0x428], R10 ;  /* 0x0004280a01007387 */ /* 0x0001e80000100a00 */
[----:B0-----:R-:W3:Y:S04]  /*37ac0*/  LDL.LU.64 R10, [R1+0x38e8] ;  /* 0x0038e800010a7983 */ /* 0x001ee80000300a00 */
[----:B------:R-:W3:Y:S02]  /*37ad0*/  LDL.LU.64 R8, [R1+0x38e0] ;  /* 0x0038e00001087983 */ /* 0x000ee40000300a00 */
[----:B---3--:R-:W-:Y:S02]  /*37ae0*/  HMMA.16816.F32 R12, R4, R12, R8 ;  /* 0x0000000c040c723c */ /* 0x008fe40000001808 */
[----:B------:R-:W4:Y:S04]  /*37af0*/  LDL.LU.64 R10, [R1+0x38d8] ;  /* 0x0038d800010a7983 */ /* 0x000f280000300a00 */
[----:B------:R-:W3:-:S15]  /*37b00*/  LDL.LU.64 R8, [R1+0x38d0] ;  /* 0x0038d00001087983 */ /* 0x000ede0000300a00 */
[----:B------:R-:W-:-:S02]  /*37b10*/  NOP ;  /* 0x0000000000007918 */ /* 0x000fc40000000000 */
[----:B------:R0:W-:Y:S04]  /*37b20*/  STL.64 [R1+0x410], R12 ;  /* 0x0004100c01007387 */ /* 0x0001e80000100a00 */
[----:B------:R1:W-:Y:S04]  /*37b30*/  STL.64 [R1+0x418], R14 ;  /* 0x0004180e01007387 */ /* 0x0003e80000100a00 */
[----:B0-----:R-:W5:Y:S04]  /*37b40*/  LDL.LU R12, [R1] ;  /* 0x00000000010c7983 */ /* 0x001f680000300800 */
[----:B------:R-:W5:Y:S04]  /*37b50*/  LDL.LU R13, [R1+0x4] ;  /* 0x00000400010d7983 */ /* 0x000f680000300800 */
[----:B-1----:R-:W5:Y:S04]  /*37b60*/  LDL.LU R14, [R1+0x8] ;  /* 0x00000800010e7983 */ /* 0x002f680000300800 */
[----:B------:R-:W5:Y:S01]  /*37b70*/  LDL.LU R15, [R1+0xc] ;  /* 0x00000c00010f7983 */ /* 0x000f620000300800 */
[C---:B----4-:R-:W-:Y:S06]  /*37b80*/  HMMA.16816.F32 R20, R4.reuse, R10, R20 ;  /* 0x0000000a0414723c */ /* 0x050fec0000001814 */
[----:B---3--:R-:W-:Y:S01]  /*37b90*/  HMMA.16816.F32 R24, R4, R8, R24 ;  /* 0x000000080418723c */ /* 0x008fe20000001818 */
[----:B------:R-:W3:Y:S04]  /*37ba0*/  LDL.LU R10, [R1+0x8dc] ;  /* 0x0008dc00010a7983 */ /* 0x000ee80000300800 */
[----:B------:R-:W3:-:S12]  /*37bb0*/  LDL.LU R11, [R1+0x8d8] ;  /* 0x0008d800010b7983 */ /* 0x000ed80000300800 */
[----:B------:R0:W-:Y:S04]  /*37bc0*/  STL.64 [R1+0x400], R20 ;  /* 0x0004001401007387 */ /* 0x0001e80000100a00 */
[----:B------:R1:W-:Y:S04]  /*37bd0*/  STL.64 [R1+0x408], R22 ;  /* 0x0004081601007387 */ /* 0x0003e80000100a00 */
[----:B0-----:R-:W4:Y:S04]  /*37be0*/  LDL.LU.64 R20, [R1+0x390] ;  /* 0x0003900001147983 */ /* 0x001f280000300a00 */
[----:B-1----:R-:W4:Y:S04]  /*37bf0*/  LDL.LU.64 R22, [R1+0x398] ;  /* 0x0003980001167983 */ /* 0x002f280000300a00 */
[----:B------:R-:W-:Y:S04]  /*37c00*/  STL.64 [R1+0x3f0], R24 ;  /* 0x0003f01801007387 */ /* 0x000fe80000100a00 */
[----:B------:R0:W-:Y:S04]  /*37c10*/  STL.64 [R1+0x3f8], R26 ;  /* 0x0003f81a01007387 */ /* 0x0001e80000100a00 */
[----:B0-----:R-:W2:Y:S04]  /*37c20*/  LDL.LU.64 R26, [R1+0x38c8] ;  /* 0x0038c800011a7983 */ /* 0x001ea80000300a00 */
[----:B------:R-:W4:Y:S04]  /*37c30*/  LDL.LU.64 R24, [R1+0x38c0] ;  /* 0x0038c00001187983 */ /* 0x000f280000300a00 */
[----:B------:R-:W5:Y:S04]  /*37c40*/  LDL.LU R8, [R1+0x8c8] ;  /* 0x0008c80001087983 */ /* 0x000f680000300800 */
[----:B------:R-:W3:Y:S01]  /*37c50*/  LDL.LU R9, [R1+0x8d0] ;  /* 0x0008d00001097983 */ /* 0x000ee20000300800 */
[----:B--2---:R-:W-:-:S03]  /*37c60*/  IMAD R0, R0, 0x100, R27 ;  /* 0x0000010000007824 */ /* 0x004fc600078e021b */
[----:B------:R-:W5:Y:S01]  /*37c70*/  LDL.LU R27, [R1+0x38b8] ;  /* 0x0038b800011b7983 */ /* 0x000f620000300800 */
[----:B------:R-:W-:Y:S01]  /*37c80*/  HMMA.16816.F32 R16, R4, R2, R16 ;  /* 0x000000020410723c */ /* 0x000fe20000001810 */
[----:B---3--:R-:W-:Y:S02]  /*37c90*/  IMAD R9, R9, 0x100, R26 ;  /* 0x0000010009097824 */ /* 0x008fe400078e021a */
[----:B------:R-:W-:-:S03]  /*37ca0*/  IMAD R10, R11, 0x100, R10 ;  /* 0x000001000b0a7824 */ /* 0x000fc600078e020a */
[----:B----4-:R-:W-:Y:S01]  /*37cb0*/  HMMA.16816.F32 R4, R4, R24, R20 ;  /* 0x000000180404723c */ /* 0x010fe20000001814 */
[----:B-----5:R-:W-:Y:S02]  /*37cc0*/  IMAD R8, R8, 0x100, R27 ;  /* 0x0000010008087824 */ /* 0x020fe400078e021b */
[----:B------:R-:W2:Y:S04]  /*37cd0*/  LDL.LU R27, [R1+0x38b4] ;  /* 0x0038b400011b7983 */ /* 0x000ea80000300800 */
[----:B------:R-:W3:Y:S10]  /*37ce0*/  LDL.LU R26, [R1+0x38b0] ;  /* 0x0038b000011a7983 */ /* 0x000ef40000300800 */
[----:B------:R0:W-:Y:S04]  /*37cf0*/  STL.64 [R1+0x3e0], R16 ;  /* 0x0003e01001007387 */ /* 0x0001e80000100a00 */
[----:B------:R1:W-:Y:S01]  /*37d00*/  STL.64 [R1+0x3e8], R18 ;  /* 0x0003e81201007387 */ /* 0x0003e20000100a00 */
[----:B0-----:R-:W-:-:S02]  /*37d10*/  F2FP.F16.E4M3.UNPACK_B R17, R8 ;  /* 0x00000008ff11723e */ /* 0x001fc400020006ff */
[----:B-1----:R-:W-:Y:S01]  /*37d20*/  F2FP.F16.E4M3.UNPACK_B R18, R9 ;  /* 0x00000009ff12723e */ /* 0x002fe200020006ff */
[----:B------:R-:W4:Y:S01]  /*37d30*/  LDL.LU R8, [R1+0x10] ;  /* 0x0000100001087983 */ /* 0x000f220000300800 */
[----:B------:R-:W-:-:S03]  /*37d40*/  F2FP.F16.E4M3.UNPACK_B R19, R10 ;  /* 0x0000000aff13723e */ /* 0x000fc600020006ff */
[----:B------:R-:W4:Y:S04]  /*37d50*/  LDL.LU R9, [R1+0x14] ;  /* 0x0000140001097983 */ /* 0x000f280000300800 */
[----:B------:R-:W4:Y:S04]  /*37d60*/  LDL.LU R10, [R1+0x18] ;  /* 0x00001800010a7983 */ /* 0x000f280000300800 */
[----:B------:R-:W4:Y:S04]  /*37d70*/  LDL.LU R11, [R1+0x1c] ;  /* 0x00001c00010b7983 */ /* 0x000f280000300800 */
[----:B------:R-:W5:Y:S01]  /*37d80*/  LDL.LU.64 R22, [R1+0x38a8] ;  /* 0x0038a80001167983 */ /* 0x000f620000300a00 */
[----:B------:R-:W-:-:S03]  /*37d90*/  F2FP.F16.E4M3.UNPACK_B R16, R0 ;  /* 0x00000000ff10723e */ /* 0x000fc600020006ff */
[----:B------:R-:W-:Y:S04]  /*37da0*/  STL.64 [R1+0x470], R4 ;  /* 0x0004700401007387 */ /* 0x000fe80000100a00 */
[----:B------:R0:W-:Y:S01]  /*37db0*/  STL.64 [R1+0x478], R6 ;  /* 0x0004780601007387 */ /* 0x0001e20000100a00 */
[----:B--2---:R-:W-:Y:S02]  /*37dc0*/  F2FP.F16.E4M3.UNPACK_B R27, R27.H1 ;  /* 0x0000001bff1b723e */ /* 0x004fe400030006ff */
[----:B---3--:R-:W-:-:S07]  /*37dd0*/  F2FP.F16.E4M3.UNPACK_B R26, R26.H1 ;  /* 0x0000001aff1a723e */ /* 0x008fce00030006ff */
[----:B0-----:R-:W-:Y:S06]  /*37de0*/  HMMA.16816.F32 R4, R16, R26, R12 ;  /* 0x0000001a1004723c */ /* 0x001fec000000180c */
[----:B------:R-:W-:Y:S01]  /*37df0*/  STL.64 [R1+0x3848], R26 ;  /* 0x0038481a01007387 */ /* 0x000fe20000100a00 */
[----:B-----5:R-:W-:Y:S02]  /*37e00*/  F2FP.F16.E4M3.UNPACK_B R20, R22.H1 ;  /* 0x00000016ff14723e */ /* 0x020fe400030006ff */
[----:B------:R-:W-:-:S14]  /*37e10*/  F2FP.F16.E4M3.UNPACK_B R21, R23.H1 ;  /* 0x00000017ff15723e */ /* 0x000fdc00030006ff */
[----:B------:R-:W-:Y:S04]  /*37e20*/  STL.64 [R1+0x490], R4 ;  /* 0x0004900401007387 */ /* 0x000fe80000100a00 */
[----:B------:R4:W-:Y:S04]  /*37e30*/  STL.64 [R1+0x498], R6 ;  /* 0x0004980601007387 */ /* 0x0009e80000100a00 */
[----:B------:R-:W2:Y:S01]  /*37e40*/  LDL.LU R24, [R1+0x100] ;  /* 0x0001000001187983 */ /* 0x000ea20000300800 */
[----:B----4-:R-:W-:-:S15]  /*37e50*/  HMMA.16816.F32 R4, R16, R20, R8 ;  /* 0x000000141004723c */ /* 0x010fde0000001808 */
[----:B------:R-:W-:-:S08]  /*37e60*/  NOP ;  /* 0x0000000000007918 */ /* 0x000fd00000000000 */
[----:B------:R-:W-:Y:S04]  /*37e70*/  STL.64 [R1+0x4a0], R4 ;  /* 0x0004a00401007387 */ /* 0x000fe80000100a00 */
[----:B------:R-:W-:Y:S04]  /*37e80*/  STL.64 [R1+0x4a8], R6 ;  /* 0x0004a80601007387 */ /* 0x000fe80000100a00 */
[----:B------:R-:W2:Y:S04]  /*37e90*/  LDL.LU R25, [R1+0x104] ;  /* 0x0001040001197983 */ /* 0x000ea80000300800 */
[----:B------:R-:W3:Y:S04]  /*37ea0*/  LDL.LU R26, [R1+0x108] ;  /* 0x00010800011a7983 */ /* 0x000ee80000300800 */
[----:B------:R-:W3:Y:S04]  /*37eb0*/  LDL.LU R27, [R1+0x10c] ;  /* 0x00010c00011b7983 */ /* 0x000ee80000300800 */
[----:B---3--:R-:W-:Y:S04]  /*37ec0*/  STL.64 [R1+0x3858], R26 ;  /* 0x0038581a01007387 */ /* 0x008fe80000100a00 */
[----:B--2---:R0:W-:Y:S04]  /*37ed0*/  STL.64 [R1+0x3850], R24 ;  /* 0x0038501801007387 */ /* 0x0041e80000100a00 */
[----:B0-----:R-:W2:Y:S04]  /*37ee0*/  LDL.LU R24, [R1+0x130] ;  /* 0x0001300001187983 */ /* 0x001ea80000300800 */
[----:B------:R-:W2:Y:S04]  /*37ef0*/  LDL.LU R25, [R1+0x134] ;  /* 0x0001340001197983 */ /* 0x000ea80000300800 */
[----:B------:R-:W3:Y:S04]  /*37f00*/  LDL.LU R26, [R1+0x138] ;  /* 0x00013800011a7983 */ /* 0x000ee80000300800 */
[----:B------:R-:W3:Y:S04]  /*37f10*/  LDL.LU R27, [R1+0x13c] ;  /* 0x00013c00011b7983 */ /* 0x000ee80000300800 */
[----:B------:R-:W4:Y:S04]  /*37f20*/  LDL.LU R4, [R1+0x8e0] ;  /* 0x0008e00001047983 */ /* 0x000f280000300800 */
[----:B------:R-:W5:Y:S04]  /*37f30*/  LDL.LU R5, [R1+0x8ec] ;  /* 0x0008ec0001057983 */ /* 0x000f680000300800 */
[----:B-----5:R0:W-:Y:S04]  /*37f40*/  STL [R1+0x3890], R5 ;  /* 0x0038900501007387 */ /* 0x0201e80000100800 */
[----:B0-----:R-:W4:Y:S04]  /*37f50*/  LDL.LU R5, [R1+0x8e4] ;  /* 0x0008e40001057983 */ /* 0x001f280000300800 */
[----:B------:R-:W5:Y:S04]  /*37f60*/  LDL.LU R6, [R1+0x8e8] ;  /* 0x0008e80001067983 */ /* 0x000f680000300800 */
[----:B------:R-:W5:Y:S04]  /*37f70*/  LDL.LU R7, [R1+0x8f4] ;  /* 0x0008f40001077983 */ /* 0x000f680000300800 */
[----:B-----5:R-:W-:Y:S04]  /*37f80*/  STL.64 [R1+0x38a0], R6 ;  /* 0x0038a00601007387 */ /* 0x020fe80000100a00 */
[----:B----4-:R0:W-:Y:S04]  /*37f90*/  STL.64 [R1+0x3898], R4 ;  /* 0x0038980401007387 */ /* 0x0101e80000100a00 */
[----:B0-----:R-:W4:Y:S04]  /*37fa0*/  LDL.LU R4, [R1+0x20] ;  /* 0x0000200001047983 */ /* 0x001f280000300800 */
[----:B------:R-:W4:Y:S04]  /*37fb0*/  LDL.LU R5, [R1+0x24] ;  /* 0x0000240001057983 */ /* 0x000f280000300800 */
[----:B------:R-:W4:Y:S04]  /*37fc0*/  LDL.LU R6, [R1+0x28] ;  /* 0x0000280001067983 */ /* 0x000f280000300800 */
        /* <DEDUP_REMOVED lines=10> */
[----:B------:R-:W3:Y:S04]  /*38070*/  LDL.LU R22, [R1+0x5b0] ;  /* 0x0005b00001167983 */ /* 0x000ee80000300800 */
[----:B------:R-:W3:Y:S01]  /*38080*/  LDL.LU R23, [R1+0x5b4] ;  /* 0x0005b40001177983 */ /* 0x000ee20000300800 */
[----:B------:R-:W-:-:S02]  /*38090*/  F2FP.F16.E4M3.UNPACK_B R14, R29.H1 ;  /* 0x0000001dff0e723e */ /* 0x000fc400030006ff */
[----:B------:R-:W-:Y:S01]  /*380a0*/  F2FP.F16.E4M3.UNPACK_B R15, R28.H1 ;  /* 0x0000001cff0f723e */ /* 0x000fe200030006ff */
[----:B---3--:R-:W-:Y:S04]  /*380b0*/  STL.64 [R1+0x3878], R22 ;  /* 0x0038781601007387 */ /* 0x008fe80000100a00 */
[----:B------:R0:W-:Y:S04]  /*380c0*/  STL.64 [R1+0x3870], R20 ;  /* 0x0038701401007387 */ /* 0x0001e80000100a00 */
[----:B0-----:R-:W3:Y:S04]  /*380d0*/  LDL.LU R20, [R1+0x40] ;  /* 0x0000400001147983 */ /* 0x001ee80000300800 */
[----:B------:R-:W3:Y:S04]  /*380e0*/  LDL.LU R21, [R1+0x44] ;  /* 0x0000440001157983 */ /* 0x000ee80000300800 */
[----:B------:R-:W2:Y:S04]  /*380f0*/  LDL.LU R22, [R1+0x48] ;  /* 0x0000480001167983 */ /* 0x000ea80000300800 */
[----:B------:R-:W2:Y:S01]  /*38100*/  LDL.LU R23, [R1+0x4c] ;  /* 0x00004c0001177983 */ /* 0x000ea20000300800 */
[----:B----4-:R-:W-:Y:S01]  /*38110*/  HMMA.16816.F32 R4, R16, R14, R4 ;  /* 0x0000000e1004723c */ /* 0x010fe20000001804 */
[----:B-----5:R-:W-:-:S02]  /*38120*/  F2FP.F16.E4M3.UNPACK_B R12, R12.H1 ;  /* 0x0000000cff0c723e */ /* 0x020fc400030006ff */
[----:B--2---:R-:W-:Y:S04]  /*38130*/  STL.64 [R1+0x3888], R22 ;  /* 0x0038881601007387 */ /* 0x004fe80000100a00 */
[----:B---3--:R0:W-:Y:S04]  /*38140*/  STL.64 [R1+0x3880], R20 ;  /* 0x0038801401007387 */ /* 0x0081e80000100a00 */
[----:B0-----:R-:W2:Y:S04]  /*38150*/  LDL.LU R20, [R1+0x30] ;  /* 0x0000300001147983 */ /* 0x001ea80000300800 */
[----:B------:R-:W2:Y:S04]  /*38160*/  LDL.LU R21, [R1+0x34] ;  /* 0x0000340001157983 */ /* 0x000ea80000300800 */
[----:B------:R-:W2:Y:S04]  /*38170*/  LDL.LU R22, [R1+0x38] ;  /* 0x0000380001167983 */ /* 0x000ea80000300800 */
[----:B------:R-:W2:Y:S04]  /*38180*/  LDL.LU R23, [R1+0x3c] ;  /* 0x00003c0001177983 */ /* 0x000ea80000300800 */
[----:B------:R-:W3:Y:S04]  /*38190*/  LDL.LU R29, [R1+0x5a0] ;  /* 0x0005a000011d7983 */ /* 0x000ee80000300800 */
[----:B------:R-:W4:Y:S04]  /*381a0*/  LDL.LU R28, [R1+0x5a4] ;  /* 0x0005a400011c7983 */ /* 0x000f280000300800 */
[----:B------:R-:W-:Y:S04]  /*381b0*/  STL.64 [R1+0x3868], R26 ;  /* 0x0038681a01007387 */ /* 0x000fe80000100a00 */
[----:B------:R0:W-:Y:S04]  /*381c0*/  STL.64 [R1+0x3860], R24 ;  /* 0x0038601801007387 */ /* 0x0001e80000100a00 */
[----:B0-----:R-:W5:Y:S04]  /*381d0*/  LDL.LU R24, [R1+0x140] ;  /* 0x0001400001187983 */ /* 0x001f680000300800 */
[----:B------:R-:W5:Y:S04]  /*381e0*/  LDL.LU R25, [R1+0x144] ;  /* 0x0001440001197983 */ /* 0x000f680000300800 */
[----:B------:R-:W5:Y:S04]  /*381f0*/  LDL.LU R26, [R1+0x148] ;  /* 0x00014800011a7983 */ /* 0x000f680000300800 */
[----:B------:R-:W5:Y:S04]  /*38200*/  LDL.LU R27, [R1+0x14c] ;  /* 0x00014c00011b7983 */ /* 0x000f680000300800 */
[----:B------:R-:W-:Y:S04]  /*38210*/  STL.64 [R1+0x4d0], R4 ;  /* 0x0004d00401007387 */ /* 0x000fe80000100a00 */
[----:B------:R0:W-:Y:S04]  /*38220*/  STL.64 [R1+0x4d8], R6 ;  /* 0x0004d80601007387 */ /* 0x0001e80000100a00 */
[----:B0-----:R-:W3:Y:S04]  /*38230*/  LDL.LU.64 R6, [R1+0x38a0] ;  /* 0x0038a00001067983 */ /* 0x001ee80000300a00 */
[----:B------:R-:W4:Y:S01]  /*38240*/  LDL.LU.64 R4, [R1+0x3898] ;  /* 0x0038980001047983 */ /* 0x000f220000300a00 */
[----:B------:R-:W-:-:S07]  /*38250*/  F2FP.F16.E4M3.UNPACK_B R13, R13.H1 ;  /* 0x0000000dff0d723e */ /* 0x000fce00030006ff */
[----:B--2---:R-:W-:Y:S01]  /*38260*/  HMMA.16816.F32 R20, R16, R12, R20 ;  /* 0x0000000c1014723c */ /* 0x004fe20000001814 */
[----:B----4-:R-:W-:Y:S02]  /*38270*/  IMAD R4, R4, 0x100, R5 ;  /* 0x0000010004047824 */ /* 0x010fe400078e0205 */
[----:B------:R-:W3:-:S15]  /*38280*/  LDL.LU R5, [R1+0x3890] ;  /* 0x0038900001057983 */ /* 0x000ede0000300800 */
[----:B------:R-:W-:-:S05]  /*38290*/  NOP ;  /* 0x0000000000007918 */ /* 0x000fca0000000000 */
[----:B------:R-:W-:Y:S04]  /*382a0*/  STL.64 [R1+0x4e0], R20 ;  /* 0x0004e01401007387 */ /* 0x000fe80000100a00 */
[----:B------:R0:W-:Y:S04]  /*382b0*/  STL.64 [R1+0x4e8], R22 ;  /* 0x0004e81601007387 */ /* 0x0001e80000100a00 */
[----:B0-----:R-:W2:Y:S04]  /*382c0*/  LDL.LU.64 R22, [R1+0x3888] ;  /* 0x0038880001167983 */ /* 0x001ea80000300a00 */
[----:B------:R-:W2:Y:S01]  /*382d0*/  LDL.LU.64 R20, [R1+0x3880] ;  /* 0x0038800001147983 */ /* 0x000ea20000300a00 */
[----:B------:R-:W-:-:S03]  /*382e0*/  F2FP.F16.E4M3.UNPACK_B R11, R11.H1 ;  /* 0x0000000bff0b723e */ /* 0x000fc600030006ff */
[----:B------:R-:W-:Y:S04]  /*382f0*/  STL.64 [R1+0x3840], R14 ;  /* 0x0038400e01007387 */ /* 0x000fe80000100a00 */
[----:B------:R0:W-:Y:S04]  /*38300*/  STL.64 [R1+0x3838], R12 ;  /* 0x0038380c01007387 */ /* 0x0001e80000100a00 */
[----:B0-----:R-:W4:Y:S04]  /*38310*/  LDL.LU R12, [R1+0xf0] ;  /* 0x0000f000010c7983 */ /* 0x001f280000300800 */
[----:B------:R-:W4:Y:S04]  /*38320*/  LDL.LU R13, [R1+0xf4] ;  /* 0x0000f400010d7983 */ /* 0x000f280000300800 */
[----:B------:R-:W4:Y:S04]  /*38330*/  LDL.LU R14, [R1+0xf8] ;  /* 0x0000f800010e7983 */ /* 0x000f280000300800 */
[----:B------:R-:W4:Y:S01]  /*38340*/  LDL.LU R15, [R1+0xfc] ;  /* 0x0000fc00010f7983 */ /* 0x000f220000300800 */
[----:B---3--:R-:W-:-:S02]  /*38350*/  IMAD R5, R6, 0x100, R5 ;  /* 0x0000010006057824 */ /* 0x008fc400078e0205 */
[----:B------:R-:W-:Y:S01]  /*38360*/  IMAD R6, R10, 0x100, R7 ;  /* 0x000001000a067824 */ /* 0x000fe200078e0207 */
[----:B------:R-:W-:Y:S01]  /*38370*/  F2FP.F16.E4M3.UNPACK_B R10, R9.H1 ;  /* 0x00000009ff0a723e */ /* 0x000fe200030006ff */
[----:B------:R-:W-:Y:S01]  /*38380*/  IMAD R7, R0, 0x100, R8 ;  /* 0x0000010000077824 */ /* 0x000fe200078e0208 */
[----:B------:R-:W-:Y:S02]  /*38390*/  F2FP.F16.E4M3.UNPACK_B R8, R2.H1 ;  /* 0x00000002ff08723e */ /* 0x000fe400030006ff */
[----:B------:R-:W-:-:S03]  /*383a0*/  F2FP.F16.E4M3.UNPACK_B R9, R3.H1 ;  /* 0x00000003ff09723e */ /* 0x000fc600030006ff */
[C---:B--2---:R-:W-:Y:S06]  /*383b0*/  HMMA.16816.F32 R20, R16.reuse, R10, R20 ;  /* 0x0000000a1014723c */ /* 0x044fec0000001814 */
[----:B-----5:R-:W-:-:S15]  /*383c0*/  HMMA.16816.F32 R24, R16, R8, R24 ;  /* 0x000000081018723c */ /* 0x020fde0000001818 */
[----:B------:R-:W-:-:S02]  /*383d0*/  NOP ;  /* 0x0000000000007918 */ /* 0x000fc40000000000 */
[----:B------:R-:W-:Y:S04]  /*383e0*/  STL.64 [R1+0x520], R20 ;  /* 0x0005201401007387 */ /* 0x000fe80000100a00 */
[----:B------:R0:W-:Y:S04]  /*383f0*/  STL.64 [R1+0x528], R22 ;  /* 0x0005281601007387 */ /* 0x0001e80000100a00 */
[----:B0-----:R-:W2:Y:S04]  /*38400*/  LDL.LU.64 R22, [R1+0x3878] ;  /* 0x0038780001167983 */ /* 0x001ea80000300a00 */
[----:B------:R-:W3:Y:S04]  /*38410*/  LDL.LU.64 R20, [R1+0x3870] ;  /* 0x0038700001147983 */ /* 0x000ee80000300a00 */
[----:B------:R-:W-:Y:S04]  /*38420*/  STL [R1+0x3810], R11 ;  /* 0x0038100b01007387 */ /* 0x000fe80000100800 */
[----:B------:R-:W-:Y:S04]  /*38430*/  STL.64 [R1+0x540], R24 ;  /* 0x0005401801007387 */ /* 0x000fe80000100a00 */
[----:B------:R0:W-:Y:S04]  /*38440*/  STL.64 [R1+0x548], R26 ;  /* 0x0005481a01007387 */ /* 0x0001e80000100a00 */
[----:B0-----:R-:W5:Y:S04]  /*38450*/  LDL.LU.64 R26, [R1+0x3868] ;  /* 0x00386800011a7983 */ /* 0x001f680000300a00 */
[----:B------:R-:W5:Y:S01]  /*38460*/  LDL.LU.64 R24, [R1+0x3860] ;  /* 0x0038600001187983 */ /* 0x000f620000300a00 */
[----:B--2---:R-:W-:-:S02]  /*38470*/  F2FP.F16.E4M3.UNPACK_B R2, R22.H1 ;  /* 0x00000016ff02723e */ /* 0x004fc400030006ff */
[----:B------:R-:W-:-:S07]  /*38480*/  F2FP.F16.E4M3.UNPACK_B R3, R23.H1 ;  /* 0x00000017ff03723e */ /* 0x000fce00030006ff */
[----:B-----5:R-:W-:-:S15]  /*38490*/  HMMA.16816.F32 R24, R16, R2, R24 ;  /* 0x000000021018723c */ /* 0x020fde0000001818 */
[----:B------:R-:W-:-:S08]  /*384a0*/  NOP ;  /* 0x0000000000007918 */ /* 0x000fd00000000000 */
[----:B------:R-:W-:Y:S04]  /*384b0*/  STL.64 [R1+0x530], R24 ;  /* 0x0005301801007387 */ /* 0x000fe80000100a00 */
[----:B------:R0:W-:Y:S04]  /*384c0*/  STL.64 [R1+0x538], R26 ;  /* 0x0005381a01007387 */ /* 0x0001e80000100a00 */
[----:B0-----:R-:W2:Y:S04]  /*384d0*/  LDL.LU.64 R26, [R1+0x3858] ;  /* 0x00385800011a7983 */ /* 0x001ea80000300a00 */
[----:B------:R-:W2:Y:S01]  /*384e0*/  LDL.LU.64 R24, [R1+0x3850] ;  /* 0x0038500001187983 */ /* 0x000ea20000300a00 */
[----:B------:R-:W-:-:S02]  /*384f0*/  F2FP.F16.E4M3.UNPACK_B R22, R29.H1 ;  /* 0x0000001dff16723e */ /* 0x000fc400030006ff */
[----:B------:R-:W-:Y:S02]  /*38500*/  F2FP.F16.E4M3.UNPACK_B R23, R28.H1 ;  /* 0x0000001cff17723e */ /* 0x000fe400030006ff */
[----:B------:R-:W-:Y:S02]  /*38510*/  F2FP.F16.E4M3.UNPACK_B R4, R4 ;  /* 0x00000004ff04723e */ /* 0x000fe400020006ff */
[----:B------:R-:W-:Y:S02]  /*38520*/  F2FP.F16.E4M3.UNPACK_B R5, R5 ;  /* 0x00000005ff05723e */ /* 0x000fe400020006ff */
[----:B------:R-:W-:Y:S02]  /*38530*/  F2FP.F16.E4M3.UNPACK_B R6, R6 ;  /* 0x00000006ff06723e */ /* 0x000fe400020006ff */
[----:B------:R-:W-:Y:S01]  /*38540*/  F2FP.F16.E4M3.UNPACK_B R7, R7 ;  /* 0x00000007ff07723e */ /* 0x000fe200020006ff */
[----:B--2---:R-:W-:Y:S01]  /*38550*/  HMMA.16816.F32 R16, R16, R22, R24 ;  /* 0x000000161010723c */ /* 0x004fe20000001818 */
[----:B------:R-:W4:Y:S05]  /*38560*/  LDL.LU.64 R26, [R1+0x3848] ;  /* 0x00384800011a7983 */ /* 0x000f2a0000300a00 */
[----:B----4-:R-:W-:-:S15]  /*38570*/  HMMA.16816.F32 R12, R4, R26, R12 ;  /* 0x0000001a040c723c */ /* 0x010fde000000180c */
[----:B------:R-:W-:-:S08]  /*38580*/  NOP ;  /* 0x0000000000007918 */ /* 0x000fd00000000000 */
[----:B------:R-:W-:Y:S04]  /*38590*/  STL.64 [R1+0x500], R12 ;  /* 0x0005000c01007387 */ /* 0x000fe80000100a00 */
[----:B------:R-:W-:Y:S04]  /*385a0*/  STL.64 [R1+0x4f0], R16 ;  /* 0x0004f01001007387 */ /* 0x000fe80000100a00 */
[----:B------:R-:W-:Y:S04]  /*385b0*/  STL.64 [R1+0x4f8], R18 ;  /* 0x0004f81201007387 */ /* 0x000fe80000100a00 */
[----:B------:R-:W-:Y:S04]  /*385c0*/  STL [R1+0x508], R14 ;  /* 0x0005080e01007387 */ /* 0x000fe80000100800 */
[----:B------:R-:W2:Y:S04]  /*385d0*/  LDL.LU R11, [R1+0x904] ;  /* 0x00090400010b7983 */ /* 0x000ea80000300800 */
[----:B--2---:R-:W-:Y:S04]  /*385e0*/  STL.64 [R1+0x3820], R10 ;  /* 0x0038200a01007387 */ /* 0x004fe80000100a00 */
[----:B------:R0:W-:Y:S04]  /*385f0*/  STL.64 [R1+0x3818], R8 ;  /* 0x0038180801007387 */ /* 0x0001e80000100a00 */
[----:B0-----:R-:W2:Y:S04]  /*38600*/  LDL.LU R8, [R1+0xc0] ;  /* 0x0000c00001087983 */ /* 0x001ea80000300800 */
[----:B------:R-:W2:Y:S04]  /*38610*/  LDL.LU R9, [R1+0xc4] ;  /* 0x0000c40001097983 */ /* 0x000ea80000300800 */
[----:B------:R-:W4:Y:S04]  /*38620*/  LDL.LU R10, [R1+0xc8] ;  /* 0x0000c800010a7983 */ /* 0x000f280000300800 */
[----:B------:R-:W4:Y:S01]  /*38630*/  LDL.LU R11, [R1+0xcc] ;  /* 0x0000cc00010b7983 */ /* 0x000f220000300800 */
[----:B------:R-:W-:-:S03]  /*38640*/  IMAD.MOV.U32 R0, RZ, RZ, R15 ;  /* 0x000000ffff007224 */ /* 0x000fc600078e000f */
[----:B----4-:R-:W-:Y:S04]  /*38650*/  STL.64 [R1+0x3830], R10 ;  /* 0x0038300a01007387 */ /* 0x010fe80000100a00 */
[----:B--2---:R0:W-:Y:S04]  /*38660*/  STL.64 [R1+0x3828], R8 ;  /* 0x0038280801007387 */ /* 0x0041e80000100a00 */
[----:B0-----:R-:W2:Y:S04]  /*38670*/  LDL.LU R8, [R1+0xd0] ;  /* 0x0000d00001087983 */ /* 0x001ea80000300800 */
[----:B------:R-:W2:Y:S04]  /*38680*/  LDL.LU R9, [R1+0xd4] ;  /* 0x0000d40001097983 */ /* 0x000ea80000300800 */
[----:B------:R-:W2:Y:S04]  /*38690*/  LDL.LU R10, [R1+0xd8] ;  /* 0x0000d800010a7983 */ /* 0x000ea80000300800 */
[----:B------:R-:W2:Y:S04]  /*386a0*/  LDL.LU R11, [R1+0xdc] ;  /* 0x0000dc00010b7983 */ /* 0x000ea80000300800 */
[----:B------:R-:W3:Y:S04]  /*386b0*/  LDL.LU R12, [R1+0xe0] ;  /* 0x0000e000010c7983 */ /* 0x000ee80000300800 */
[----:B------:R-:W3:Y:S04]  /*386c0*/  LDL.LU R13, [R1+0xe4] ;  /* 0x0000e400010d7983 */ /* 0x000ee80000300800 */
[----:B------:R-:W3:Y:S04]  /*386d0*/  LDL.LU R14, [R1+0xe8] ;  /* 0x0000e800010e7983 */ /* 0x000ee80000300800 */
[----:B------:R-:W3:Y:S04]  /*386e0*/  LDL.LU R15, [R1+0xec] ;  /* 0x0000ec00010f7983 */ /* 0x000ee80000300800 */
[----:B------:R-:W4:Y:S04]  /*386f0*/  LDL.LU R16, [R1+0x900] ;  /* 0x0009000001107983 */ /* 0x000f280000300800 */
[----:B------:R-:W5:Y:S04]  /*38700*/  LDL.LU R17, [R1+0x908] ;  /* 0x0009080001117983 */ /* 0x000f680000300800 */
[----:B------:R-:W5:Y:S04]  /*38710*/  LDL.LU R18, [R1+0x914] ;  /* 0x0009140001127983 */ /* 0x000f680000300800 */
[----:B------:R-:W5:Y:S04]  /*38720*/  LDL.LU R19, [R1+0x910] ;  /* 0x0009100001137983 */ /* 0x000f680000300800 */
[----:B------:R-:W5:Y:S04]  /*38730*/  LDL.LU R29, [R1+0x91c] ;  /* 0x00091c00011d7983 */ /* 0x000f680000300800 */
[----:B------:R-:W5:Y:S04]  /*38740*/  LDL.LU R28, [R1+0x918] ;  /* 0x00091800011c7983 */ /* 0x000f680000300800 */
[----:B------:R0:W-:Y:S04]  /*38750*/  STL.64 [R1+0x37d8], R26 ;  /* 0x0037d81a01007387 */ /* 0x0001e80000100a00 */
[----:B------:R-:W2:Y:S04]  /*38760*/  LDL.LU R24, [R1+0xa0] ;  /* 0x0000a00001187983 */ /* 0x000ea80000300800 */
[----:B------:R-:W2:Y:S04]  /*38770*/  LDL.LU R25, [R1+0xa4] ;  /* 0x0000a40001197983 */ /* 0x000ea80000300800 */
[----:B0-----:R-:W3:Y:S04]  /*38780*/  LDL.LU R26, [R1+0xa8] ;  /* 0x0000a800011a7983 */ /* 0x001ee80000300800 */
[----:B------:R-:W3:Y:S04]  /*38790*/  LDL.LU R27, [R1+0xac] ;  /* 0x0000ac00011b7983 */ /* 0x000ee80000300800 */
[----:B---3--:R-:W-:Y:S04]  /*387a0*/  STL.64 [R1+0x37e8], R26 ;  /* 0x0037e81a01007387 */ /* 0x008fe80000100a00 */
[----:B--2---:R0:W-:Y:S04]  /*387b0*/  STL.64 [R1+0x37e0], R24 ;  /* 0x0037e01801007387 */ /* 0x0041e80000100a00 */
[----:B0-----:R-:W2:Y:S04]  /*387c0*/  LDL.LU R24, [R1+0x110] ;  /* 0x0001100001187983 */ /* 0x001ea80000300800 */
[----:B------:R-:W2:Y:S04]  /*387d0*/  LDL.LU R25, [R1+0x114] ;  /* 0x0001140001197983 */ /* 0x000ea80000300800 */
[----:B------:R-:W3:Y:S04]  /*387e0*/  LDL.LU R26, [R1+0x118] ;  /* 0x00011800011a7983 */ /* 0x000ee80000300800 */
[----:B------:R-:W3:Y:S01]  /*387f0*/  LDL.LU R27, [R1+0x11c] ;  /* 0x00011c00011b7983 */ /* 0x000ee20000300800 */
[C---:B------:R-:W-:Y:S03]  /*38800*/  HMMA.16816.F32 R12, R4.reuse, R20, R12 ;  /* 0x00000014040c723c */ /* 0x040fe6000000180c */
[----:B---3--:R-:W-:Y:S04]  /*38810*/  STL.64 [R1+0x37f8], R26 ;  /* 0x0037f81a01007387 */ /* 0x008fe80000100a00 */
[----:B--2---:R0:W-:Y:S04]  /*38820*/  STL.64 [R1+0x37f0], R24 ;  /* 0x0037f01801007387 */ /* 0x0041e80000100a00 */
[----:B0-----:R-:W2:Y:S04]  /*38830*/  LDL.LU R24, [R1+0x120] ;  /* 0x0001200001187983 */ /* 0x001ea80000300800 */
[----:B------:R-:W2:Y:S04]  /*38840*/  LDL.LU R25, [R1+0x124] ;  /* 0x0001240001197983 */ /* 0x000ea80000300800 */
[----:B------:R-:W3:Y:S04]  /*38850*/  LDL.LU R26, [R1+0x128] ;  /* 0x00012800011a7983 */ /* 0x000ee80000300800 */
[----:B------:R-:W3:Y:S04]  /*38860*/  LDL.LU R27, [R1+0x12c] ;  /* 0x00012c00011b7983 */ /* 0x000ee80000300800 */
[----:B---3--:R-:W-:Y:S04]  /*38870*/  STL.64 [R1+0x3808], R26 ;  /* 0x0038081a01007387 */ /* 0x008fe80000100a00 */
[----:B--2---:R0:W-:Y:S04]  /*38880*/  STL.64 [R1+0x3800], R24 ;  /* 0x0038001801007387 */ /* 0x0041e80000100a00 */
[----:B0-----:R-:W2:Y:S04]  /*38890*/  LDL.LU R24, [R1+0xb0] ;  /* 0x0000b00001187983 */ /* 0x001ea80000300800 */
[----:B------:R-:W2:Y:S04]  /*388a0*/  LDL.LU R25, [R1+0xb4] ;  /* 0x0000b40001197983 */ /* 0x000ea80000300800 */
[----:B------:R-:W2:Y:S04]  /*388b0*/  LDL.LU R26, [R1+0xb8] ;  /* 0x0000b800011a7983 */ /* 0x000ea80000300800 */
[----:B------:R-:W2:Y:S04]  /*388c0*/  LDL.LU R27, [R1+0xbc] ;  /* 0x0000bc00011b7983 */ /* 0x000ea80000300800 */
[----:B------:R0:W-:Y:S04]  /*388d0*/  STL [R1+0x3560], R0 ;  /* 0x0035600001007387 */ /* 0x0001e80000100800 */
[----:B0-----:R-:W3:Y:S04]  /*388e0*/  LDL.LU R0, [R1+0x90c] ;  /* 0x00090c0001007983 */ /* 0x001ee80000300800 */
[----:B------:R-:W-:Y:S04]  /*388f0*/  STL.64 [R1+0x4c0], R12 ;  /* 0x0004c00c01007387 */ /* 0x000fe80000100a00 */
[----:B------:R0:W-:Y:S04]  /*38900*/  STL.64 [R1+0x4c8], R14 ;  /* 0x0004c80e01007387 */ /* 0x0001e80000100a00 */
[----:B0-----:R-:W4:Y:S04]  /*38910*/  LDL.LU.64 R14, [R1+0x3840] ;  /* 0x00384000010e7983 */ /* 0x001f280000300a00 */
[----:B------:R-:W5:Y:S01]  /*38920*/  LDL.LU.64 R12, [R1+0x3838] ;  /* 0x00383800010c7983 */ /* 0x000f620000300a00 */
        /* <DEDUP_REMOVED lines=14> */
[----:B0-----:R-:W3:Y:S04]  /*38a10*/  LDL.LU R12, [R1+0x90] ;  /* 0x00009000010c7983 */ /* 0x001ee80000300800 */
[----:B------:R-:W3:Y:S04]  /*38a20*/  LDL.LU R13, [R1+0x94] ;  /* 0x00009400010d7983 */ /* 0x000ee80000300800 */
[----:B------:R-:W3:Y:S04]  /*38a30*/  LDL.LU R14, [R1+0x98] ;  /* 0x00009800010e7983 */ /* 0x000ee80000300800 */
[----:B------:R-:W3:Y:S01]  /*38a40*/  LDL.LU R15, [R1+0x9c] ;  /* 0x00009c00010f7983 */ /* 0x000ee20000300800 */
[----:B----4-:R-:W-:-:S03]  /*38a50*/  IMAD R16, R16, 0x100, R11 ;  /* 0x0000010010107824 */ /* 0x010fc600078e020b */
[----:B------:R-:W2:Y:S02]  /*38a60*/  LDL.LU R11, [R1+0x3810] ;  /* 0x00381000010b7983 */ /* 0x000ea40000300800 */
[----:B--2---:R-:W-:-:S15]  /*38a70*/  HMMA.16816.F32 R24, R4, R10, R24 ;  /* 0x0000000a0418723c */ /* 0x004fde0000001818 */
[----:B------:R-:W-:-:S08]  /*38a80*/  NOP ;  /* 0x0000000000007918 */ /* 0x000fd00000000000 */
[----:B------:R-:W-:Y:S04]  /*38a90*/  STL.64 [R1+0x3c0], R24 ;  /* 0x0003c01801007387 */ /* 0x000fe80000100a00 */
[----:B------:R0:W-:Y:S04]  /*38aa0*/  STL.64 [R1+0x3c8], R26 ;  /* 0x0003c81a01007387 */ /* 0x0001e80000100a00 */
[----:B0-----:R-:W5:Y:S04]  /*38ab0*/  LDL.LU.64 R26, [R1+0x3808] ;  /* 0x00380800011a7983 */ /* 0x001f680000300a00 */
[----:B------:R-:W5:Y:S04]  /*38ac0*/  LDL.LU.64 R24, [R1+0x3800] ;  /* 0x0038000001187983 */ /* 0x000f680000300a00 */
[----:B------:R-:W-:Y:S01]  /*38ad0*/  STL [R1+0x37a0], R11 ;  /* 0x0037a00b01007387 */ /* 0x000fe20000100800 */
[----:B-----5:R-:W-:-:S15]  /*38ae0*/  HMMA.16816.F32 R24, R4, R8, R24 ;  /* 0x000000080418723c */ /* 0x020fde0000001818 */
        /* <DEDUP_REMOVED lines=9> */
[----:B0-----:R-:W2:Y:S04]  /*38b80*/  LDL.LU.64 R26, [R1+0x37e8] ;  /* 0x0037e800011a7983 */ /* 0x001ea80000300a00 */
[----:B------:R-:W2:Y:S01]  /*38b90*/  LDL.LU.64 R24, [R1+0x37e0] ;  /* 0x0037e00001187983 */ /* 0x000ea20000300a00 */
[----:B------:R-:W-:-:S02]  /*38ba0*/  IMAD R18, R19, 0x100, R18 ;  /* 0x0000010013127824 */ /* 0x000fc400078e0212 */
[----:B---3--:R-:W-:Y:S02]  /*38bb0*/  IMAD R17, R17, 0x100, R0 ;  /* 0x0000010011117824 */ /* 0x008fe400078e0200 */
[----:B------:R-:W-:Y:S01]  /*38bc0*/  IMAD R19, R28, 0x100, R29 ;  /* 0x000001001c137824 */ /* 0x000fe200078e021d */
[----:B------:R-:W-:Y:S01]  /*38bd0*/  F2FP.F16.E4M3.UNPACK_B R16, R16 ;  /* 0x00000010ff10723e */ /* 0x000fe200020006ff */
[----:B--2---:R-:W-:Y:S01]  /*38be0*/  HMMA.16816.F32 R4, R4, R22, R24 ;  /* 0x000000160404723c */ /* 0x004fe20000001818 */
[----:B------:R-:W2:-:S15]  /*38bf0*/  LDL.LU.64 R26, [R1+0x37d8] ;  /* 0x0037d800011a7983 */ /* 0x000e9e0000300a00 */
[----:B------:R-:W-:-:S07]  /*38c00*/  NOP ;  /* 0x0000000000007918 */ /* 0x000fce0000000000 */
[----:B------:R-:W-:Y:S04]  /*38c10*/  STL.64 [R1+0x390], R4 ;  /* 0x0003900401007387 */ /* 0x000fe80000100a00 */
[----:B------:R2:W-:Y:S04]  /*38c20*/  STL.64 [R1+0x398], R6 ;  /* 0x0003980601007387 */ /* 0x0005e80000100a00 */
[----:B------:R-:W3:Y:S01]  /*38c30*/  LDL.LU R11, [R1+0x924] ;  /* 0x00092400010b7983 */ /* 0x000ee20000300800 */
[----:B------:R-:W-:Y:S02]  /*38c40*/  F2FP.F16.E4M3.UNPACK_B R17, R17 ;  /* 0x00000011ff11723e */ /* 0x000fe400020006ff */
[----:B------:R-:W-:-:S02]  /*38c50*/  F2FP.F16.E4M3.UNPACK_B R18, R18 ;  /* 0x00000012ff12723e */ /* 0x000fc400020006ff */
[----:B------:R-:W-:-:S07]  /*38c60*/  F2FP.F16.E4M3.UNPACK_B R19, R19 ;  /* 0x00000013ff13723e */ /* 0x000fce00020006ff */
[----:B--2---:R-:W-:Y:S01]  /*38c70*/  HMMA.16816.F32 R4, R16, R26, R12 ;  /* 0x0000001a1004723c */ /* 0x004fe2000000180c */
[----:B---3--:R-:W-:-:S15]  /*38c80*/  STL.64 [R1+0x37b0], R10 ;  /* 0x0037b00a01007387 */ /* 0x008fde0000100a00 */
[----:B------:R-:W-:-:S07]  /*38c90*/  NOP ;  /* 0x0000000000007918 */ /* 0x000fce0000000000 */
[----:B------:R-:W-:Y:S04]  /*38ca0*/  STL.64 [R1+0x380], R4 ;  /* 0x0003800401007387 */ /* 0x000fe80000100a00 */
[----:B------:R-:W-:Y:S04]  /*38cb0*/  STL.64 [R1+0x388], R6 ;  /* 0x0003880601007387 */ /* 0x000fe80000100a00 */
[----:B------:R0:W-:Y:S04]  /*38cc0*/  STL.64 [R1+0x37a8], R8 ;  /* 0x0037a80801007387 */ /* 0x0001e80000100a00 */
        /* <DEDUP_REMOVED lines=63> */
[----:B0-----:R-:W5:Y:S04]  /*390c0*/  LDL.LU R12, [R1+0x190] ;  /* 0x00019000010c7983 */ /* 0x001f680000300800 */
[----:B------:R-:W5:Y:S04]  /*390d0*/  LDL.LU R13, [R1+0x194] ;  /* 0x00019400010d7983 */ /* 0x000f680000300800 */
[----:B------:R-:W5:Y:S04]  /*390e0*/  LDL.LU R14, [R1+0x198] ;  /* 0x00019800010e7983 */ /* 0x000f680000300800 */
[----:B------:R-:W5:Y:S01]  /*390f0*/  LDL.LU R15, [R1+0x19c] ;  /* 0x00019c00010f7983 */ /* 0x000f620000300800 */
[----:B---3--:R-:W-:-:S03]  /*39100*/  IMAD R4, R4, 0x100, R11 ;  /* 0x0000010004047824 */ /* 0x008fc600078e020b */
[----:B------:R-:W2:Y:S02]  /*39110*/  LDL.LU R11, [R1+0x37a0] ;  /* 0x0037a000010b7983 */ /* 0x000ea40000300800 */
[----:B--2---:R-:W-:-:S15]  /*39120*/  HMMA.16816.F32 R24, R16, R10, R24 ;  /* 0x0000000a1018723c */ /* 0x004fde0000001818 */
[----:B------:R-:W-:-:S08]  /*39130*/  NOP ;  /* 0x0000000000007918 */ /* 0x000fd00000000000 */
[----:B------:R-:W-:Y:S04]  /*39140*/  STL.64 [R1+0x100], R24 ;  /* 0x0001001801007387 */ /* 0x000fe80000100a00 */
[----:B------:R0:W-:Y:S04]  /*39150*/  STL.64 [R1+0x108], R26 ;  /* 0x0001081a01007387 */ /* 0x0001e80000100a00 */
[----:B0-----:R-:W4:Y:S04]  /*39160*/  LDL.LU.64 R26, [R1+0x3798] ;  /* 0x00379800011a7983 */ /* 0x001f280000300a00 */
[----:B------:R-:W4:Y:S04]  /*39170*/  LDL.LU.64 R24, [R1+0x3790] ;  /* 0x0037900001187983 */ /* 0x000f280000300a00 */
[----:B------:R-:W-:Y:S01]  /*39180*/  STL [R1+0x3734], R11 ;  /* 0x0037340b01007387 */ /* 0x000fe20000100800 */
[----:B----4-:R-:W-:-:S15]  /*39190*/  HMMA.16816.F32 R24, R16, R8, R24 ;  /* 0x000000081018723c */ /* 0x010fde0000001818 */
        /* <DEDUP_REMOVED lines=11> */
[----:B-----5:R-:W-:-:S02]  /*39250*/  IMAD R5, R6, 0x100, R5 ;  /* 0x0000010006057824 */ /* 0x020fc400078e0205 */
[----:B------:R-:W-:Y:S02]  /*39260*/  IMAD R6, R0, 0x100, R7 ;  /* 0x0000010000067824 */ /* 0x000fe400078e0207 */
[----:B------:R-:W-:Y:S01]  /*39270*/  IMAD R7, R28, 0x100, R29 ;  /* 0x000001001c077824 */ /* 0x000fe200078e021d */
[----:B------:R-:W-:Y:S02]  /*39280*/  F2FP.F16.E4M3.UNPACK_B R4, R4 ;  /* 0x00000004ff04723e */ /* 0x000fe400020006ff */
[----:B------:R-:W-:Y:S01]  /*39290*/  F2FP.F16.E4M3.UNPACK_B R5, R5 ;  /* 0x00000005ff05723e */ /* 0x000fe200020006ff */
[----:B--2---:R-:W-:Y:S01]  /*392a0*/  HMMA.16816.F32 R16, R16, R22, R24 ;  /* 0x000000161010723c */ /* 0x004fe20000001818 */
[----:B------:R-:W2:Y:S01]  /*392b0*/  LDL.LU.64 R26, [R1+0x3768] ;  /* 0x00376800011a7983 */ /* 0x000ea20000300a00 */
[----:B------:R-:W-:Y:S02]  /*392c0*/  F2FP.F16.E4M3.UNPACK_B R6, R6 ;  /* 0x00000006ff06723e */ /* 0x000fe400020006ff */
[----:B------:R-:W-:-:S07]  /*392d0*/  F2FP.F16.E4M3.UNPACK_B R7, R7 ;  /* 0x00000007ff07723e */ /* 0x000fce00020006ff */
[C---:B--2---:R-:W-:Y:S06]  /*392e0*/  HMMA.16816.F32 R12, R4.reuse, R26, R12 ;  /* 0x0000001a040c723c */ /* 0x044fec000000180c */
[----:B------:R0:W-:Y:S06]  /*392f0*/  STL.64 [R1+0x36f8], R26 ;  /* 0x0036f81a01007387 */ /* 0x0001ec0000100a00 */
[----:B------:R-:W-:Y:S04]  /*39300*/  STL.64 [R1+0xf0], R16 ;  /* 0x0000f01001007387 */ /* 0x000fe80000100a00 */
[----:B------:R-:W-:Y:S04]  /*39310*/  STL.64 [R1+0xf8], R18 ;  /* 0x0000f81201007387 */ /* 0x000fe80000100a00 */
[----:B------:R-:W2:Y:S04]  /*39320*/  LDL.LU R24, [R1+0x200] ;  /* 0x0002000001187983 */ /* 0x000ea80000300800 */
[----:B------:R-:W-:Y:S04]  /*39330*/  STL.64 [R1+0xe0], R12 ;  /* 0x0000e00c01007387 */ /* 0x000fe80000100a00 */
[----:B------:R-:W-:Y:S04]  /*39340*/  STL.64 [R1+0xe8], R14 ;  /* 0x0000e80e01007387 */ /* 0x000fe80000100a00 */
[----:B------:R-:W2:Y:S04]  /*39350*/  LDL.LU R25, [R1+0x204] ;  /* 0x0002040001197983 */ /* 0x000ea80000300800 */
[----:B0-----:R-:W3:Y:S04]  /*39360*/  LDL.LU R26, [R1+0x208] ;  /* 0x00020800011a7983 */ /* 0x001ee80000300800 */
[----:B------:R-:W3:Y:S04]  /*39370*/  LDL.LU R27, [R1+0x20c] ;  /* 0x00020c00011b7983 */ /* 0x000ee80000300800 */
[----:B------:R-:W4:Y:S04]  /*39380*/  LDL.LU R11, [R1+0x944] ;  /* 0x00094400010b7983 */ /* 0x000f280000300800 */
[----:B----4-:R-:W-:Y:S04]  /*39390*/  STL.64 [R1+0x3740], R10 ;  /* 0x0037400a01007387 */ /* 0x010fe80000100a00 */
[----:B------:R0:W-:Y:S04]  /*393a0*/  STL.64 [R1+0x3738], R8 ;  /* 0x0037380801007387 */ /* 0x0001e80000100a00 */
[----:B0-----:R-:W4:Y:S04]  /*393b0*/  LDL.LU R8, [R1+0x1d0] ;  /* 0x0001d00001087983 */ /* 0x001f280000300800 */
[----:B------:R-:W4:Y:S04]  /*393c0*/  LDL.LU R9, [R1+0x1d4] ;  /* 0x0001d40001097983 */ /* 0x000f280000300800 */
[----:B------:R-:W5:Y:S04]  /*393d0*/  LDL.LU R10, [R1+0x1d8] ;  /* 0x0001d800010a7983 */ /* 0x000f680000300800 */
[----:B------:R-:W5:Y:S04]  /*393e0*/  LDL.LU R11, [R1+0x1dc] ;  /* 0x0001dc00010b7983 */ /* 0x000f680000300800 */
[----:B------:R-:W2:Y:S04]  /*393f0*/  LDL.LU R12, [R1+0x1a0] ;  /* 0x0001a000010c7983 */ /* 0x000ea80000300800 */
[----:B------:R-:W2:Y:S04]  /*39400*/  LDL.LU R13, [R1+0x1a4] ;  /* 0x0001a400010d7983 */ /* 0x000ea80000300800 */
[----:B------:R-:W2:Y:S04]  /*39410*/  LDL.LU R14, [R1+0x1a8] ;  /* 0x0001a800010e7983 */ /* 0x000ea80000300800 */
[----:B------:R-:W2:Y:S04]  /*39420*/  LDL.LU R15, [R1+0x1ac] ;  /* 0x0001ac00010f7983 */ /* 0x000ea80000300800 */
[----:B-----5:R-:W-:Y:S04]  /*39430*/  STL.64 [R1+0x3750], R10 ;  /* 0x0037500a01007387 */ /* 0x020fe80000100a00 */
[----:B----4-:R0:W-:Y:S04]  /*39440*/  STL.64 [R1+0x3748], R8 ;  /* 0x0037480801007387 */ /* 0x0101e80000100a00 */
[----:B0-----:R-:W4:Y:S04]  /*39450*/  LDL.LU R8, [R1+0x1c0] ;  /* 0x0001c00001087983 */ /* 0x001f280000300800 */
[----:B------:R-:W4:Y:S04]  /*39460*/  LDL.LU R9, [R1+0x1c4] ;  /* 0x0001c40001097983 */ /* 0x000f280000300800 */
[----:B------:R-:W4:Y:S04]  /*39470*/  LDL.LU R10, [R1+0x1c8] ;  /* 0x0001c800010a7983 */ /* 0x000f280000300800 */
        /* <DEDUP_REMOVED lines=29> */
[----:B0-----:R-:W4:Y:S04]  /*39650*/  LDL.LU.64 R14, [R1+0x3760] ;  /* 0x00376000010e7983 */ /* 0x001f280000300a00 */
[----:B------:R-:W3:Y:S01]  /*39660*/  LDL.LU.64 R12, [R1+0x3758] ;  /* 0x00375800010c7983 */ /* 0x000ee20000300a00 */
[----:B----4-:R-:W-:-:S15]  /*39670*/  HMMA.16816.F32 R8, R4, R14, R8 ;  /* 0x0000000e0408723c */ /* 0x010fde0000001808 */
[----:B------:R-:W-:-:S08]  /*39680*/  NOP ;  /* 0x0000000000007918 */ /* 0x000fd00000000000 */
[----:B------:R-:W-:Y:S04]  /*39690*/  STL.64 [R1+0xc0], R8 ;  /* 0x0000c00801007387 */ /* 0x000fe80000100a00 */
[----:B------:R0:W-:Y:S04]  /*396a0*/  STL.64 [R1+0xc8], R10 ;  /* 0x0000c80a01007387 */ /* 0x0001e80000100a00 */
[----:B0-----:R-:W3:Y:S04]  /*396b0*/  LDL.LU.64 R10, [R1+0x3750] ;  /* 0x00375000010a7983 */ /* 0x001ee80000300a00 */
[----:B------:R-:W3:Y:S02]  /*396c0*/  LDL.LU.64 R8, [R1+0x3748] ;  /* 0x0037480001087983 */ /* 0x000ee40000300a00 */
[----:B---3--:R-:W-:-:S15]  /*396d0*/  HMMA.16816.F32 R8, R4, R12, R8 ;  /* 0x0000000c0408723c */ /* 0x008fde0000001808 */
[----:B------:R-:W-:-:S08]  /*396e0*/  NOP ;  /* 0x0000000000007918 */ /* 0x000fd00000000000 */
[----:B------:R-:W-:Y:S04]  /*396f0*/  STL.64 [R1+0xb0], R8 ;  /* 0x0000b00801007387 */ /* 0x000fe80000100a00 */
[----:B------:R0:W-:Y:S04]  /*39700*/  STL.64 [R1+0xb8], R10 ;  /* 0x0000b80a01007387 */ /* 0x0001e80000100a00 */
[----:B0-----:R-:W5:Y:S04]  /*39710*/  LDL.LU.64 R10, [R1+0x3740] ;  /* 0x00374000010a7983 */ /* 0x001f680000300a00 */
[----:B------:R-:W3:Y:S04]  /*39720*/  LDL.LU.64 R8, [R1+0x3738] ;  /* 0x0037380001087983 */ /* 0x000ee80000300a00 */
[----:B------:R-:W-:Y:S04]  /*39730*/  STL.64 [R1+0x36e0], R14 ;  /* 0x0036e00e01007387 */ /* 0x000fe80000100a00 */
[----:B------:R0:W-:Y:S04]  /*39740*/  STL.64 [R1+0x36d8], R12 ;  /* 0x0036d80c01007387 */ /* 0x0001e80000100a00 */
[----:B0-----:R-:W4:Y:S04]  /*39750*/  LDL.LU R12, [R1+0x230] ;  /* 0x00023000010c7983 */ /* 0x001f280000300800 */
[----:B------:R-:W4:Y:S04]  /*39760*/  LDL.LU R13, [R1+0x234] ;  /* 0x00023400010d7983 */ /* 0x000f280000300800 */
[----:B------:R-:W2:Y:S04]  /*39770*/  LDL.LU R14, [R1+0x238] ;  /* 0x00023800010e7983 */ /* 0x000ea80000300800 */
[----:B------:R-:W2:Y:S01]  /*39780*/  LDL.LU R15, [R1+0x23c] ;  /* 0x00023c00010f7983 */ /* 0x000ea20000300800 */
[----:B-----5:R-:W-:-:S03]  /*39790*/  IMAD R16, R16, 0x100, R11 ;  /* 0x0000010010107824 */ /* 0x020fc600078e020b */
[----:B--2---:R-:W-:Y:S04]  /*397a0*/  STL.64 [R1+0x36f0], R14 ;  /* 0x0036f00e01007387 */ /* 0x004fe80000100a00 */
[----:B----4-:R0:W-:Y:S04]  /*397b0*/  STL.64 [R1+0x36e8], R12 ;  /* 0x0036e80c01007387 */ /* 0x0101e80000100a00 */
[----:B0-----:R-:W2:Y:S04]  /*397c0*/  LDL.LU R12, [R1+0x220] ;  /* 0x00022000010c7983 */ /* 0x001ea80000300800 */
[----:B------:R-:W2:Y:S04]  /*397d0*/  LDL.LU R13, [R1+0x224] ;  /* 0x00022400010d7983 */ /* 0x000ea80000300800 */
[----:B------:R-:W2:Y:S04]  /*397e0*/  LDL.LU R14, [R1+0x228] ;  /* 0x00022800010e7983 */ /* 0x000ea80000300800 */
[----:B------:R-:W2:Y:S04]  /*397f0*/  LDL.LU R15, [R1+0x22c] ;  /* 0x00022c00010f7983 */ /* 0x000ea80000300800 */
[----:B------:R-:W4:Y:S01]  /*39800*/  LDL.LU R11, [R1+0x3734] ;  /* 0x00373400010b7983 */ /* 0x000f220000300800 */
[----:B------:R-:W-:-:S03]  /*39810*/  IMAD R17, R17, 0x100, R29 ;  /* 0x0000010011117824 */ /* 0x000fc600078e021d */
[----:B------:R-:W5:Y:S01]  /*39820*/  LDL.LU R29, [R1+0x3730] ;  /* 0x00373000011d7983 */ /* 0x000f620000300800 */
        /* <DEDUP_REMOVED lines=17> */
[----:B------:R-:W3:Y:S01]  /*39940*/  LDL.LU.64 R24, [R1+0x3700] ;  /* 0x0037000001187983 */ /* 0x000ee20000300a00 */
[----:B------:R-:W-:-:S02]  /*39950*/  IMAD R18, R19, 0x100, R18 ;  /* 0x0000010013127824 */ /* 0x000fc400078e0212 */
[----:B------:R-:W-:Y:S01]  /*39960*/  IMAD R19, R28, 0x100, R0 ;  /* 0x000001001c137824 */ /* 0x000fe200078e0200 */
[----:B------:R-:W-:Y:S02]  /*39970*/  F2FP.F16.E4M3.UNPACK_B R16, R16 ;  /* 0x00000010ff10723e */ /* 0x000fe400020006ff */
[----:B------:R-:W-:Y:S02]  /*39980*/  F2FP.F16.E4M3.UNPACK_B R17, R17 ;  /* 0x00000011ff11723e */ /* 0x000fe400020006ff */
[----:B------:R-:W-:Y:S01]  /*39990*/  F2FP.F16.E4M3.UNPACK_B R18, R18 ;  /* 0x00000012ff12723e */ /* 0x000fe200020006ff */
[----:B---3--:R-:W-:Y:S01]  /*399a0*/  HMMA.16816.F32 R4, R4, R22, R24 ;  /* 0x000000160404723c */ /* 0x008fe20000001818 */
[----:B------:R-:W2:Y:S01]  /*399b0*/  LDL.LU.64 R26, [R1+0x36f8] ;  /* 0x0036f800011a7983 */ /* 0x000ea20000300a00 */
[----:B------:R-:W-:-:S15]  /*399c0*/  F2FP.F16.E4M3.UNPACK_B R19, R19 ;  /* 0x00000013ff13723e */ /* 0x000fde00020006ff */
[----:B------:R-:W-:-:S06]  /*399d0*/  NOP ;  /* 0x0000000000007918 */ /* 0x000fcc0000000000 */
[----:B------:R0:W-:Y:S04]  /*399e0*/  STL.64 [R1+0x90], R4 ;  /* 0x0000900401007387 */ /* 0x0001e80000100a00 */
[----:B------:R1:W-:Y:S04]  /*399f0*/  STL.64 [R1+0x98], R6 ;  /* 0x0000980601007387 */ /* 0x0003e80000100a00 */
[----:B0-----:R-:W3:Y:S04]  /*39a00*/  LDL.LU R4, [R1+0x250] ;  /* 0x0002500001047983 */ /* 0x001ee80000300800 */
[----:B------:R-:W3:Y:S04]  /*39a10*/  LDL.LU R5, [R1+0x254] ;  /* 0x0002540001057983 */ /* 0x000ee80000300800 */
[----:B-1----:R-:W3:Y:S04]  /*39a20*/  LDL.LU R6, [R1+0x258] ;  /* 0x0002580001067983 */ /* 0x002ee80000300800 */
[----:B------:R-:W3:Y:S01]  /*39a30*/  LDL.LU R7, [R1+0x25c] ;  /* 0x00025c0001077983 */ /* 0x000ee20000300800 */
[----:B--2---:R-:W-:-:S15]  /*39a40*/  HMMA.16816.F32 R12, R16, R26, R12 ;  /* 0x0000001a100c723c */ /* 0x004fde000000180c */
        /* <DEDUP_REMOVED lines=10> */
[----:B------:R-:W3:Y:S04]  /*39af0*/  LDL.LU.64 R12, [R1+0x36d8] ;  /* 0x0036d800010c7983 */ /* 0x000ee80000300a00 */
[----:B------:R-:W-:Y:S04]  /*39b00*/  STL.64 [R1+0x36a8], R22 ;  /* 0x0036a81601007387 */ /* 0x000fe80000100a00 */
[----:B------:R0:W-:Y:S04]  /*39b10*/  STL.64 [R1+0x36a0], R20 ;  /* 0x0036a01401007387 */ /* 0x0001e80000100a00 */
[----:B0-----:R-:W2:Y:S04]  /*39b20*/  LDL.LU R20, [R1+0x240] ;  /* 0x0002400001147983 */ /* 0x001ea80000300800 */
[----:B------:R-:W2:Y:S04]  /*39b30*/  LDL.LU R21, [R1+0x244] ;  /* 0x0002440001157983 */ /* 0x000ea80000300800 */
[----:B------:R-:W2:Y:S04]  /*39b40*/  LDL.LU R22, [R1+0x248] ;  /* 0x0002480001167983 */ /* 0x000ea80000300800 */
[----:B------:R-:W2:Y:S02]  /*39b50*/  LDL.LU R23, [R1+0x24c] ;  /* 0x00024c0001177983 */ /* 0x000ea40000300800 */
[----:B--2---:R-:W-:-:S15]  /*39b60*/  HMMA.16816.F32 R20, R16, R14, R20 ;  /* 0x0000000e1014723c */ /* 0x004fde0000001814 */
[----:B------:R-:W-:-:S08]  /*39b70*/  NOP ;  /* 0x0000000000007918 */ /* 0x000fd00000000000 */
[----:B------:R-:W-:Y:S04]  /*39b80*/  STL.64 [R1+0x60], R20 ;  /* 0x0000601401007387 */ /* 0x000fe80000100a00 */
[----:B------:R3:W-:Y:S04]  /*39b90*/  STL.64 [R1+0x68], R22 ;  /* 0x0000681601007387 */ /* 0x0007e80000100a00 */
[----:B------:R-:W2:Y:S01]  /*39ba0*/  LDL.LU R28, [R1+0x964] ;  /* 0x00096400011c7983 */ /* 0x000ea20000300800 */
[----:B---3--:R-:W-:Y:S03]  /*39bb0*/  HMMA.16816.F32 R20, R16, R12, R4 ;  /* 0x0000000c1014723c */ /* 0x008fe60000001804 */
[----:B------:R-:W2:-:S15]  /*39bc0*/  LDL.LU R4, [R1+0x960] ;  /* 0x0009600001047983 */ /* 0x000e9e0000300800 */
[----:B------:R-:W-:-:S05]  /*39bd0*/  NOP ;  /* 0x0000000000007918 */ /* 0x000fca0000000000 */
[----:B------:R-:W-:Y:S04]  /*39be0*/  STL.64 [R1+0x50], R20 ;  /* 0x0000501401007387 */ /* 0x000fe80000100a00 */
[----:B------:R-:W-:Y:S04]  /*39bf0*/  STL.64 [R1+0x58], R22 ;  /* 0x0000581601007387 */ /* 0x000fe80000100a00 */
[----:B------:R-:W3:Y:S04]  /*39c00*/  LDL.LU R5, [R1+0x96c] ;  /* 0x00096c0001057983 */ /* 0x000ee80000300800 */
[----:B------:R-:W3:Y:S04]  /*39c10*/  LDL.LU R6, [R1+0x968] ;  /* 0x0009680001067983 */ /* 0x000ee80000300800 */
[----:B------:R-:W4:Y:S04]  /*39c20*/  LDL.LU R7, [R1+0x974] ;  /* 0x0009740001077983 */ /* 0x000f280000300800 */
[----:B------:R-:W4:Y:S04]  /*39c30*/  LDL.LU R0, [R1+0x970] ;  /* 0x0009700001007983 */ /* 0x000f280000300800 */
[----:B------:R-:W5:Y:S04]  /*39c40*/  LDL.LU R24, [R1+0x97c] ;  /* 0x00097c0001187983 */ /* 0x000f680000300800 */
[----:B------:R-:W5:Y:S04]  /*39c50*/  LDL.LU R25, [R1+0x978] ;  /* 0x0009780001197983 */ /* 0x000f680000300800 */
[----:B------:R-:W-:Y:S04]  /*39c60*/  STL.64 [R1+0x36c8], R26 ;  /* 0x0036c81a01007387 */ /* 0x000fe80000100a00 */
[----:B-----5:R0:W-:Y:S04]  /*39c70*/  STL.64 [R1+0x36c0], R24 ;  /* 0x0036c01801007387 */ /* 0x0201e80000100a00 */
[----:B0-----:R-:W5:Y:S04]  /*39c80*/  LDL.LU R24, [R1+0x260] ;  /* 0x0002600001187983 */ /* 0x001f680000300800 */
[----:B------:R-:W5:Y:S04]  /*39c90*/  LDL.LU R25, [R1+0x264] ;  /* 0x0002640001197983 */ /* 0x000f680000300800 */
[----:B------:R-:W5:Y:S04]  /*39ca0*/  LDL.LU R26, [R1+0x268] ;  /* 0x00026800011a7983 */ /* 0x000f680000300800 */
[----:B------:R-:W5:Y:S04]  /*39cb0*/  LDL.LU R27, [R1+0x26c] ;  /* 0x00026c00011b7983 */ /* 0x000f680000300800 */
[----:B------:R-:W-:Y:S04]  /*39cc0*/  STL.64 [R1+0x3678], R14 ;  /* 0x0036780e01007387 */ /* 0x000fe80000100a00 */
[----:B------:R0:W-:Y:S04]  /*39cd0*/  STL.64 [R1+0x3670], R12 ;  /* 0x0036700c01007387 */ /* 0x0001e80000100a00 */
[----:B0-----:R-:W2:Y:S04]  /*39ce0*/  LDL.LU R12, [R1+0x2b0] ;  /* 0x0002b000010c7983 */ /* 0x001ea80000300800 */
[----:B------:R-:W2:Y:S04]  /*39cf0*/  LDL.LU R13, [R1+0x2b4] ;  /* 0x0002b400010d7983 */ /* 0x000ea80000300800 */
[----:B------:R-:W3:Y:S04]  /*39d00*/  LDL.LU R14, [R1+0x2b8] ;  /* 0x0002b800010e7983 */ /* 0x000ee80000300800 */
[----:B------:R-:W3:Y:S04]  /*39d10*/  LDL.LU R15, [R1+0x2bc] ;  /* 0x0002bc00010f7983 */ /* 0x000ee80000300800 */
[----:B------:R-:W4:Y:S04]  /*39d20*/  LDL.LU R20, [R1+0x290] ;  /* 0x0002900001147983 */ /* 0x000f280000300800 */
[----:B------:R-:W4:Y:S04]  /*39d30*/  LDL.LU R21, [R1+0x294] ;  /* 0x0002940001157983 */ /* 0x000f280000300800 */
        /* <DEDUP_REMOVED lines=8> */
[----:B---3--:R-:W-:Y:S04]  /*39dc0*/  STL.64 [R1+0x3688], R14 ;  /* 0x0036880e01007387 */ /* 0x008fe80000100a00 */
[----:B--2---:R0:W-:Y:S04]  /*39dd0*/  STL.64 [R1+0x3680], R12 ;  /* 0x0036800c01007387 */ /* 0x0041e80000100a00 */
[----:B0-----:R-:W2:Y:S04]  /*39de0*/  LDL.LU R12, [R1+0x2a0] ;  /* 0x0002a000010c7983 */ /* 0x001ea80000300800 */
[----:B------:R-:W2:Y:S04]  /*39df0*/  LDL.LU R13, [R1+0x2a4] ;  /* 0x0002a400010d7983 */ /* 0x000ea80000300800 */
[----:B------:R-:W3:Y:S04]  /*39e00*/  LDL.LU R14, [R1+0x2a8] ;  /* 0x0002a800010e7983 */ /* 0x000ee80000300800 */
[----:B------:R-:W3:Y:S01]  /*39e10*/  LDL.LU R15, [R1+0x2ac] ;  /* 0x0002ac00010f7983 */ /* 0x000ee20000300800 */
[----:B------:R-:W-:Y:S01]  /*39e20*/  HMMA.16816.F32 R24, R16, R10, R24 ;  /* 0x0000000a1018723c */ /* 0x000fe20000001818 */
[----:B------:R-:W-:-:S02]  /*39e30*/  IMAD R4, R4, 0x100, R28 ;  /* 0x0000010004047824 */ /* 0x000fc400078e021c */
[----:B---3--:R-:W-:Y:S04]  /*39e40*/  STL.64 [R1+0x3698], R14 ;  /* 0x0036980e01007387 */ /* 0x008fe80000100a00 */
[----:B--2---:R0:W-:Y:S04]  /*39e50*/  STL.64 [R1+0x3690], R12 ;  /* 0x0036900c01007387 */ /* 0x0041e80000100a00 */
[----:B0-----:R-:W2:Y:S04]  /*39e60*/  LDL.LU R12, [R1+0x280] ;  /* 0x00028000010c7983 */ /* 0x001ea80000300800 */
[----:B------:R-:W2:Y:S04]  /*39e70*/  LDL.LU R13, [R1+0x284] ;  /* 0x00028400010d7983 */ /* 0x000ea80000300800 */
[----:B------:R-:W2:Y:S04]  /*39e80*/  LDL.LU R14, [R1+0x288] ;  /* 0x00028800010e7983 */ /* 0x000ea80000300800 */
[----:B------:R-:W2:Y:S04]  /*39e90*/  LDL.LU R15, [R1+0x28c] ;  /* 0x00028c00010f7983 */ /* 0x000ea80000300800 */
[----:B------:R-:W3:Y:S04]  /*39ea0*/  LDL.LU R28, [R1+0x36d0] ;  /* 0x0036d000011c7983 */ /* 0x000ee80000300800 */
[----:B------:R-:W-:Y:S04]  /*39eb0*/  STL.64 [R1+0x40], R24 ;  /* 0x0000401801007387 */ /* 0x000fe80000100a00 */
[----:B------:R0:W-:Y:S04]  /*39ec0*/  STL.64 [R1+0x48], R26 ;  /* 0x0000481a01007387 */ /* 0x0001e80000100a00 */
[----:B0-----:R-:W5:Y:S04]  /*39ed0*/  LDL.LU.64 R26, [R1+0x36c8] ;  /* 0x0036c800011a7983 */ /* 0x001f680000300a00 */
[----:B------:R-:W2:Y:S01]  /*39ee0*/  LDL.LU.64 R24, [R1+0x36c0] ;  /* 0x0036c00001187983 */ /* 0x000ea20000300a00 */
[----:B----4-:R-:W-:Y:S01]  /*39ef0*/  HMMA.16816.F32 R20, R16, R8, R20 ;  /* 0x000000081014723c */ /* 0x010fe20000001814 */
[----:B------:R-:W-:-:S02]  /*39f00*/  IMAD R5, R6, 0x100, R5 ;  /* 0x0000010006057824 */ /* 0x000fc400078e0205 */
[----:B------:R-:W-:Y:S02]  /*39f10*/  IMAD R6, R0, 0x100, R7 ;  /* 0x0000010000067824 */ /* 0x000fe400078e0207 */
[----:B--2---:R-:W-:Y:S02]  /*39f20*/  IMAD R7, R25, 0x100, R24 ;  /* 0x0000010019077824 */ /* 0x004fe400078e0218 */
[----:B------:R-:W2:Y:S04]  /*39f30*/  LDL.LU R24, [R1+0x994] ;  /* 0x0009940001187983 */ /* 0x000ea80000300800 */
[----:B------:R-:W2:-:S12]  /*39f40*/  LDL.LU R25, [R1+0x990] ;  /* 0x0009900001197983 */ /* 0x000e980000300800 */
[----:B------:R-:W-:Y:S04]  /*39f50*/  STL.64 [R1+0x120], R20 ;  /* 0x0001201401007387 */ /* 0x000fe80000100a00 */
[----:B------:R0:W-:Y:S04]  /*39f60*/  STL.64 [R1+0x128], R22 ;  /* 0x0001281601007387 */ /* 0x0001e80000100a00 */
[----:B0-----:R-:W4:Y:S04]  /*39f70*/  LDL.LU.64 R22, [R1+0x36b8] ;  /* 0x0036b80001167983 */ /* 0x001f280000300a00 */
[----:B------:R-:W4:Y:S04]  /*39f80*/  LDL.LU.64 R20, [R1+0x36b0] ;  /* 0x0036b00001147983 */ /* 0x000f280000300a00 */
[----:B------:R-:W-:Y:S04]  /*39f90*/  STL.64 [R1+0x3668], R10 ;  /* 0x0036680a01007387 */ /* 0x000fe80000100a00 */
[----:B------:R0:W-:Y:S04]  /*39fa0*/  STL.64 [R1+0x3660], R8 ;  /* 0x0036600801007387 */ /* 0x0001e80000100a00 */
[----:B0-----:R-:W3:Y:S04]  /*39fb0*/  LDL.LU R8, [R1+0x2c0] ;  /* 0x0002c00001087983 */ /* 0x001ee80000300800 */
[----:B------:R-:W3:Y:S04]  /*39fc0*/  LDL.LU R9, [R1+0x2c4] ;  /* 0x0002c40001097983 */ /* 0x000ee80000300800 */
[----:B------:R-:W3:Y:S04]  /*39fd0*/  LDL.LU R10, [R1+0x2c8] ;  /* 0x0002c800010a7983 */ /* 0x000ee80000300800 */
[----:B------:R-:W3:Y:S01]  /*39fe0*/  LDL.LU R11, [R1+0x2cc] ;  /* 0x0002cc00010b7983 */ /* 0x000ee20000300800 */
[----:B----4-:R-:W-:-:S15]  /*39ff0*/  HMMA.16816.F32 R20, R16, R2, R20 ;  /* 0x000000021014723c */ /* 0x010fde0000001814 */
[----:B------:R-:W-:-:S08]  /*3a000*/  NOP ;  /* 0x0000000000007918 */ /* 0x000fd00000000000 */
[----:B------:R-:W-:Y:S04]  /*3a010*/  STL.64 [R1+0x110], R20 ;  /* 0x0001101401007387 */ /* 0x000fe80000100a00 */
[----:B------:R0:W-:Y:S04]  /*3a020*/  STL.64 [R1+0x118], R22 ;  /* 0x0001181601007387 */ /* 0x0001e80000100a00 */
[----:B0-----:R-:W4:Y:S04]  /*3a030*/  LDL.LU.64 R22, [R1+0x36a8] ;  /* 0x0036a80001167983 */ /* 0x001f280000300a00 */
[----:B------:R-:W2:Y:S01]  /*3a040*/  LDL.LU.64 R20, [R1+0x36a0] ;  /* 0x0036a00001147983 */ /* 0x000ea20000300a00 */
[----:B------:R-:W-:-:S02]  /*3a050*/  F2FP.F16.E4M3.UNPACK_B R4, R4 ;  /* 0x00000004ff04723e */ /* 0x000fc400020006ff */
[----:B------:R-:W-:Y:S02]  /*3a060*/  F2FP.F16.E4M3.UNPACK_B R5, R5 ;  /* 0x00000005ff05723e */ /* 0x000fe400020006ff */
[----:B------:R-:W-:Y:S02]  /*3a070*/  F2FP.F16.E4M3.UNPACK_B R6, R6 ;  /* 0x00000006ff06723e */ /* 0x000fe400020006ff */
[----:B------:R-:W-:Y:S01]  /*3a080*/  F2FP.F16.E4M3.UNPACK_B R7, R7 ;  /* 0x00000007ff07723e */ /* 0x000fe200020006ff */
[----:B----4-:R-:W-:Y:S01]  /*3a090*/  HMMA.16816.F32 R16, R16, R22, R12 ;  /* 0x000000161010723c */ /* 0x010fe2000000180c */
[----:B------:R-:W5:Y:S04]  /*3a0a0*/  LDL.LU.64 R14, [R1+0x3698] ;  /* 0x00369800010e7983 */ /* 0x000f680000300a00 */
[----:B------:R-:W5:-:S15]  /*3a0b0*/  LDL.LU.64 R12, [R1+0x3690] ;  /* 0x00369000010c7983 */ /* 0x000f5e0000300a00 */
[----:B------:R-:W-:-:S03]  /*3a0c0*/  NOP ;  /* 0x0000000000007918 */ /* 0x000fc60000000000 */
[----:B------:R0:W-:Y:S04]  /*3a0d0*/  STL.64 [R1+0x30], R16 ;  /* 0x0000301001007387 */ /* 0x0001e80000100a00 */
[----:B------:R1:W-:Y:S04]  /*3a0e0*/  STL.64 [R1+0x38], R18 ;  /* 0x0000381201007387 */ /* 0x0003e80000100a00 */
[----:B0-----:R-:W4:Y:S04]  /*3a0f0*/  LDL.LU R16, [R1+0x984] ;  /* 0x0009840001107983 */ /* 0x001f280000300800 */
[----:B------:R-:W4:Y:S04]  /*3a100*/  LDL.LU R17, [R1+0x980] ;  /* 0x0009800001117983 */ /* 0x000f280000300800 */
[----:B-1----:R-:W4:Y:S04]  /*3a110*/  LDL.LU R18, [R1+0x98c] ;  /* 0x00098c0001127983 */ /* 0x002f280000300800 */
[----:B------:R-:W4:Y:S01]  /*3a120*/  LDL.LU R19, [R1+0x988] ;  /* 0x0009880001137983 */ /* 0x000f220000300800 */
        /* <DEDUP_REMOVED lines=10> */
[----:B0-----:R-:W3:Y:S04]  /*3a1d0*/  LDL.LU.64 R14, [R1+0x3678] ;  /* 0x00367800010e7983 */ /* 0x001ee80000300a00 */
[----:B------:R-:W2:Y:S04]  /*3a1e0*/  LDL.LU.64 R12, [R1+0x3670] ;  /* 0x00367000010c7983 */ /* 0x000ea80000300a00 */
[----:B------:R-:W-:Y:S04]  /*3a1f0*/  STL.64 [R1+0x3648], R22 ;  /* 0x0036481601007387 */ /* 0x000fe80000100a00 */
[----:B------:R0:W-:Y:S04]  /*3a200*/  STL.64 [R1+0x3640], R20 ;  /* 0x0036401401007387 */ /* 0x0001e80000100a00 */
[----:B0-----:R-:W2:Y:S04]  /*3a210*/  LDL.LU R20, [R1+0x2d0] ;  /* 0x0002d00001147983 */ /* 0x001ea80000300800 */
[----:B------:R-:W2:Y:S04]  /*3a220*/  LDL.LU R21, [R1+0x2d4] ;  /* 0x0002d40001157983 */ /* 0x000ea80000300800 */
[----:B------:R-:W2:Y:S04]  /*3a230*/  LDL.LU R22, [R1+0x2d8] ;  /* 0x0002d80001167983 */ /* 0x000ea80000300800 */
[----:B------:R-:W2:Y:S01]  /*3a240*/  LDL.LU R23, [R1+0x2dc] ;  /* 0x0002dc0001177983 */ /* 0x000ea20000300800 */
[C---:B---3--:R-:W-:Y:S06]  /*3a250*/  HMMA.16816.F32 R8, R4.reuse, R14, R8 ;  /* 0x0000000e0408723c */ /* 0x048fec0000001808 */
[----:B--2---:R-:W-:-:S15]  /*3a260*/  HMMA.16816.F32 R20, R4, R12, R20 ;  /* 0x0000000c0414723c */ /* 0x004fde0000001814 */
[----:B------:R-:W-:-:S02]  /*3a270*/  NOP ;  /* 0x0000000000007918 */ /* 0x000fc40000000000 */
[----:B------:R-:W-:Y:S04]  /*3a280*/  STL.64 [R1], R8 ;  /* 0x0000000801007387 */ /* 0x000fe80000100a00 */
[----:B------:R0:W-:Y:S04]  /*3a290*/  STL.64 [R1+0x8], R10 ;  /* 0x0000080a01007387 */ /* 0x0001e80000100a00 */
[----:B0-----:R-:W2:Y:S04]  /*3a2a0*/  LDL.LU.64 R10, [R1+0x3668] ;  /* 0x00366800010a7983 */ /* 0x001ea80000300a00 */
[----:B------:R-:W3:Y:S04]  /*3a2b0*/  LDL.LU.64 R8, [R1+0x3660] ;  /* 0x0036600001087983 */ /* 0x000ee80000300a00 */
[----:B------:R0:W-:Y:S04]  /*3a2c0*/  STL.64 [R1+0x180], R20 ;  /* 0x0001801401007387 */ /* 0x0001e80000100a00 */
[----:B------:R1:W-:Y:S04]  /*3a2d0*/  STL.64 [R1+0x188], R22 ;  /* 0x0001881601007387 */ /* 0x0003e80000100a00 */
[----:B0-----:R-:W5:Y:S04]  /*3a2e0*/  LDL.LU R20, [R1+0x310] ;  /* 0x0003100001147983 */ /* 0x001f680000300800 */
[----:B------:R-:W5:Y:S04]  /*3a2f0*/  LDL.LU R21, [R1+0x314] ;  /* 0x0003140001157983 */ /* 0x000f680000300800 */
[----:B-1----:R-:W4:Y:S01]  /*3a300*/  LDL.LU R22, [R1+0x318] ;  /* 0x0003180001167983 */ /* 0x002f220000300800 */
[----:B------:R-:W-:-:S03]  /*3a310*/  IMAD.MOV.U32 R23, RZ, RZ, R28 ;  /* 0x000000ffff177224 */ /* 0x000fc600078e001c */
[----:B------:R-:W3:Y:S04]  /*3a320*/  LDL.LU R0, [R1+0x99c] ;  /* 0x00099c0001007983 */ /* 0x000ee80000300800 */
[----:B------:R-:W3:Y:S04]  /*3a330*/  LDL.LU R28, [R1+0x998] ;  /* 0x00099800011c7983 */ /* 0x000ee80000300800 */
[----:B----4-:R-:W-:Y:S04]  /*3a340*/  STL.64 [R1+0x3658], R22 ;  /* 0x0036581601007387 */ /* 0x010fe80000100a00 */
[----:B-----5:R0:W-:Y:S04]  /*3a350*/  STL.64 [R1+0x3650], R20 ;  /* 0x0036501401007387 */ /* 0x0201e80000100a00 */
[----:B0-----:R-:W3:Y:S04]  /*3a360*/  LDL.LU R20, [R1+0x2f0] ;  /* 0x0002f00001147983 */ /* 0x001ee80000300800 */
[----:B------:R-:W3:Y:S04]  /*3a370*/  LDL.LU R21, [R1+0x2f4] ;  /* 0x0002f40001157983 */ /* 0x000ee80000300800 */
[----:B------:R-:W3:Y:S04]  /*3a380*/  LDL.LU R22, [R1+0x2f8] ;  /* 0x0002f80001167983 */ /* 0x000ee80000300800 */
[----:B------:R-:W3:Y:S04]  /*3a390*/  LDL.LU R23, [R1+0x2fc] ;  /* 0x0002fc0001177983 */ /* 0x000ee80000300800 */
        /* <DEDUP_REMOVED lines=8> */
[----:B------:R0:W-:Y:S04]  /*3a420*/  STL.64 [R1+0x1a0], R12 ;  /* 0x0001a00c01007387 */ /* 0x0001e80000100a00 */
[----:B------:R1:W-:Y:S04]  /*3a430*/  STL.64 [R1+0x1a8], R14 ;  /* 0x0001a80e01007387 */ /* 0x0003e80000100a00 */
[----:B0-----:R-:W2:Y:S04]  /*3a440*/  LDL.LU R12, [R1+0x330] ;  /* 0x00033000010c7983 */ /* 0x001ea80000300800 */
[----:B------:R-:W2:Y:S04]  /*3a450*/  LDL.LU R13, [R1+0x334] ;  /* 0x00033400010d7983 */ /* 0x000ea80000300800 */
[----:B-1----:R-:W4:Y:S04]  /*3a460*/  LDL.LU R14, [R1+0x338] ;  /* 0x00033800010e7983 */ /* 0x002f280000300800 */
[----:B------:R-:W4:Y:S01]  /*3a470*/  LDL.LU R15, [R1+0x33c] ;  /* 0x00033c00010f7983 */ /* 0x000f220000300800 */
[----:B---3--:R-:W-:Y:S03]  /*3a480*/  HMMA.16816.F32 R20, R4, R8, R20 ;  /* 0x000000080414723c */ /* 0x008fe60000001814 */
[----:B----4-:R-:W-:Y:S04]  /*3a490*/  STL.64 [R1+0x3628], R14 ;  /* 0x0036280e01007387 */ /* 0x010fe80000100a00 */
[----:B--2---:R0:W-:Y:S04]  /*3a4a0*/  STL.64 [R1+0x3620], R12 ;  /* 0x0036200c01007387 */ /* 0x0041e80000100a00 */
[----:B0-----:R-:W2:Y:S04]  /*3a4b0*/  LDL.LU R12, [R1+0x320] ;  /* 0x00032000010c7983 */ /* 0x001ea80000300800 */
[----:B------:R-:W2:Y:S04]  /*3a4c0*/  LDL.LU R13, [R1+0x324] ;  /* 0x00032400010d7983 */ /* 0x000ea80000300800 */
[----:B------:R-:W3:Y:S04]  /*3a4d0*/  LDL.LU R14, [R1+0x328] ;  /* 0x00032800010e7983 */ /* 0x000ee80000300800 */
[----:B------:R-:W3:Y:S01]  /*3a4e0*/  LDL.LU R15, [R1+0x32c] ;  /* 0x00032c00010f7983 */ /* 0x000ee20000300800 */
[----:B------:R-:W-:-:S02]  /*3a4f0*/  IMAD R16, R17, 0x100, R16 ;  /* 0x0000010011107824 */ /* 0x000fc400078e0210 */
[----:B------:R-:W-:Y:S02]  /*3a500*/  IMAD R17, R19, 0x100, R18 ;  /* 0x0000010013117824 */ /* 0x000fe400078e0212 */
[----:B------:R-:W-:Y:S02]  /*3a510*/  IMAD R18, R25, 0x100, R24 ;  /* 0x0000010019127824 */ /* 0x000fe400078e0218 */
[----:B------:R-:W-:Y:S01]  /*3a520*/  IMAD R19, R28, 0x100, R0 ;  /* 0x000001001c137824 */ /* 0x000fe200078e0200 */
        /* <DEDUP_REMOVED lines=8> */
[----:B------:R-:W4:Y:S04]  /*3a5b0*/  LDL.LU R0, [R1+0x9b0] ;  /* 0x0009b00001007983 */ /* 0x000f280000300800 */
        /* <DEDUP_REMOVED lines=10> */
[----:B------:R-:W5:Y:S01]  /*3a660*/  LDL.LU.64 R20, [R1+0x3640] ;  /* 0x0036400001147983 */ /* 0x000f620000300a00 */
[----:B------:R-:W-:-:S02]  /*3a670*/  F2FP.F16.E4M3.UNPACK_B R16, R16 ;  /* 0x00000010ff10723e */ /* 0x000fc400020006ff */
[----:B------:R-:W-:Y:S02]  /*3a680*/  F2FP.F16.E4M3.UNPACK_B R17, R17 ;  /* 0x00000011ff11723e */ /* 0x000fe400020006ff */
[----:B------:R-:W-:Y:S02]  /*3a690*/  F2FP.F16.E4M3.UNPACK_B R18, R18 ;  /* 0x00000012ff12723e */ /* 0x000fe400020006ff */
[----:B------:R-:W-:Y:S01]  /*3a6a0*/  F2FP.F16.E4M3.UNPACK_B R19, R19 ;  /* 0x00000013ff13723e */ /* 0x000fe200020006ff */
[----:B--2---:R-:W-:Y:S01]  /*3a6b0*/  HMMA.16816.F32 R4, R4, R22, R12 ;  /* 0x000000160404723c */ /* 0x004fe2000000180c */
[----:B------:R-:W2:Y:S04]  /*3a6c0*/  LDL.LU.64 R14, [R1+0x3638] ;  /* 0x00363800010e7983 */ /* 0x000ea80000300a00 */
[----:B------:R-:W2:-:S15]  /*3a6d0*/  LDL.LU.64 R12, [R1+0x3630] ;  /* 0x00363000010c7983 */ /* 0x000e9e0000300a00 */
[----:B------:R-:W-:-:S03]  /*3a6e0*/  NOP ;  /* 0x0000000000007918 */ /* 0x000fc60000000000 */
[----:B------:R0:W-:Y:S04]  /*3a6f0*/  STL.64 [R1+0x1f0], R4 ;  /* 0x0001f00401007387 */ /* 0x0001e80000100a00 */
[----:B------:R1:W-:Y:S04]  /*3a700*/  STL.64 [R1+0x1f8], R6 ;  /* 0x0001f80601007387 */ /* 0x0003e80000100a00 */
[----:B0-----:R-:W4:Y:S04]  /*3a710*/  LDL.LU R4, [R1+0x9ac] ;  /* 0x0009ac0001047983 */ /* 0x001f280000300800 */
[----:B------:R-:W4:Y:S04]  /*3a720*/  LDL.LU R5, [R1+0x9a8] ;  /* 0x0009a80001057983 */ /* 0x000f280000300800 */
[----:B-1----:R-:W4:Y:S01]  /*3a730*/  LDL.LU R6, [R1+0x9b4] ;  /* 0x0009b40001067983 */ /* 0x002f220000300800 */
[----:B--2---:R-:W-:-:S15]  /*3a740*/  HMMA.16816.F32 R12, R16, R26, R12 ;  /* 0x0000001a100c723c */ /* 0x004fde000000180c */
[----:B------:R-:W-:-:S08]  /*3a750*/  NOP ;  /* 0x0000000000007918 */ /* 0x000fd00000000000 */
[----:B------:R-:W-:Y:S04]  /*3a760*/  STL.64 [R1+0x220], R12 ;  /* 0x0002200c01007387 */ /* 0x000fe80000100a00 */
[----:B------:R0:W-:Y:S01]  /*3a770*/  STL [R1+0x228], R14 ;  /* 0x0002280e01007387 */ /* 0x0001e20000100800 */
[----:B------:R-:W-:-:S03]  /*3a780*/  IMAD.MOV.U32 R28, RZ, RZ, R15 ;  /* 0x000000ffff1c7224 */ /* 0x000fc600078e000f */
[----:B0-----:R-:W5:Y:S04]  /*3a790*/  LDL.LU.64 R14, [R1+0x3628] ;  /* 0x00362800010e7983 */ /* 0x001f680000300a00 */
[----:B------:R-:W5:Y:S04]  /*3a7a0*/  LDL.LU.64 R12, [R1+0x3620] ;  /* 0x00362000010c7983 */ /* 0x000f680000300a00 */
[----:B------:R-:W-:Y:S04]  /*3a7b0*/  STL.64 [R1+0x35f8], R26 ;  /* 0x0035f81a01007387 */ /* 0x000fe80000100a00 */
[----:B---3--:R0:W-:Y:S04]  /*3a7c0*/  STL.64 [R1+0x35f0], R24 ;  /* 0x0035f01801007387 */ /* 0x0081e80000100a00 */
[----:B0-----:R-:W2:Y:S04]  /*3a7d0*/  LDL.LU R24, [R1+0x350] ;  /* 0x0003500001187983 */ /* 0x001ea80000300800 */
[----:B------:R-:W2:Y:S04]  /*3a7e0*/  LDL.LU R25, [R1+0x354] ;  /* 0x0003540001197983 */ /* 0x000ea80000300800 */
[----:B------:R-:W3:Y:S04]  /*3a7f0*/  LDL.LU R26, [R1+0x358] ;  /* 0x00035800011a7983 */ /* 0x000ee80000300800 */
[----:B------:R-:W3:Y:S01]  /*3a800*/  LDL.LU R27, [R1+0x35c] ;  /* 0x00035c00011b7983 */ /* 0x000ee20000300800 */
[C---:B-----5:R-:W-:Y:S03]  /*3a810*/  HMMA.16816.F32 R12, R16.reuse, R20, R12 ;  /* 0x00000014100c723c */ /* 0x060fe6000000180c */
        /* <DEDUP_REMOVED lines=8> */
[----:B------:R-:W-:Y:S04]  /*3a8a0*/  STL [R1+0x3358], R28 ;  /* 0x0033581c01007387 */ /* 0x000fe80000100800 */
[----:B------:R-:W-:Y:S04]  /*3a8b0*/  STL.64 [R1+0x230], R12 ;  /* 0x0002300c01007387 */ /* 0x000fe80000100a00 */
[----:B------:R0:W-:Y:S04]  /*3a8c0*/  STL.64 [R1+0x238], R14 ;  /* 0x0002380e01007387 */ /* 0x0001e80000100a00 */
[----:B0-----:R-:W2:Y:S04]  /*3a8d0*/  LDL.LU.64 R14, [R1+0x3618] ;  /* 0x00361800010e7983 */ /* 0x001ea80000300a00 */
[----:B------:R-:W5:Y:S04]  /*3a8e0*/  LDL.LU.64 R12, [R1+0x3610] ;  /* 0x00361000010c7983 */ /* 0x000f680000300a00 */
[----:B------:R-:W-:Y:S04]  /*3a8f0*/  STL.64 [R1+0x35e0], R22 ;  /* 0x0035e01601007387 */ /* 0x000fe80000100a00 */
[----:B------:R0:W-:Y:S04]  /*3a900*/  STL.64 [R1+0x35d8], R20 ;  /* 0x0035d81401007387 */ /* 0x0001e80000100a00 */
[----:B0-----:R-:W4:Y:S04]  /*3a910*/  LDL.LU R20, [R1+0x3b0] ;  /* 0x0003b00001147983 */ /* 0x001f280000300800 */
[----:B------:R-:W4:Y:S04]  /*3a920*/  LDL.LU R21, [R1+0x3b4] ;  /* 0x0003b40001157983 */ /* 0x000f280000300800 */
[----:B------:R-:W4:Y:S01]  /*3a930*/  LDL.LU R22, [R1+0x3b8] ;  /* 0x0003b80001167983 */ /* 0x000f220000300800 */
[----:B------:R-:W-:Y:S01]  /*3a940*/  IMAD.MOV.U32 R23, RZ, RZ, R29 ;  /* 0x000000ffff177224 */ /* 0x000fe200078e001d */
[----:B--2---:R-:W-:-:S15]  /*3a950*/  HMMA.16816.F32 R24, R16, R14, R24 ;  /* 0x0000000e1018723c */ /* 0x004fde0000001818 */
[----:B------:R-:W-:-:S08]  /*3a960*/  NOP ;  /* 0x0000000000007918 */ /* 0x000fd00000000000 */
[----:B------:R-:W-:Y:S04]  /*3a970*/  STL.64 [R1+0x250], R24 ;  /* 0x0002501801007387 */ /* 0x000fe80000100a00 */
[----:B------:R0:W-:Y:S01]  /*3a980*/  STL [R1+0x258], R26 ;  /* 0x0002581a01007387 */ /* 0x0001e20000100800 */
[----:B------:R-:W-:-:S03]  /*3a990*/  IMAD.MOV.U32 R29, RZ, RZ, R27 ;  /* 0x000000ffff1d7224 */ /* 0x000fc600078e001b */
[----:B0-----:R-:W5:Y:S04]  /*3a9a0*/  LDL.LU.64 R26, [R1+0x3608] ;  /* 0x00360800011a7983 */ /* 0x001f680000300a00 */
[----:B------:R-:W5:Y:S01]  /*3a9b0*/  LDL.LU.64 R24, [R1+0x3600] ;  /* 0x0036000001187983 */ /* 0x000f620000300a00 */
[C---:B----4-:R-:W-:Y:S06]  /*3a9c0*/  HMMA.16816.F32 R20, R16.reuse, R10, R20 ;  /* 0x0000000a1014723c */ /* 0x050fec0000001814 */
[----:B-----5:R-:W-:-:S15]  /*3a9d0*/  HMMA.16816.F32 R24, R16, R12, R24 ;  /* 0x0000000c1018723c */ /* 0x020fde0000001818 */
[----:B------:R-:W-:-:S08]  /*3a9e0*/  NOP ;  /* 0x0000000000007918 */ /* 0x000fd00000000000 */
[----:B------:R-:W-:Y:S04]  /*3a9f0*/  STL.64 [R1+0x270], R24 ;  /* 0x0002701801007387 */ /* 0x000fe80000100a00 */
[----:B------:R0:W-:Y:S04]  /*3aa00*/  STL.64 [R1+0x278], R26 ;  /* 0x0002781a01007387 */ /* 0x0001e80000100a00 */
[----:B0-----:R-:W2:Y:S04]  /*3aa10*/  LDL.LU.64 R26, [R1+0x35f8] ;  /* 0x0035f800011a7983 */ /* 0x001ea80000300a00 */
[----:B------:R-:W4:Y:S04]  /*3aa20*/  LDL.LU.64 R24, [R1+0x35f0] ;  /* 0x0035f00001187983 */ /* 0x000f280000300a00 */
[----:B------:R-:W-:Y:S04]  /*3aa30*/  STL.64 [R1+0x35b0], R14 ;  /* 0x0035b00e01007387 */ /* 0x000fe80000100a00 */
[----:B------:R0:W-:Y:S01]  /*3aa40*/  STL.64 [R1+0x35a8], R12 ;  /* 0x0035a80c01007387 */ /* 0x0001e20000100a00 */
[----:B------:R-:W-:-:S02]  /*3aa50*/  IMAD R4, R5, 0x100, R4 ;  /* 0x0000010005047824 */ /* 0x000fc400078e0204 */
[----:B------:R-:W-:Y:S01]  /*3aa60*/  IMAD R5, R0, 0x100, R6 ;  /* 0x0000010000057824 */ /* 0x000fe200078e0206 */
[----:B0-----:R-:W5:Y:S04]  /*3aa70*/  LDL.LU R12, [R1+0x3d0] ;  /* 0x0003d000010c7983 */ /* 0x001f680000300800 */
[----:B------:R-:W5:Y:S04]  /*3aa80*/  LDL.LU R13, [R1+0x3d4] ;  /* 0x0003d400010d7983 */ /* 0x000f680000300800 */
[----:B------:R-:W5:Y:S04]  /*3aa90*/  LDL.LU R14, [R1+0x3d8] ;  /* 0x0003d800010e7983 */ /* 0x000f680000300800 */
[----:B------:R-:W5:Y:S04]  /*3aaa0*/  LDL.LU R15, [R1+0x3dc] ;  /* 0x0003dc00010f7983 */ /* 0x000f680000300800 */
[----:B------:R-:W5:Y:S04]  /*3aab0*/  LDL.LU R28, [R1+0x9e0] ;  /* 0x0009e000011c7983 */ /* 0x000f680000300800 */
[----:B------:R0:W-:Y:S04]  /*3aac0*/  STL.64 [R1+0x290], R20 ;  /* 0x0002901401007387 */ /* 0x0001e80000100a00 */
[----:B------:R1:W-:Y:S04]  /*3aad0*/  STL.64 [R1+0x298], R22 ;  /* 0x0002981601007387 */ /* 0x0003e80000100a00 */
[----:B0-----:R-:W5:Y:S04]  /*3aae0*/  LDL.LU R20, [R1+0x460] ;  /* 0x0004600001147983 */ /* 0x001f680000300800 */
[----:B------:R-:W5:Y:S04]  /*3aaf0*/  LDL.LU R21, [R1+0x464] ;  /* 0x0004640001157983 */ /* 0x000f680000300800 */
[----:B-1----:R-:W5:Y:S04]  /*3ab00*/  LDL.LU R22, [R1+0x468] ;  /* 0x0004680001167983 */ /* 0x002f680000300800 */
[----:B------:R-:W5:Y:S04]  /*3ab10*/  LDL.LU R23, [R1+0x46c] ;  /* 0x00046c0001177983 */ /* 0x000f680000300800 */
[----:B------:R-:W5:Y:S01]  /*3ab20*/  LDL.LU R0, [R1+0x9cc] ;  /* 0x0009cc0001007983 */ /* 0x000f620000300800 */
[----:B----4-:R-:W-:-:S03]  /*3ab30*/  IMAD R6, R25, 0x100, R24 ;  /* 0x0000010019067824 */ /* 0x010fc600078e0218 */
[----:B------:R-:W4:Y:S04]  /*3ab40*/  LDL R24, [R1+0x558] ;  /* 0x0005580001187983 */ /* 0x000f280000100800 */
[----:B------:R-:W4:Y:S04]  /*3ab50*/  LDL R25, [R1+0x55c] ;  /* 0x00055c0001197983 */ /* 0x000f280000100800 */
[----:B--2---:R-:W-:Y:S01]  /*3ab60*/  STL.64 [R1+0x35d0], R26 ;  /* 0x0035d01a01007387 */ /* 0x004fe20000100a00 */
[----:B---3--:R-:W-:-:S03]  /*3ab70*/  IMAD R7, R7, 0x100, R9 ;  /* 0x0000010007077824 */ /* 0x008fc600078e0209 */
[----:B----4-:R0:W-:Y:S04]  /*3ab80*/  STL.64 [R1+0x35c8], R24 ;  /* 0x0035c81801007387 */ /* 0x0101e80000100a00 */
[----:B0-----:R-:W2:Y:S04]  /*3ab90*/  LDL.LU R24, [R1+0x450] ;  /* 0x0004500001187983 */ /* 0x001ea80000300800 */
[----:B------:R-:W2:Y:S04]  /*3aba0*/  LDL.LU R25, [R1+0x454] ;  /* 0x0004540001197983 */ /* 0x000ea80000300800 */
[----:B------:R-:W2:Y:S04]  /*3abb0*/  LDL.LU R26, [R1+0x458] ;  /* 0x00045800011a7983 */ /* 0x000ea80000300800 */
[----:B------:R-:W2:Y:S04]  /*3abc0*/  LDL.LU R27, [R1+0x45c] ;  /* 0x00045c00011b7983 */ /* 0x000ea80000300800 */
[----:B------:R-:W5:Y:S02]  /*3abd0*/  LDL.LU R9, [R1+0x35e8] ;  /* 0x0035e80001097983 */ /* 0x000f640000300800 */
[----:B-----5:R-:W-:-:S15]  /*3abe0*/  HMMA.16816.F32 R12, R16, R8, R12 ;  /* 0x00000008100c723c */ /* 0x020fde000000180c */
[----:B------:R-:W-:-:S08]  /*3abf0*/  NOP ;  /* 0x0000000000007918 */ /* 0x000fd00000000000 */
[----:B------:R0:W-:Y:S04]  /*3ac00*/  STL.64 [R1+0x2b0], R12 ;  /* 0x0002b00c01007387 */ /* 0x0001e80000100a00 */
[----:B------:R1:W-:Y:S04]  /*3ac10*/  STL.64 [R1+0x2b8], R14 ;  /* 0x0002b80e01007387 */ /* 0x0003e80000100a00 */
[----:B0-----:R-:W3:Y:S04]  /*3ac20*/  LDL.LU R12, [R1+0x430] ;  /* 0x00043000010c7983 */ /* 0x001ee80000300800 */
[----:B------:R-:W3:Y:S04]  /*3ac30*/  LDL.LU R13, [R1+0x434] ;  /* 0x00043400010d7983 */ /* 0x000ee80000300800 */
[----:B-1----:R-:W4:Y:S04]  /*3ac40*/  LDL.LU R14, [R1+0x438] ;  /* 0x00043800010e7983 */ /* 0x002f280000300800 */
[----:B------:R-:W4:Y:S01]  /*3ac50*/  LDL.LU R15, [R1+0x43c] ;  /* 0x00043c00010f7983 */ /* 0x000f220000300800 */
[C---:B------:R-:W-:Y:S03]  /*3ac60*/  HMMA.16816.F32 R20, R16.reuse, R2, R20 ;  /* 0x000000021014723c */ /* 0x040fe60000001814 */
[----:B----4-:R-:W-:Y:S04]  /*3ac70*/  STL.64 [R1+0x35c0], R14 ;  /* 0x0035c00e01007387 */ /* 0x010fe80000100a00 */
[----:B---3--:R0:W-:Y:S04]  /*3ac80*/  STL.64 [R1+0x35b8], R12 ;  /* 0x0035b80c01007387 */ /* 0x0081e80000100a00 */
[----:B0-----:R-:W3:Y:S04]  /*3ac90*/  LDL.LU R12, [R1+0x440] ;  /* 0x00044000010c7983 */ /* 0x001ee80000300800 */
[----:B------:R-:W3:Y:S04]  /*3aca0*/  LDL.LU R13, [R1+0x444] ;  /* 0x00044400010d7983 */ /* 0x000ee80000300800 */
[----:B------:R-:W3:Y:S04]  /*3acb0*/  LDL.LU R14, [R1+0x448] ;  /* 0x00044800010e7983 */ /* 0x000ee80000300800 */
[----:B------:R-:W3:Y:S04]  /*3acc0*/  LDL.LU R15, [R1+0x44c] ;  /* 0x00044c00010f7983 */ /* 0x000ee80000300800 */
[----:B------:R-:W-:Y:S04]  /*3acd0*/  STL.64 [R1+0x3590], R10 ;  /* 0x0035900a01007387 */ /* 0x000fe80000100a00 */
[----:B------:R0:W-:Y:S04]  /*3ace0*/  STL.64 [R1+0x3588], R8 ;  /* 0x0035880801007387 */ /* 0x0001e80000100a00 */
[----:B0-----:R-:W4:Y:S04]  /*3acf0*/  LDL.LU R8, [R1+0x410] ;  /* 0x0004100001087983 */ /* 0x001f280000300800 */
        /* <DEDUP_REMOVED lines=9> */
[----:B------:R-:W-:Y:S04]  /*3ad90*/  STL.64 [R1+0x330], R20 ;  /* 0x0003301401007387 */ /* 0x000fe80000100a00 */
[----:B------:R0:W-:Y:S04]  /*3ada0*/  STL.64 [R1+0x338], R22 ;  /* 0x0003381601007387 */ /* 0x0001e80000100a00 */
[----:B0-----:R-:W2:Y:S04]  /*3adb0*/  LDL.LU.64 R22, [R1+0x35e0] ;  /* 0x0035e00001167983 */ /* 0x001ea80000300a00 */
[----:B------:R-:W5:Y:S01]  /*3adc0*/  LDL.LU.64 R20, [R1+0x35d8] ;  /* 0x0035d80001147983 */ /* 0x000f620000300a00 */
[----:B--2---:R-:W-:Y:S03]  /*3add0*/  HMMA.16816.F32 R16, R16, R22, R24 ;  /* 0x000000161010723c */ /* 0x004fe60000001818 */
[----:B------:R-:W3:Y:S04]  /*3ade0*/  LDL.LU.64 R26, [R1+0x35d0] ;  /* 0x0035d000011a7983 */ /* 0x000ee80000300a00 */
[----:B------:R-:W2:-:S15]  /*3adf0*/  LDL.LU.64 R24, [R1+0x35c8] ;  /* 0x0035c80001187983 */ /* 0x000e9e0000300a00 */
[----:B------:R-:W-:-:S01]  /*3ae00*/  NOP ;  /* 0x0000000000007918 */ /* 0x000fc20000000000 */
[----:B------:R0:W-:Y:S04]  /*3ae10*/  STL.64 [R1+0x320], R16 ;  /* 0x0003201001007387 */ /* 0x0001e80000100a00 */
[----:B------:R1:W-:Y:S04]  /*3ae20*/  STL.64 [R1+0x328], R18 ;  /* 0x0003281201007387 */ /* 0x0003e80000100a00 */
[----:B0-----:R-:W4:Y:S04]  /*3ae30*/  LDL.LU R16, [R1+0x9c8] ;  /* 0x0009c80001107983 */ /* 0x001f280000300800 */
[----:B------:R-:W4:Y:S04]  /*3ae40*/  LDL.LU R17, [R1+0x9d0] ;  /* 0x0009d00001117983 */ /* 0x000f280000300800 */
[----:B-1----:R-:W5:Y:S04]  /*3ae50*/  LDL.LU R18, [R1+0x9d8] ;  /* 0x0009d80001127983 */ /* 0x002f680000300800 */
[----:B------:R-:W5:Y:S01]  /*3ae60*/  LDL.LU R19, [R1+0x9e4] ;  /* 0x0009e40001137983 */ /* 0x000f620000300800 */
[----:B------:R-:W-:-:S02]  /*3ae70*/  F2FP.F16.E4M3.UNPACK_B R4, R4 ;  /* 0x00000004ff04723e */ /* 0x000fc400020006ff */
[----:B------:R-:W-:Y:S02]  /*3ae80*/  F2FP.F16.E4M3.UNPACK_B R5, R5 ;  /* 0x00000005ff05723e */ /* 0x000fe400020006ff */
[----:B------:R-:W-:Y:S02]  /*3ae90*/  F2FP.F16.E4M3.UNPACK_B R6, R6 ;  /* 0x00000006ff06723e */ /* 0x000fe400020006ff */
[----:B------:R-:W-:Y:S01]  /*3aea0*/  F2FP.F16.E4M3.UNPACK_B R7, R7 ;  /* 0x00000007ff07723e */ /* 0x000fe200020006ff */
[----:B-----5:R-:W-:Y:S04]  /*3aeb0*/  STL.64 [R1+0x3570], R18 ;  /* 0x0035701201007387 */ /* 0x020fe80000100a00 */
[----:B----4-:R0:W-:Y:S04]  /*3aec0*/  STL.64 [R1+0x3568], R16 ;  /* 0x0035681001007387 */ /* 0x0101e80000100a00 */
[----:B0-----:R-:W4:Y:S04]  /*3aed0*/  LDL.LU R16, [R1+0x3f0] ;  /* 0x0003f00001107983 */ /* 0x001f280000300800 */
[----:B------:R-:W4:Y:S04]  /*3aee0*/  LDL.LU R17, [R1+0x3f4] ;  /* 0x0003f40001117983 */ /* 0x000f280000300800 */
[----:B------:R-:W5:Y:S04]  /*3aef0*/  LDL.LU R18, [R1+0x3f8] ;  /* 0x0003f80001127983 */ /* 0x000f680000300800 */
[----:B------:R-:W5:Y:S01]  /*3af00*/  LDL.LU R19, [R1+0x3fc] ;  /* 0x0003fc0001137983 */ /* 0x000f620000300800 */
[C---:B---3--:R-:W-:Y:S03]  /*3af10*/  HMMA.16816.F32 R12, R4.reuse, R26, R12 ;  /* 0x0000001a040c723c */ /* 0x048fe6000000180c */
[----:B-----5:R-:W-:Y:S04]  /*3af20*/  STL.64 [R1+0x3580], R18 ;  /* 0x0035801201007387 */ /* 0x020fe80000100a00 */
[----:B----4-:R0:W-:Y:S04]  /*3af30*/  STL.64 [R1+0x3578], R16 ;  /* 0x0035781001007387 */ /* 0x0101e80000100a00 */
[----:B0-----:R-:W3:Y:S04]  /*3af40*/  LDL.LU R16, [R1+0x400] ;  /* 0x0004000001107983 */ /* 0x001ee80000300800 */
[----:B------:R-:W3:Y:S04]  /*3af50*/  LDL.LU R17, [R1+0x404] ;  /* 0x0004040001117983 */ /* 0x000ee80000300800 */
[----:B------:R-:W3:Y:S04]  /*3af60*/  LDL.LU R18, [R1+0x408] ;  /* 0x0004080001127983 */ /* 0x000ee80000300800 */
[----:B------:R-:W3:Y:S04]  /*3af70*/  LDL.LU R19, [R1+0x40c] ;  /* 0x00040c0001137983 */ /* 0x000ee80000300800 */
        /* <DEDUP_REMOVED lines=8> */
[----:B0-----:R-:W4:Y:S04]  /*3b000*/  LDL.LU.64 R14, [R1+0x35b0] ;  /* 0x0035b000010e7983 */ /* 0x001f280000300a00 */
[----:B------:R-:W5:Y:S04]  /*3b010*/  LDL.LU.64 R12, [R1+0x35a8] ;  /* 0x0035a800010c7983 */ /* 0x000f680000300a00 */
[----:B------:R-:W2:Y:S04]  /*3b020*/  LDL.LU R20, [R1+0x9d4] ;  /* 0x0009d40001147983 */ /* 0x000ea80000300800 */
[----:B------:R-:W2:Y:S01]  /*3b030*/  LDL.LU R21, [R1+0x9dc] ;  /* 0x0009dc0001157983 */ /* 0x000ea20000300800 */
[----:B----4-:R-:W-:-:S15]  /*3b040*/  HMMA.16816.F32 R8, R4, R14, R8 ;  /* 0x0000000e0408723c */ /* 0x010fde0000001808 */
[----:B------:R-:W-:-:S08]  /*3b050*/  NOP ;  /* 0x0000000000007918 */ /* 0x000fd00000000000 */
[----:B------:R-:W-:Y:S04]  /*3b060*/  STL.64 [R1+0x2f0], R8 ;  /* 0x0002f00801007387 */ /* 0x000fe80000100a00 */
[----:B------:R0:W-:Y:S04]  /*3b070*/  STL.64 [R1+0x2f8], R10 ;  /* 0x0002f80a01007387 */ /* 0x0001e80000100a00 */
[----:B0-----:R-:W5:Y:S04]  /*3b080*/  LDL.LU.64 R10, [R1+0x35a0] ;  /* 0x0035a000010a7983 */ /* 0x001f680000300a00 */
[----:B------:R-:W5:Y:S02]  /*3b090*/  LDL.LU.64 R8, [R1+0x3598] ;  /* 0x0035980001087983 */ /* 0x000f640000300a00 */
[----:B-----5:R-:W-:Y:S02]  /*3b0a0*/  HMMA.16816.F32 R12, R4, R12, R8 ;  /* 0x0000000c040c723c */ /* 0x020fe40000001808 */
        /* <DEDUP_REMOVED lines=8> */
[----:B------:R-:W5:Y:S01]  /*3b130*/  LDL.LU R15, [R1+0x47c] ;  /* 0x00047c00010f7983 */ /* 0x000f620000300800 */
[----:B---3--:R-:W-:-:S15]  /*3b140*/  HMMA.16816.F32 R16, R4, R10, R16 ;  /* 0x0000000a0410723c */ /* 0x008fde0000001810 */
[----:B------:R-:W-:-:S08]  /*3b150*/  NOP ;  /* 0x0000000000007918 */ /* 0x000fd00000000000 */
[----:B------:R0:W-:Y:S01]  /*3b160*/  STL.64 [R1+0x2d0], R16 ;  /* 0x0002d01001007387 */ /* 0x0001e20000100a00 */
[----:B------:R-:W-:Y:S02]  /*3b170*/  IMAD.MOV.U32 R27, RZ, RZ, R18 ;  /* 0x000000ffff1b7224 */ /* 0x000fe400078e0012 */
[----:B------:R-:W-:Y:S02]  /*3b180*/  IMAD.MOV.U32 R26, RZ, RZ, R19 ;  /* 0x000000ffff1a7224 */ /* 0x000fe400078e0013 */
[----:B------:R-:W4:Y:S04]  /*3b190*/  LDL.LU.64 R18, [R1+0x3580] ;  /* 0x0035800001127983 */ /* 0x000f280000300a00 */
[----:B0-----:R-:W4:Y:S02]  /*3b1a0*/  LDL.LU.64 R16, [R1+0x3578] ;  /* 0x0035780001107983 */ /* 0x001f240000300a00 */
[----:B----4-:R-:W-:Y:S02]  /*3b1b0*/  HMMA.16816.F32 R8, R4, R8, R16 ;  /* 0x000000080408723c */ /* 0x010fe40000001810 */
        /* <DEDUP_REMOVED lines=9> */
[----:B----4-:R-:W-:-:S03]  /*3b250*/  IMAD R16, R16, 0x100, R0 ;  /* 0x0000010010107824 */ /* 0x010fc600078e0200 */
[----:B------:R-:W4:Y:S01]  /*3b260*/  LDL.LU R0, [R1+0x3560] ;  /* 0x0035600001007983 */ /* 0x000f220000300800 */
[----:B---3--:R-:W-:Y:S02]  /*3b270*/  IMAD R19, R28, 0x100, R19 ;  /* 0x000001001c137824 */ /* 0x008fe400078e0213 */
[----:B--2---:R-:W-:Y:S02]  /*3b280*/  IMAD R17, R17, 0x100, R20 ;  /* 0x0000010011117824 */ /* 0x004fe400078e0214 */
[----:B------:R-:W-:Y:S01]  /*3b290*/  IMAD R18, R18, 0x100, R21 ;  /* 0x0000010012127824 */ /* 0x000fe200078e0215 */
[C---:B-----5:R-:W-:Y:S06]  /*3b2a0*/  HMMA.16816.F32 R8, R4.reuse, R2, R8 ;  /* 0x000000020408723c */ /* 0x060fec0000001808 */
[----:B------:R-:W-:-:S15]  /*3b2b0*/  HMMA.16816.F32 R4, R4, R22, R12 ;  /* 0x000000160404723c */ /* 0x000fde000000180c */
[----:B------:R-:W-:-:S02]  /*3b2c0*/  NOP ;  /* 0x0000000000007918 */ /* 0x000fc40000000000 */
[----:B------:R-:W-:Y:S04]  /*3b2d0*/  STL.64 [R1+0x350], R8 ;  /* 0x0003500801007387 */ /* 0x000fe80000100a00 */
[----:B------:R-:W-:Y:S04]  /*3b2e0*/  STL.64 [R1+0x358], R10 ;  /* 0x0003580a01007387 */ /* 0x000fe80000100a00 */
[----:B------:R-:W2:Y:S04]  /*3b2f0*/  LDL.LU R2, [R1+0x9f0] ;  /* 0x0009f00001027983 */ /* 0x000ea80000300800 */
[----:B------:R-:W3:Y:S04]  /*3b300*/  LDL.LU R3, [R1+0x9fc] ;  /* 0x0009fc0001037983 */ /* 0x000ee80000300800 */
[----:B------:R-:W3:Y:S04]  /*3b310*/  LDL.LU R28, [R1+0x9f8] ;  /* 0x0009f800011c7983 */ /* 0x000ee80000300800 */
[----:B------:R-:W5:Y:S04]  /*3b320*/  LDL R20, [R1+0x568] ;  /* 0x0005680001147983 */ /* 0x000f680000100800 */
[----:B------:R-:W4:Y:S04]  /*3b330*/  LDL R21, [R1+0x56c] ;  /* 0x00056c0001157983 */ /* 0x000f280000100800 */
[----:B------:R-:W-:Y:S04]  /*3b340*/  STL.64 [R1+0x340], R4 ;  /* 0x0003400401007387 */ /* 0x000fe80000100a00 */
[----:B------:R-:W-:Y:S04]  /*3b350*/  STL.64 [R1+0x348], R6 ;  /* 0x0003480601007387 */ /* 0x000fe80000100a00 */
[----:B------:R-:W2:Y:S04]  /*3b360*/  LDL R14, [R1+0x578] ;  /* 0x00057800010e7983 */ /* 0x000ea80000100800 */
[----:B------:R-:W2:Y:S04]  /*3b370*/  LDL R15, [R1+0x57c] ;  /* 0x00057c00010f7983 */ /* 0x000ea80000100800 */
[----:B------:R-:W3:Y:S04]  /*3b380*/  LDL R12, [R1+0x588] ;  /* 0x00058800010c7983 */ /* 0x000ee80000100800 */
[----:B------:R-:W3:Y:S04]  /*3b390*/  LDL R13, [R1+0x58c] ;  /* 0x00058c00010d7983 */ /* 0x000ee80000100800 */
[----:B--2---:R-:W-:Y:S04]  /*3b3a0*/  STL.64 [R1+0x3558], R14 ;  /* 0x0035580e01007387 */ /* 0x004fe80000100a00 */
[----:B---3--:R0:W-:Y:S04]  /*3b3b0*/  STL.64 [R1+0x3550], R12 ;  /* 0x0035500c01007387 */ /* 0x0081e80000100a00 */
[----:B0-----:R-:W2:Y:S04]  /*3b3c0*/  LDL.LU R12, [R1+0x490] ;  /* 0x00049000010c7983 */ /* 0x001ea80000300800 */
[----:B------:R-:W2:Y:S04]  /*3b3d0*/  LDL.LU R13, [R1+0x494] ;  /* 0x00049400010d7983 */ /* 0x000ea80000300800 */
[----:B------:R-:W2:Y:S04]  /*3b3e0*/  LDL.LU R14, [R1+0x498] ;  /* 0x00049800010e7983 */ /* 0x000ea80000300800 */
[----:B------:R-:W2:Y:S04]  /*3b3f0*/  LDL.LU R15, [R1+0x49c] ;  /* 0x00049c00010f7983 */ /* 0x000ea80000300800 */
[----:B------:R-:W3:Y:S04]  /*3b400*/  LDL.LU R5, [R1+0x9ec] ;  /* 0x0009ec0001057983 */ /* 0x000ee80000300800 */
[----:B------:R-:W5:Y:S04]  /*3b410*/  LDL.LU R6, [R1+0x9e8] ;  /* 0x0009e80001067983 */ /* 0x000f680000300800 */
[----:B------:R-:W4:Y:S04]  /*3b420*/  LDL.LU R23, [R1+0x9f4] ;  /* 0x0009f40001177983 */ /* 0x000f280000300800 */
[----:B------:R-:W4:Y:S04]  /*3b430*/  LDL R10, [R1+0x598] ;  /* 0x00059800010a7983 */ /* 0x000f280000100800 */
[----:B------:R-:W4:Y:S04]  /*3b440*/  LDL R11, [R1+0x59c] ;  /* 0x00059c00010b7983 */ /* 0x000f280000100800 */
[----:B------:R-:W5:Y:S01]  /*3b450*/  LDL.LU R7, [R1+0xa04] ;  /* 0x000a040001077983 */ /* 0x000f620000300800 */
[----:B------:R-:W-:-:S02]  /*3b460*/  F2FP.F16.E4M3.UNPACK_B R16, R16 ;  /* 0x00000010ff10723e */ /* 0x000fc400020006ff */
[----:B------:R-:W-:Y:S02]  /*3b470*/  F2FP.F16.E4M3.UNPACK_B R17, R17 ;  /* 0x00000011ff11723e */ /* 0x000fe400020006ff */
[----:B------:R-:W-:Y:S02]  /*3b480*/  F2FP.F16.E4M3.UNPACK_B R18, R18 ;  /* 0x00000012ff12723e */ /* 0x000fe400020006ff */
[----:B------:R-:W-:Y:S02]  /*3b490*/  F2FP.F16.E4M3.UNPACK_B R19, R19 ;  /* 0x00000013ff13723e */ /* 0x000fe400020006ff */
[----:B------:R-:W-:Y:S02]  /*3b4a0*/  F2FP.F16.E4M3.UNPACK_B R24, R24 ;  /* 0x00000018ff18723e */ /* 0x000fe400020006ff */
[----:B------:R-:W-:Y:S01]  /*3b4b0*/  F2FP.F16.E4M3.UNPACK_B R25, R25 ;  /* 0x00000019ff19723e */ /* 0x000fe200020006ff */
[----:B-----5:R-:W-:Y:S04]  /*3b4c0*/  STL.64 [R1+0x3538], R6 ;  /* 0x0035380601007387 */ /* 0x020fe80000100a00 */
[----:B---3--:R0:W-:Y:S04]  /*3b4d0*/  STL [R1+0x3530], R5 ;  /* 0x0035300501007387 */ /* 0x0081e80000100800 */
[----:B------:R-:W3:Y:S04]  /*3b4e0*/  LDL.LU R4, [R1+0x4d0] ;  /* 0x0004d00001047983 */ /* 0x000ee80000300800 */
[----:B0-----:R-:W3:Y:S04]  /*3b4f0*/  LDL.LU R5, [R1+0x4d4] ;  /* 0x0004d40001057983 */ /* 0x001ee80000300800 */
[----:B------:R-:W5:Y:S04]  /*3b500*/  LDL.LU R6, [R1+0x4d8] ;  /* 0x0004d80001067983 */ /* 0x000f680000300800 */
[----:B------:R-:W5:Y:S01]  /*3b510*/  LDL.LU R7, [R1+0x4dc] ;  /* 0x0004dc0001077983 */ /* 0x000f620000300800 */
[----:B--2---:R-:W-:Y:S01]  /*3b520*/  HMMA.16816.F32 R12, R16, R24, R12 ;  /* 0x00000018100c723c */ /* 0x004fe2000000180c */
[----:B------:R-:W-:-:S02]  /*3b530*/  F2FP.F16.E4M3.UNPACK_B R20, R20 ;  /* 0x00000014ff14723e */ /* 0x000fc400020006ff */
[----:B-----5:R-:W-:Y:S04]  /*3b540*/  STL.64 [R1+0x3548], R6 ;  /* 0x0035480601007387 */ /* 0x020fe80000100a00 */
[----:B---3--:R0:W-:Y:S04]  /*3b550*/  STL.64 [R1+0x3540], R4 ;  /* 0x0035400401007387 */ /* 0x0081e80000100a00 */
[----:B0-----:R-:W2:Y:S04]  /*3b560*/  LDL.LU R4, [R1+0x4a0] ;  /* 0x0004a00001047983 */ /* 0x001ea80000300800 */
[----:B------:R-:W2:Y:S04]  /*3b570*/  LDL.LU R5, [R1+0x4a4] ;  /* 0x0004a40001057983 */ /* 0x000ea80000300800 */
[----:B------:R-:W2:Y:S04]  /*3b580*/  LDL.LU R6, [R1+0x4a8] ;  /* 0x0004a80001067983 */ /* 0x000ea80000300800 */
[----:B------:R-:W2:Y:S04]  /*3b590*/  LDL.LU R7, [R1+0x4ac] ;  /* 0x0004ac0001077983 */ /* 0x000ea80000300800 */
[----:B------:R-:W3:Y:S04]  /*3b5a0*/  LDL.LU R22, [R1+0xa00] ;  /* 0x000a000001167983 */ /* 0x000ee80000300800 */
[----:B------:R-:W5:Y:S04]  /*3b5b0*/  LDL R8, [R1+0x5c8] ;  /* 0x0005c80001087983 */ /* 0x000f680000100800 */
[----:B------:R-:W3:Y:S04]  /*3b5c0*/  LDL R9, [R1+0x5cc] ;  /* 0x0005cc0001097983 */ /* 0x000ee80000100800 */
[----:B------:R-:W-:Y:S04]  /*3b5d0*/  STL.64 [R1+0x3b0], R12 ;  /* 0x0003b00c01007387 */ /* 0x000fe80000100a00 */
[----:B------:R0:W-:Y:S04]  /*3b5e0*/  STL.64 [R1+0x3b8], R14 ;  /* 0x0003b80e01007387 */ /* 0x0001e80000100a00 */
[----:B0-----:R-:W5:Y:S04]  /*3b5f0*/  LDL.LU.64 R14, [R1+0x3558] ;  /* 0x00355800010e7983 */ /* 0x001f680000300a00 */
[----:B------:R-:W3:Y:S04]  /*3b600*/  LDL.LU.64 R12, [R1+0x3550] ;  /* 0x00355000010c7983 */ /* 0x000ee80000300a00 */
[----:B------:R-:W-:Y:S04]  /*3b610*/  STL.64 [R1+0x34f8], R26 ;  /* 0x0034f81a01007387 */ /* 0x000fe80000100a00 */
[----:B------:R0:W-:Y:S04]  /*3b620*/  STL.64 [R1+0x34f0], R24 ;  /* 0x0034f01801007387 */ /* 0x0001e80000100a00 */
[----:B0-----:R-:W5:Y:S04]  /*3b630*/  LDL.LU R24, [R1+0x520] ;  /* 0x0005200001187983 */ /* 0x001f680000300800 */
[----:B------:R-:W5:Y:S04]  /*3b640*/  LDL.LU R25, [R1+0x524] ;  /* 0x0005240001197983 */ /* 0x000f680000300800 */
[----:B------:R-:W3:Y:S04]  /*3b650*/  LDL.LU R26, [R1+0x528] ;  /* 0x00052800011a7983 */ /* 0x000ee80000300800 */
[----:B------:R-:W3:Y:S01]  /*3b660*/  LDL.LU R27, [R1+0x52c] ;  /* 0x00052c00011b7983 */ /* 0x000ee20000300800 */
[----:B----4-:R-:W-:-:S07]  /*3b670*/  F2FP.F16.E4M3.UNPACK_B R21, R21 ;  /* 0x00000015ff15723e */ /* 0x010fce00020006ff */
[----:B--2---:R-:W-:Y:S01]  /*3b680*/  HMMA.16816.F32 R4, R16, R20, R4 ;  /* 0x000000141004723c */ /* 0x004fe20000001804 */
[----:B---3--:R-:W-:Y:S04]  /*3b690*/  STL.64 [R1+0x3528], R26 ;  /* 0x0035281a01007387 */ /* 0x008fe80000100a00 */
[----:B-----5:R0:W-:Y:S04]  /*3b6a0*/  STL.64 [R1+0x3520], R24 ;  /* 0x0035201801007387 */ /* 0x0201e80000100a00 */
[----:B0-----:R-:W2:Y:S04]  /*3b6b0*/  LDL.LU R24, [R1+0x4e0] ;  /* 0x0004e00001187983 */ /* 0x001ea80000300800 */
[----:B------:R-:W2:Y:S04]  /*3b6c0*/  LDL.LU R25, [R1+0x4e4] ;  /* 0x0004e40001197983 */ /* 0x000ea80000300800 */
[----:B------:R-:W2:Y:S04]  /*3b6d0*/  LDL.LU R26, [R1+0x4e8] ;  /* 0x0004e800011a7983 */ /* 0x000ea80000300800 */
[----:B------:R-:W2:Y:S04]  /*3b6e0*/  LDL.LU R27, [R1+0x4ec] ;  /* 0x0004ec00011b7983 */ /* 0x000ea80000300800 */
[----:B------:R-:W-:Y:S04]  /*3b6f0*/  STL.64 [R1+0x3f0], R4 ;  /* 0x0003f00401007387 */ /* 0x000fe80000100a00 */
[----:B------:R0:W-:Y:S04]  /*3b700*/  STL.64 [R1+0x3f8], R6 ;  /* 0x0003f80601007387 */ /* 0x0001e80000100a00 */
[----:B0-----:R-:W3:Y:S04]  /*3b710*/  LDL.LU.64 R6, [R1+0x3548] ;  /* 0x0035480001067983 */ /* 0x001ee80000300a00 */
[----:B------:R-:W3:Y:S01]  /*3b720*/  LDL.LU.64 R4, [R1+0x3540] ;  /* 0x0035400001047983 */ /* 0x000ee20000300a00 */
[----:B------:R-:W-:-:S02]  /*3b730*/  F2FP.F16.E4M3.UNPACK_B R14, R14 ;  /* 0x0000000eff0e723e */ /* 0x000fc400020006ff */
[----:B------:R-:W-:-:S07]  /*3b740*/  F2FP.F16.E4M3.UNPACK_B R15, R15 ;  /* 0x0000000fff0f723e */ /* 0x000fce00020006ff */
[----:B---3--:R-:W-:-:S15]  /*3b750*/  HMMA.16816.F32 R4, R16, R14, R4 ;  /* 0x0000000e1004723c */ /* 0x008fde0000001804 */
[----:B------:R-:W-:-:S08]  /*3b760*/  NOP ;  /* 0x0000000000007918 */ /* 0x000fd00000000000 */
[----:B------:R-:W-:Y:S04]  /*3b770*/  STL.64 [R1+0x440], R4 ;  /* 0x0004400401007387 */ /* 0x000fe80000100a00 */
[----:B------:R0:W-:Y:S04]  /*3b780*/  STL.64 [R1+0x448], R6 ;  /* 0x0004480601007387 */ /* 0x0001e80000100a00 */
[----:B0-----:R-:W3:Y:S04]  /*3b790*/  LDL.LU.64 R6, [R1+0x3538] ;  /* 0x0035380001067983 */ /* 0x001ee80000300a00 */
[----:B------:R-:W3:Y:S01]  /*3b7a0*/  LDL.LU R5, [R1+0x3530] ;  /* 0x0035300001057983 */ /* 0x000ee20000300800 */
[----:B------:R-:W-:-:S02]  /*3b7b0*/  F2FP.F16.E4M3.UNPACK_B R12, R12 ;  /* 0x0000000cff0c723e */ /* 0x000fc400020006ff */
[----:B------:R-:W-:-:S07]  /*3b7c0*/  F2FP.F16.E4M3.UNPACK_B R13, R13 ;  /* 0x0000000dff0d723e */ /* 0x000fce00020006ff */
[----:B--2---:R-:W-:Y:S01]  /*3b7d0*/  HMMA.16816.F32 R24, R16, R12, R24 ;  /* 0x0000000c1018723c */ /* 0x004fe20000001818 */
[----:B---3--:R-:W-:Y:S02]  /*3b7e0*/  IMAD R4, R6, 0x100, R5 ;  /* 0x0000010006047824 */ /* 0x008fe400078e0205 */
[----:B------:R-:W-:Y:S02]  /*3b7f0*/  IMAD R5, R2, 0x100, R23 ;  /* 0x0000010002057824 */ /* 0x000fe400078e0217 */
[----:B------:R-:W-:Y:S01]  /*3b800*/  IMAD R6, R28, 0x100, R3 ;  /* 0x000001001c067824 */ /* 0x000fe200078e0203 */
[----:B------:R-:W2:Y:S04]  /*3b810*/  LDL R2, [R1+0x5b8] ;  /* 0x0005b80001027983 */ /* 0x000ea80000100800 */
[----:B------:R-:W3:Y:S04]  /*3b820*/  LDL R3, [R1+0x5bc] ;  /* 0x0005bc0001037983 */ /* 0x000ee80000100800 */
[----:B------:R-:W4:Y:S04]  /*3b830*/  LDL R23, [R1+0x5a8] ;  /* 0x0005a80001177983 */ /* 0x000f280000100800 */
[----:B------:R-:W5:Y:S05]  /*3b840*/  LDL R28, [R1+0x5ac] ;  /* 0x0005ac00011c7983 */ /* 0x000f6a0000100800 */
[----:B------:R-:W-:Y:S04]  /*3b850*/  STL.64 [R1+0x470], R24 ;  /* 0x0004701801007387 */ /* 0x000fe80000100a00 */
[----:B------:R0:W-:Y:S04]  /*3b860*/  STL.64 [R1+0x478], R26 ;  /* 0x0004781a01007387 */ /* 0x0001e80000100a00 */
[----:B0-----:R-:W2:Y:S04]  /*3b870*/  LDL.LU.64 R26, [R1+0x3528] ;  /* 0x00352800011a7983 */ /* 0x001ea80000300a00 */
[----:B------:R-:W2:Y:S01]  /*3b880*/  LDL.LU.64 R24, [R1+0x3520] ;  /* 0x0035200001187983 */ /* 0x000ea20000300a00 */
[----:B------:R-:W-:-:S02]  /*3b890*/  F2FP.F16.E4M3.UNPACK_B R10, R10 ;  /* 0x0000000aff0a723e */ /* 0x000fc400020006ff */
[----:B------:R-:W-:Y:S01]  /*3b8a0*/  F2FP.F16.E4M3.UNPACK_B R11, R11 ;  /* 0x0000000bff0b723e */ /* 0x000fe200020006ff */
[----:B------:R-:W-:Y:S04]  /*3b8b0*/  STL.64 [R1+0x34d8], R14 ;  /* 0x0034d80e01007387 */ /* 0x000fe80000100a00 */
[----:B------:R2:W-:Y:S02]  /*3b8c0*/  STL.64 [R1+0x34d0], R12 ;  /* 0x0034d00c01007387 */ /* 0x0005e40000100a00 */
[----:B--2---:R-:W-:Y:S02]  /*3b8d0*/  HMMA.16816.F32 R12, R16, R10, R24 ;  /* 0x0000000a100c723c */ /* 0x004fe40000001818 */
[----:B------:R-:W2:-:S15]  /*3b8e0*/  LDL.LU R24, [R1+0x4f0] ;  /* 0x0004f00001187983 */ /* 0x000e9e0000300800 */
[----:B------:R-:W-:-:S06]  /*3b8f0*/  NOP ;  /* 0x0000000000007918 */ /* 0x000fcc0000000000 */
        /* <DEDUP_REMOVED lines=10> */
[----:B------:R-:W3:Y:S01]  /*3b9a0*/  LDL.LU R27, [R1+0x53c] ;  /* 0x00053c00011b7983 */ /* 0x000ee20000300800 */
[----:B------:R-:W-:-:S02]  /*3b9b0*/  F2FP.F16.E4M3.UNPACK_B R8, R8 ;  /* 0x00000008ff08723e */ /* 0x000fc400020006ff */
[----:B------:R-:W-:Y:S01]  /*3b9c0*/  F2FP.F16.E4M3.UNPACK_B R9, R9 ;  /* 0x00000009ff09723e */ /* 0x000fe200020006ff */
        /* <DEDUP_REMOVED lines=9> */
[----:B------:R-:W4:Y:S01]  /*3ba60*/  LDL.LU R15, [R1+0x4cc] ;  /* 0x0004cc00010f7983 */ /* 0x000f220000300800 */
[----:B--2---:R-:W-:Y:S03]  /*3ba70*/  HMMA.16816.F32 R24, R16, R8, R24 ;  /* 0x000000081018723c */ /* 0x004fe60000001818 */
[----:B----4-:R-:W-:Y:S04]  /*3ba80*/  STL.64 [R1+0x34e8], R14 ;  /* 0x0034e80e01007387 */ /* 0x010fe80000100a00 */
[----:B---3--:R0:W-:Y:S04]  /*3ba90*/  STL.64 [R1+0x34e0], R12 ;  /* 0x0034e00c01007387 */ /* 0x0081e80000100a00 */
[----:B0-----:R-:W2:Y:S04]  /*3baa0*/  LDL.LU R12, [R1+0x500] ;  /* 0x00050000010c7983 */ /* 0x001ea80000300800 */
[----:B------:R-:W2:Y:S04]  /*3bab0*/  LDL.LU R13, [R1+0x504] ;  /* 0x00050400010d7983 */ /* 0x000ea80000300800 */
[----:B------:R-:W2:Y:S01]  /*3bac0*/  LDL.LU R14, [R1+0x508] ;  /* 0x00050800010e7983 */ /* 0x000ea20000300800 */
[----:B------:R-:W-:-:S03]  /*3bad0*/  IMAD.MOV.U32 R15, RZ, RZ, R0 ;  /* 0x000000ffff0f7224 */ /* 0x000fc600078e0000 */
[----:B------:R-:W-:Y:S04]  /*3bae0*/  STL.64 [R1+0x540], R24 ;  /* 0x0005401801007387 */ /* 0x000fe80000100a00 */
[----:B------:R0:W-:Y:S01]  /*3baf0*/  STL [R1+0x548], R26 ;  /* 0x0005481a01007387 */ /* 0x0001e20000100800 */
[----:B------:R-:W-:-:S03]  /*3bb00*/  IMAD.MOV.U32 R0, RZ, RZ, R27 ;  /* 0x000000ffff007224 */ /* 0x000fc600078e001b */
[----:B0-----:R-:W3:Y:S04]  /*3bb10*/  LDL.LU.64 R26, [R1+0x3518] ;  /* 0x00351800011a7983 */ /* 0x001ee80000300a00 */
[----:B------:R-:W3:Y:S04]  /*3bb20*/  LDL.LU.64 R24, [R1+0x3510] ;  /* 0x0035100001187983 */ /* 0x000ee80000300a00 */
[----:B------:R-:W-:Y:S04]  /*3bb30*/  STL.64 [R1+0x34b8], R10 ;  /* 0x0034b80a01007387 */ /* 0x000fe80000100a00 */
[----:B------:R0:W-:Y:S04]  /*3bb40*/  STL.64 [R1+0x34b0], R8 ;  /* 0x0034b00801007387 */ /* 0x0001e80000100a00 */
[----:B0-----:R-:W4:Y:S04]  /*3bb50*/  LDL.LU R8, [R1+0x480] ;  /* 0x0004800001087983 */ /* 0x001f280000300800 */
[----:B------:R-:W4:Y:S04]  /*3bb60*/  LDL.LU R9, [R1+0x484] ;  /* 0x0004840001097983 */ /* 0x000f280000300800 */
[----:B------:R-:W5:Y:S04]  /*3bb70*/  LDL.LU R10, [R1+0x488] ;  /* 0x00048800010a7983 */ /* 0x000f680000300800 */
[----:B------:R-:W5:Y:S01]  /*3bb80*/  LDL.LU R11, [R1+0x48c] ;  /* 0x00048c00010b7983 */ /* 0x000f620000300800 */
[----:B------:R-:W-:-:S02]  /*3bb90*/  F2FP.F16.E4M3.UNPACK_B R2, R2 ;  /* 0x00000002ff02723e */ /* 0x000fc400020006ff */
[----:B------:R-:W-:-:S07]  /*3bba0*/  F2FP.F16.E4M3.UNPACK_B R3, R3 ;  /* 0x00000003ff03723e */ /* 0x000fce00020006ff */
[----:B---3--:R-:W-:Y:S01]  /*3bbb0*/  HMMA.16816.F32 R24, R16, R2, R24 ;  /* 0x000000021018723c */ /* 0x008fe20000001818 */
[----:B-----5:R-:W-:Y:S04]  /*3bbc0*/  STL.64 [R1+0x34c8], R10 ;  /* 0x0034c80a01007387 */ /* 0x020fe80000100a00 */
[----:B----4-:R0:W-:Y:S04]  /*3bbd0*/  STL.64 [R1+0x34c0], R8 ;  /* 0x0034c00801007387 */ /* 0x0101e80000100a00 */
[----:B0-----:R-:W3:Y:S04]  /*3bbe0*/  LDL.LU R8, [R1+0x4b0] ;  /* 0x0004b00001087983 */ /* 0x001ee80000300800 */
[----:B------:R-:W3:Y:S04]  /*3bbf0*/  LDL.LU R9, [R1+0x4b4] ;  /* 0x0004b40001097983 */ /* 0x000ee80000300800 */
[----:B------:R-:W3:Y:S04]  /*3bc00*/  LDL.LU R10, [R1+0x4b8] ;  /* 0x0004b800010a7983 */ /* 0x000ee80000300800 */
[----:B------:R-:W3:Y:S04]  /*3bc10*/  LDL.LU R11, [R1+0x4bc] ;  /* 0x0004bc00010b7983 */ /* 0x000ee80000300800 */
[----:B------:R-:W-:Y:S04]  /*3bc20*/  STL [R1+0x31a8], R0 ;  /* 0x0031a80001007387 */ /* 0x000fe80000100800 */
[----:B------:R-:W-:Y:S04]  /*3bc30*/  STL.64 [R1+0x530], R24 ;  /* 0x0005301801007387 */ /* 0x000fe80000100a00 */
[----:B------:R0:W-:Y:S04]  /*3bc40*/  STL.64 [R1+0x538], R26 ;  /* 0x0005381a01007387 */ /* 0x0001e80000100a00 */
[----:B0-----:R-:W4:Y:S04]  /*3bc50*/  LDL.LU.64 R26, [R1+0x3508] ;  /* 0x00350800011a7983 */ /* 0x001f280000300a00 */
[----:B------:R-:W4:Y:S01]  /*3bc60*/  LDL.LU.64 R24, [R1+0x3500] ;  /* 0x0035000001187983 */ /* 0x000f220000300a00 */
[----:B------:R-:W-:Y:S01]  /*3bc70*/  IMAD R7, R22, 0x100, R7 ;  /* 0x0000010016077824 */ /* 0x000fe200078e0207 */
[----:B------:R-:W-:-:S02]  /*3bc80*/  F2FP.F16.E4M3.UNPACK_B R22, R23 ;  /* 0x00000017ff16723e */ /* 0x000fc400020006ff */
[----:B------:R-:W-:Y:S02]  /*3bc90*/  F2FP.F16.E4M3.UNPACK_B R23, R28 ;  /* 0x0000001cff17723e */ /* 0x000fe400020006ff */
[----:B------:R-:W-:Y:S02]  /*3bca0*/  F2FP.F16.E4M3.UNPACK_B R4, R4 ;  /* 0x00000004ff04723e */ /* 0x000fe400020006ff */
[----:B------:R-:W-:-:S03]  /*3bcb0*/  F2FP.F16.E4M3.UNPACK_B R5, R5 ;  /* 0x00000005ff05723e */ /* 0x000fc600020006ff */
[----:B----4-:R-:W-:Y:S01]  /*3bcc0*/  HMMA.16816.F32 R16, R16, R22, R24 ;  /* 0x000000161010723c */ /* 0x010fe20000001818 */
[----:B------:R-:W4:Y:S04]  /*3bcd0*/  LDL.LU.64 R26, [R1+0x34f8] ;  /* 0x0034f800011a7983 */ /* 0x000f280000300a00 */
[----:B------:R-:W2:Y:S01]  /*3bce0*/  LDL.LU.64 R24, [R1+0x34f0] ;  /* 0x0034f00001187983 */ /* 0x000ea20000300a00 */
[----:B------:R-:W-:Y:S02]  /*3bcf0*/  F2FP.F16.E4M3.UNPACK_B R6, R6 ;  /* 0x00000006ff06723e */ /* 0x000fe400020006ff */
[----:B------:R-:W-:-:S15]  /*3bd00*/  F2FP.F16.E4M3.UNPACK_B R7, R7 ;  /* 0x00000007ff07723e */ /* 0x000fde00020006ff */
[----:B------:R0:W-:Y:S04]  /*3bd10*/  STL.64 [R1+0x4f0], R16 ;  /* 0x0004f01001007387 */ /* 0x0001e80000100a00 */
[----:B------:R1:W-:Y:S04]  /*3bd20*/  STL.64 [R1+0x4f8], R18 ;  /* 0x0004f81201007387 */ /* 0x0003e80000100a00 */
[----:B0-----:R-:W5:Y:S04]  /*3bd30*/  LDL.LU R16, [R1+0xa08] ;  /* 0x000a080001107983 */ /* 0x001f680000300800 */
[----:B------:R-:W5:Y:S04]  /*3bd40*/  LDL.LU R17, [R1+0xa10] ;  /* 0x000a100001117983 */ /* 0x000f680000300800 */
[----:B-1----:R-:W5:Y:S04]  /*3bd50*/  LDL.LU R18, [R1+0xa18] ;  /* 0x000a180001127983 */ /* 0x002f680000300800 */
[----:B------:R-:W5:Y:S04]  /*3bd60*/  LDL.LU R19, [R1+0xa20] ;  /* 0x000a200001137983 */ /* 0x000f680000300800 */
[----:B------:R-:W5:Y:S04]  /*3bd70*/  LDL.LU R0, [R1+0xa44] ;  /* 0x000a440001007983 */ /* 0x000f680000300800 */
[----:B------:R-:W5:Y:S01]  /*3bd80*/  LDL.LU R28, [R1+0xa40] ;  /* 0x000a4000011c7983 */ /* 0x000f620000300800 */
[----:B--2---:R-:W-:-:S15]  /*3bd90*/  HMMA.16816.F32 R12, R4, R24, R12 ;  /* 0x00000018040c723c */ /* 0x004fde000000180c */
[----:B------:R-:W-:-:S08]  /*3bda0*/  NOP ;  /* 0x0000000000007918 */ /* 0x000fd00000000000 */
[----:B------:R-:W-:Y:S04]  /*3bdb0*/  STL.64 [R1+0x500], R12 ;  /* 0x0005000c01007387 */ /* 0x000fe80000100a00 */
[----:B------:R0:W-:Y:S04]  /*3bdc0*/  STL.64 [R1+0x508], R14 ;  /* 0x0005080e01007387 */ /* 0x0001e80000100a00 */
[----:B0-----:R-:W2:Y:S04]  /*3bdd0*/  LDL.LU.64 R14, [R1+0x34e8] ;  /* 0x0034e800010e7983 */ /* 0x001ea80000300a00 */
[----:B------:R-:W2:Y:S04]  /*3bde0*/  LDL.LU.64 R12, [R1+0x34e0] ;  /* 0x0034e000010c7983 */ /* 0x000ea80000300a00 */
[----:B----4-:R-:W-:Y:S04]  /*3bdf0*/  STL.64 [R1+0x3488], R26 ;  /* 0x0034881a01007387 */ /* 0x010fe80000100a00 */
[----:B------:R0:W-:Y:S04]  /*3be00*/  STL.64 [R1+0x3480], R24 ;  /* 0x0034801801007387 */ /* 0x0001e80000100a00 */
[----:B0-----:R-:W4:Y:S04]  /*3be10*/  LDL.LU R24, [R1+0x3c0] ;  /* 0x0003c00001187983 */ /* 0x001f280000300800 */
[----:B------:R-:W4:Y:S04]  /*3be20*/  LDL.LU R25, [R1+0x3c4] ;  /* 0x0003c40001197983 */ /* 0x000f280000300800 */
[----:B------:R-:W4:Y:S04]  /*3be30*/  LDL.LU R26, [R1+0x3c8] ;  /* 0x0003c800011a7983 */ /* 0x000f280000300800 */
[----:B------:R-:W4:Y:S01]  /*3be40*/  LDL.LU R27, [R1+0x3cc] ;  /* 0x0003cc00011b7983 */ /* 0x000f220000300800 */
[----:B--2---:R-:W-:-:S15]  /*3be50*/  HMMA.16816.F32 R12, R4, R20, R12 ;  /* 0x00000014040c723c */ /* 0x004fde000000180c */
[----:B------:R-:W-:-:S08]  /*3be60*/  NOP ;  /* 0x0000000000007918 */ /* 0x000fd00000000000 */
[----:B------:R-:W-:Y:S04]  /*3be70*/  STL.64 [R1+0x4e0], R12 ;  /* 0x0004e00c01007387 */ /* 0x000fe80000100a00 */
[----:B------:R0:W-:Y:S04]  /*3be80*/  STL.64 [R1+0x4e8], R14 ;  /* 0x0004e80e01007387 */ /* 0x0001e80000100a00 */
[----:B0-----:R-:W3:Y:S04]  /*3be90*/  LDL.LU.64 R14, [R1+0x34d8] ;  /* 0x0034d800010e7983 */ /* 0x001ee80000300a00 */
[----:B------:R-:W2:Y:S04]  /*3bea0*/  LDL.LU.64 R12, [R1+0x34d0] ;  /* 0x0034d000010c7983 */ /* 0x000ea80000300a00 */
[----:B------:R0:W-:Y:S04]  /*3beb0*/  STL.64 [R1+0x3498], R22 ;  /* 0x0034981601007387 */ /* 0x0001e80000100a00 */
[----:B0-----:R-:W5:Y:S04]  /*3bec0*/  LDL.LU R22, [R1+0xa0c] ;  /* 0x000a0c0001167983 */ /* 0x001f680000300800 */
[----:B------:R-:W4:Y:S04]  /*3bed0*/  LDL.LU R23, [R1+0xa14] ;  /* 0x000a140001177983 */ /* 0x000f280000300800 */
[----:B------:R-:W-:Y:S01]  /*3bee0*/  STL.64 [R1+0x3490], R20 ;  /* 0x0034901401007387 */ /* 0x000fe20000100a00 */
        /* <DEDUP_REMOVED lines=12> */
[----:B------:R0:W-:Y:S01]  /*3bfb0*/  STL.64 [R1+0x3468], R14 ;  /* 0x0034680e01007387 */ /* 0x0001e20000100a00 */
[----:B-----5:R-:W-:-:S02]  /*3bfc0*/  IMAD R16, R16, 0x100, R22 ;  /* 0x0000010010107824 */ /* 0x020fc400078e0216 */
[----:B----4-:R-:W-:Y:S01]  /*3bfd0*/  IMAD R17, R17, 0x100, R23 ;  /* 0x0000010011117824 */ /* 0x010fe200078e0217 */
[----:B0-----:R-:W4:Y:S04]  /*3bfe0*/  LDL.LU R14, [R1+0xa1c] ;  /* 0x000a1c00010e7983 */ /* 0x001f280000300800 */
[----:B------:R-:W5:Y:S04]  /*3bff0*/  LDL.LU R15, [R1+0xa24] ;  /* 0x000a2400010f7983 */ /* 0x000f680000300800 */
[----:B------:R-:W-:Y:S04]  /*3c000*/  STL.64 [R1+0x3460], R12 ;  /* 0x0034600c01007387 */ /* 0x000fe80000100a00 */
[----:B------:R-:W3:Y:S01]  /*3c010*/  LDL.LU R20, [R1+0x3a0] ;  /* 0x0003a00001147983 */ /* 0x000ee20000300800 */
[----:B--2---:R-:W-:-:S15]  /*3c020*/  HMMA.16816.F32 R24, R4, R10, R24 ;  /* 0x0000000a0418723c */ /* 0x004fde0000001818 */
[----:B------:R-:W-:-:S08]  /*3c030*/  NOP ;  /* 0x0000000000007918 */ /* 0x000fd00000000000 */
[----:B------:R-:W-:Y:S04]  /*3c040*/  STL.64 [R1+0x4b0], R24 ;  /* 0x0004b01801007387 */ /* 0x000fe80000100a00 */
[----:B------:R-:W-:Y:S04]  /*3c050*/  STL.64 [R1+0x4b8], R26 ;  /* 0x0004b81a01007387 */ /* 0x000fe80000100a00 */
[----:B------:R-:W3:Y:S04]  /*3c060*/  LDL.LU R21, [R1+0x3a4] ;  /* 0x0003a40001157983 */ /* 0x000ee80000300800 */
[----:B------:R-:W2:Y:S04]  /*3c070*/  LDL.LU R22, [R1+0x3a8] ;  /* 0x0003a80001167983 */ /* 0x000ea80000300800 */
[----:B------:R-:W2:Y:S01]  /*3c080*/  LDL.LU R23, [R1+0x3ac] ;  /* 0x0003ac0001177983 */ /* 0x000ea20000300800 */
[----:B----4-:R-:W-:-:S02]  /*3c090*/  IMAD R18, R18, 0x100, R14 ;  /* 0x0000010012127824 */ /* 0x010fc400078e020e */
[----:B-----5:R-:W-:Y:S01]  /*3c0a0*/  IMAD R19, R19, 0x100, R15 ;  /* 0x0000010013137824 */ /* 0x020fe200078e020f */
[----:B--2---:R-:W-:Y:S04]  /*3c0b0*/  STL.64 [R1+0x34a8], R22 ;  /* 0x0034a81601007387 */ /* 0x004fe80000100a00 */
[----:B---3--:R0:W-:Y:S04]  /*3c0c0*/  STL.64 [R1+0x34a0], R20 ;  /* 0x0034a01401007387 */ /* 0x0081e80000100a00 */
        /* <DEDUP_REMOVED lines=9> */
[----:B------:R-:W4:Y:S04]  /*3c160*/  LDL.LU R13, [R1+0x374] ;  /* 0x00037400010d7983 */ /* 0x000f280000300800 */
[----:B------:R-:W5:Y:S04]  /*3c170*/  LDL.LU R14, [R1+0x378] ;  /* 0x00037800010e7983 */ /* 0x000f680000300800 */
[----:B------:R-:W5:Y:S01]  /*3c180*/  LDL.LU R15, [R1+0x37c] ;  /* 0x00037c00010f7983 */ /* 0x000f620000300800 */
[C---:B--2---:R-:W-:Y:S03]  /*3c190*/  HMMA.16816.F32 R20, R4.reuse, R8, R20 ;  /* 0x000000080414723c */ /* 0x044fe60000001814 */
[----:B-----5:R-:W-:Y:S04]  /*3c1a0*/  STL.64 [R1+0x3478], R14 ;  /* 0x0034780e01007387 */ /* 0x020fe80000100a00 */
[----:B----4-:R0:W-:Y:S04]  /*3c1b0*/  STL.64 [R1+0x3470], R12 ;  /* 0x0034700c01007387 */ /* 0x0101e80000100a00 */
[----:B0-----:R-:W2:Y:S04]  /*3c1c0*/  LDL.LU R12, [R1+0x380] ;  /* 0x00038000010c7983 */ /* 0x001ea80000300800 */
[----:B------:R-:W2:Y:S04]  /*3c1d0*/  LDL.LU R13, [R1+0x384] ;  /* 0x00038400010d7983 */ /* 0x000ea80000300800 */
[----:B------:R-:W2:Y:S04]  /*3c1e0*/  LDL.LU R14, [R1+0x388] ;  /* 0x00038800010e7983 */ /* 0x000ea80000300800 */
[----:B------:R-:W2:Y:S04]  /*3c1f0*/  LDL.LU R15, [R1+0x38c] ;  /* 0x00038c00010f7983 */ /* 0x000ea80000300800 */
[----:B------:R-:W-:Y:S04]  /*3c200*/  STL.64 [R1+0x520], R20 ;  /* 0x0005201401007387 */ /* 0x000fe80000100a00 */
[----:B------:R0:W-:Y:S04]  /*3c210*/  STL.64 [R1+0x528], R22 ;  /* 0x0005281601007387 */ /* 0x0001e80000100a00 */
[----:B0-----:R-:W4:Y:S04]  /*3c220*/  LDL.LU.64 R22, [R1+0x34a8] ;  /* 0x0034a80001167983 */ /* 0x001f280000300a00 */
[----:B------:R-:W4:Y:S04]  /*3c230*/  LDL.LU.64 R20, [R1+0x34a0] ;  /* 0x0034a00001147983 */ /* 0x000f280000300a00 */
[----:B------:R-:W-:Y:S04]  /*3c240*/  STL.64 [R1+0x3448], R10 ;  /* 0x0034480a01007387 */ /* 0x000fe80000100a00 */
[----:B------:R0:W-:Y:S04]  /*3c250*/  STL.64 [R1+0x3440], R8 ;  /* 0x0034400801007387 */ /* 0x0001e80000100a00 */
[----:B0-----:R-:W5:Y:S04]  /*3c260*/  LDL.LU R8, [R1+0x1b0] ;  /* 0x0001b00001087983 */ /* 0x001f680000300800 */
[----:B------:R-:W5:Y:S04]  /*3c270*/  LDL.LU R9, [R1+0x1b4] ;  /* 0x0001b40001097983 */ /* 0x000f680000300800 */
[----:B------:R-:W3:Y:S04]  /*3c280*/  LDL.LU R10, [R1+0x1b8] ;  /* 0x0001b800010a7983 */ /* 0x000ee80000300800 */
[----:B------:R-:W3:Y:S01]  /*3c290*/  LDL.LU R11, [R1+0x1bc] ;  /* 0x0001bc00010b7983 */ /* 0x000ee20000300800 */
[----:B----4-:R-:W-:Y:S03]  /*3c2a0*/  HMMA.16816.F32 R20, R4, R2, R20 ;  /* 0x000000020414723c */ /* 0x010fe60000001814 */
[----:B---3--:R-:W-:Y:S04]  /*3c2b0*/  STL.64 [R1+0x3458], R10 ;  /* 0x0034580a01007387 */ /* 0x008fe80000100a00 */
[----:B-----5:R0:W-:Y:S04]  /*3c2c0*/  STL.64 [R1+0x3450], R8 ;  /* 0x0034500801007387 */ /* 0x0201e80000100a00 */
[----:B0-----:R-:W3:Y:S04]  /*3c2d0*/  LDL.LU R8, [R1+0x360] ;  /* 0x0003600001087983 */ /* 0x001ee80000300800 */
[----:B------:R-:W3:Y:S04]  /*3c2e0*/  LDL.LU R9, [R1+0x364] ;  /* 0x0003640001097983 */ /* 0x000ee80000300800 */
[----:B------:R-:W3:Y:S04]  /*3c2f0*/  LDL.LU R10, [R1+0x368] ;  /* 0x00036800010a7983 */ /* 0x000ee80000300800 */
[----:B------:R-:W3:Y:S04]  /*3c300*/  LDL.LU R11, [R1+0x36c] ;  /* 0x00036c00010b7983 */ /* 0x000ee80000300800 */
[----:B------:R-:W-:Y:S04]  /*3c310*/  STL.64 [R1+0x510], R20 ;  /* 0x0005101401007387 */ /* 0x000fe80000100a00 */
[----:B------:R0:W-:Y:S04]  /*3c320*/  STL.64 [R1+0x518], R22 ;  /* 0x0005181601007387 */ /* 0x0001e80000100a00 */
[----:B0-----:R-:W4:Y:S04]  /*3c330*/  LDL.LU.64 R22, [R1+0x3498] ;  /* 0x0034980001167983 */ /* 0x001f280000300a00 */
[----:B------:R-:W5:Y:S01]  /*3c340*/  LDL.LU.64 R20, [R1+0x3490] ;  /* 0x0034900001147983 */ /* 0x000f620000300a00 */
[----:B------:R-:W-:-:S02]  /*3c350*/  F2FP.F16.E4M3.UNPACK_B R16, R16 ;  /* 0x00000010ff10723e */ /* 0x000fc400020006ff */
[----:B------:R-:W-:Y:S02]  /*3c360*/  F2FP.F16.E4M3.UNPACK_B R17, R17 ;  /* 0x00000011ff11723e */ /* 0x000fe400020006ff */
[----:B------:R-:W-:Y:S02]  /*3c370*/  F2FP.F16.E4M3.UNPACK_B R18, R18 ;  /* 0x00000012ff12723e */ /* 0x000fe400020006ff */
[----:B------:R-:W-:Y:S01]  /*3c380*/  F2FP.F16.E4M3.UNPACK_B R19, R19 ;  /* 0x00000013ff13723e */ /* 0x000fe200020006ff */
[----:B----4-:R-:W-:Y:S01]  /*3c390*/  HMMA.16816.F32 R4, R4, R22, R24 ;  /* 0x000000160404723c */ /* 0x010fe20000001818 */
[----:B------:R-:W4:Y:S04]  /*3c3a0*/  LDL.LU.64 R26, [R1+0x3488] ;  /* 0x00348800011a7983 */ /* 0x000f280000300a00 */
[----:B------:R-:W2:-:S15]  /*3c3b0*/  LDL.LU.64 R24, [R1+0x3480] ;  /* 0x0034800001187983 */ /* 0x000e9e0000300a00 */
[----:B------:R-:W-:-:S03]  /*3c3c0*/  NOP ;  /* 0x0000000000007918 */ /* 0x000fc60000000000 */
        /* <DEDUP_REMOVED lines=10> */
[----:B0-----:R-:W5:Y:S04]  /*3c470*/  LDL.LU.64 R14, [R1+0x3478] ;  /* 0x00347800010e7983 */ /* 0x001f680000300a00 */
[----:B------:R-:W5:Y:S04]  /*3c480*/  LDL.LU.64 R12, [R1+0x3470] ;  /* 0x00347000010c7983 */ /* 0x000f680000300a00 */
[----:B----4-:R-:W-:Y:S04]  /*3c490*/  STL.64 [R1+0x3418], R26 ;  /* 0x0034181a01007387 */ /* 0x010fe80000100a00 */
[----:B------:R0:W-:Y:S04]  /*3c4a0*/  STL.64 [R1+0x3410], R24 ;  /* 0x0034101801007387 */ /* 0x0001e80000100a00 */
[----:B0-----:R-:W2:Y:S04]  /*3c4b0*/  LDL.LU R24, [R1+0x100] ;  /* 0x0001000001187983 */ /* 0x001ea80000300800 */
[----:B------:R-:W2:Y:S04]  /*3c4c0*/  LDL.LU R25, [R1+0x104] ;  /* 0x0001040001197983 */ /* 0x000ea80000300800 */
[----:B------:R-:W2:Y:S04]  /*3c4d0*/  LDL.LU R26, [R1+0x108] ;  /* 0x00010800011a7983 */ /* 0x000ea80000300800 */
[----:B------:R-:W2:Y:S01]  /*3c4e0*/  LDL.LU R27, [R1+0x10c] ;  /* 0x00010c00011b7983 */ /* 0x000ea20000300800 */
[----:B-----5:R-:W-:-:S15]  /*3c4f0*/  HMMA.16816.F32 R12, R16, R20, R12 ;  /* 0x00000014100c723c */ /* 0x020fde000000180c */
[----:B------:R-:W-:-:S08]  /*3c500*/  NOP ;  /* 0x0000000000007918 */ /* 0x000fd00000000000 */
[----:B------:R-:W-:Y:S04]  /*3c510*/  STL.64 [R1+0x460], R12 ;  /* 0x0004600c01007387 */ /* 0x000fe80000100a00 */
[----:B------:R0:W-:Y:S04]  /*3c520*/  STL.64 [R1+0x468], R14 ;  /* 0x0004680e01007387 */ /* 0x0001e80000100a00 */
[----:B0-----:R-:W3:Y:S04]  /*3c530*/  LDL.LU.64 R14, [R1+0x3468] ;  /* 0x00346800010e7983 */ /* 0x001ee80000300a00 */
[----:B------:R-:W4:Y:S04]  /*3c540*/  LDL.LU.64 R12, [R1+0x3460] ;  /* 0x00346000010c7983 */ /* 0x000f280000300a00 */
[----:B------:R0:W-:Y:S04]  /*3c550*/  STL.64 [R1+0x3428], R22 ;  /* 0x0034281601007387 */ /* 0x0001e80000100a00 */
[----:B0-----:R-:W5:Y:S04]  /*3c560*/  LDL.LU R22, [R1+0xa2c] ;  /* 0x000a2c0001167983 */ /* 0x001f680000300800 */
[----:B------:R-:W2:Y:S04]  /*3c570*/  LDL.LU R23, [R1+0xa34] ;  /* 0x000a340001177983 */ /* 0x000ea80000300800 */
[----:B------:R-:W-:Y:S01]  /*3c580*/  STL.64 [R1+0x3420], R20 ;  /* 0x0034201401007387 */ /* 0x000fe20000100a00 */
        /* <DEDUP_REMOVED lines=13> */
[----:B------:R3:W-:Y:S01]  /*3c660*/  STL.64 [R1+0x33f0], R12 ;  /* 0x0033f00c01007387 */ /* 0x0007e20000100a00 */
[----:B-----5:R-:W-:-:S02]  /*3c670*/  IMAD R4, R4, 0x100, R22 ;  /* 0x0000010004047824 */ /* 0x020fc400078e0216 */
[----:B--2---:R-:W-:Y:S01]  /*3c680*/  IMAD R5, R5, 0x100, R23 ;  /* 0x0000010005057824 */ /* 0x004fe200078e0217 */
[----:B---3--:R-:W-:-:S15]  /*3c690*/  HMMA.16816.F32 R12, R16, R10, R24 ;  /* 0x0000000a100c723c */ /* 0x008fde0000001818 */
[----:B------:R-:W-:-:S08]  /*3c6a0*/  NOP ;  /* 0x0000000000007918 */ /* 0x000fd00000000000 */
[----:B------:R-:W-:Y:S04]  /*3c6b0*/  STL.64 [R1+0x420], R12 ;  /* 0x0004200c01007387 */ /* 0x000fe80000100a00 */
[----:B------:R-:W-:Y:S04]  /*3c6c0*/  STL.64 [R1+0x428], R14 ;  /* 0x0004280e01007387 */ /* 0x000fe80000100a00 */
[----:B------:R-:W2:Y:S04]  /*3c6d0*/  LDL.LU R20, [R1+0x150] ;  /* 0x0001500001147983 */ /* 0x000ea80000300800 */
[----:B------:R-:W2:Y:S04]  /*3c6e0*/  LDL.LU R21, [R1+0x154] ;  /* 0x0001540001157983 */ /* 0x000ea80000300800 */
[----:B------:R-:W3:Y:S04]  /*3c6f0*/  LDL.LU R22, [R1+0x158] ;  /* 0x0001580001167983 */ /* 0x000ee80000300800 */
[----:B------:R-:W3:Y:S04]  /*3c700*/  LDL.LU R23, [R1+0x15c] ;  /* 0x00015c0001177983 */ /* 0x000ee80000300800 */
[----:B---3--:R-:W-:Y:S04]  /*3c710*/  STL.64 [R1+0x3438], R22 ;  /* 0x0034381601007387 */ /* 0x008fe80000100a00 */
[----:B--2---:R0:W-:Y:S04]  /*3c720*/  STL.64 [R1+0x3430], R20 ;  /* 0x0034301401007387 */ /* 0x0041e80000100a00 */
[----:B0-----:R-:W4:Y:S04]  /*3c730*/  LDL.LU R20, [R1+0x160] ;  /* 0x0001600001147983 */ /* 0x001f280000300800 */
[----:B------:R-:W4:Y:S04]  /*3c740*/  LDL.LU R21, [R1+0x164] ;  /* 0x0001640001157983 */ /* 0x000f280000300800 */
[----:B------:R-:W4:Y:S04]  /*3c750*/  LDL.LU R22, [R1+0x168] ;  /* 0x0001680001167983 */ /* 0x000f280000300800 */
[----:B------:R-:W4:Y:S04]  /*3c760*/  LDL.LU R23, [R1+0x16c] ;  /* 0x00016c0001177983 */ /* 0x000f280000300800 */
[----:B------:R-:W2:Y:S04]  /*3c770*/  LDL.LU R24, [R1+0xf0] ;  /* 0x0000f00001187983 */ /* 0x000ea80000300800 */
[----:B------:R-:W2:Y:S04]  /*3c780*/  LDL.LU R25, [R1+0xf4] ;  /* 0x0000f40001197983 */ /* 0x000ea80000300800 */
[----:B------:R-:W2:Y:S04]  /*3c790*/  LDL.LU R26, [R1+0xf8] ;  /* 0x0000f800011a7983 */ /* 0x000ea80000300800 */
[----:B------:R-:W2:Y:S04]  /*3c7a0*/  LDL.LU R27, [R1+0xfc] ;  /* 0x0000fc00011b7983 */ /* 0x000ea80000300800 */
[----:B------:R-:W3:Y:S04]  /*3c7b0*/  LDL.LU R12, [R1+0xd0] ;  /* 0x0000d000010c7983 */ /* 0x000ee80000300800 */
[----:B------:R-:W3:Y:S04]  /*3c7c0*/  LDL.LU R13, [R1+0xd4] ;  /* 0x0000d400010d7983 */ /* 0x000ee80000300800 */
[----:B------:R-:W5:Y:S04]  /*3c7d0*/  LDL.LU R14, [R1+0xd8] ;  /* 0x0000d800010e7983 */ /* 0x000f680000300800 */
[----:B------:R-:W5:Y:S01]  /*3c7e0*/  LDL.LU R15, [R1+0xdc] ;  /* 0x0000dc00010f7983 */ /* 0x000f620000300800 */
[----:B----4-:R-:W-:Y:S03]  /*3c7f0*/  HMMA.16816.F32 R20, R16, R8, R20 ;  /* 0x000000081014723c */ /* 0x010fe60000001814 */
[----:B-----5:R-:W-:Y:S04]  /*3c800*/  STL.64 [R1+0x3408], R14 ;  /* 0x0034080e01007387 */ /* 0x020fe80000100a00 */
[----:B---3--:R0:W-:Y:S04]  /*3c810*/  STL.64 [R1+0x3400], R12 ;  /* 0x0034000c01007387 */ /* 0x0081e80000100a00 */
[----:B0-----:R-:W3:Y:S04]  /*3c820*/  LDL.LU R12, [R1+0xe0] ;  /* 0x0000e000010c7983 */ /* 0x001ee80000300800 */
[----:B------:R-:W3:Y:S04]  /*3c830*/  LDL.LU R13, [R1+0xe4] ;  /* 0x0000e400010d7983 */ /* 0x000ee80000300800 */
[----:B------:R-:W3:Y:S04]  /*3c840*/  LDL.LU R14, [R1+0xe8] ;  /* 0x0000e800010e7983 */ /* 0x000ee80000300800 */
[----:B------:R-:W3:Y:S04]  /*3c850*/  LDL.LU R15, [R1+0xec] ;  /* 0x0000ec00010f7983 */ /* 0x000ee80000300800 */
        /* <DEDUP_REMOVED lines=8> */
[----:B------:R-:W2:Y:S04]  /*3c8e0*/  LDL.LU R10, [R1+0xb8] ;  /* 0x0000b800010a7983 */ /* 0x000ea80000300800 */
[----:B------:R-:W2:Y:S01]  /*3c8f0*/  LDL.LU R11, [R1+0xbc] ;  /* 0x0000bc00010b7983 */ /* 0x000ea20000300800 */
[----:B------:R-:W-:-:S02]  /*3c900*/  IMAD R6, R7, 0x100, R6 ;  /* 0x0000010007067824 */ /* 0x000fc400078e0206 */
[----:B------:R-:W-:Y:S01]  /*3c910*/  IMAD R7, R28, 0x100, R0 ;  /* 0x000001001c077824 */ /* 0x000fe200078e0200 */
[----:B----4-:R-:W-:Y:S01]  /*3c920*/  HMMA.16816.F32 R20, R16, R2, R20 ;  /* 0x000000021014723c */ /* 0x010fe20000001814 */
[----:B--2---:R-:W-:Y:S04]  /*3c930*/  STL.64 [R1+0x33e8], R10 ;  /* 0x0033e80a01007387 */ /* 0x004fe80000100a00 */
[----:B-----5:R0:W-:Y:S04]  /*3c940*/  STL.64 [R1+0x33e0], R8 ;  /* 0x0033e00801007387 */ /* 0x0201e80000100a00 */
[----:B0-----:R-:W2:Y:S04]  /*3c950*/  LDL.LU R8, [R1+0xc0] ;  /* 0x0000c00001087983 */ /* 0x001ea80000300800 */
[----:B------:R-:W2:Y:S04]  /*3c960*/  LDL.LU R9, [R1+0xc4] ;  /* 0x0000c40001097983 */ /* 0x000ea80000300800 */
[----:B------:R-:W2:Y:S04]  /*3c970*/  LDL.LU R10, [R1+0xc8] ;  /* 0x0000c800010a7983 */ /* 0x000ea80000300800 */
[----:B------:R-:W2:Y:S04]  /*3c980*/  LDL.LU R11, [R1+0xcc] ;  /* 0x0000cc00010b7983 */ /* 0x000ea80000300800 */
[----:B------:R-:W4:Y:S04]  /*3c990*/  LDL.LU R0, [R1+0xa64] ;  /* 0x000a640001007983 */ /* 0x000f280000300800 */
[----:B------:R-:W4:Y:S04]  /*3c9a0*/  LDL.LU R28, [R1+0xa60] ;  /* 0x000a6000011c7983 */ /* 0x000f280000300800 */
[----:B------:R-:W-:Y:S04]  /*3c9b0*/  STL.64 [R1+0x400], R20 ;  /* 0x0004001401007387 */ /* 0x000fe80000100a00 */
[----:B------:R0:W-:Y:S04]  /*3c9c0*/  STL.64 [R1+0x408], R22 ;  /* 0x0004081601007387 */ /* 0x0001e80000100a00 */
[----:B0-----:R-:W5:Y:S04]  /*3c9d0*/  LDL.LU.64 R22, [R1+0x3428] ;  /* 0x0034280001167983 */ /* 0x001f680000300a00 */
[----:B------:R-:W2:Y:S01]  /*3c9e0*/  LDL.LU.64 R20, [R1+0x3420] ;  /* 0x0034200001147983 */ /* 0x000ea20000300a00 */
[----:B------:R-:W-:-:S02]  /*3c9f0*/  F2FP.F16.E4M3.UNPACK_B R4, R4 ;  /* 0x00000004ff04723e */ /* 0x000fc400020006ff */
[----:B------:R-:W-:Y:S02]  /*3ca00*/  F2FP.F16.E4M3.UNPACK_B R5, R5 ;  /* 0x00000005ff05723e */ /* 0x000fe400020006ff */
[----:B------:R-:W-:Y:S02]  /*3ca10*/  F2FP.F16.E4M3.UNPACK_B R6, R6 ;  /* 0x00000006ff06723e */ /* 0x000fe400020006ff */
[----:B------:R-:W-:Y:S01]  /*3ca20*/  F2FP.F16.E4M3.UNPACK_B R7, R7 ;  /* 0x00000007ff07723e */ /* 0x000fe200020006ff */
[----:B-----5:R-:W-:Y:S01]  /*3ca30*/  HMMA.16816.F32 R16, R16, R22, R24 ;  /* 0x000000161010723c */ /* 0x020fe20000001818 */
[----:B------:R-:W5:Y:S04]  /*3ca40*/  LDL.LU.64 R26, [R1+0x3418] ;  /* 0x00341800011a7983 */ /* 0x000f680000300a00 */
[----:B------:R-:W3:-:S15]  /*3ca50*/  LDL.LU.64 R24, [R1+0x3410] ;  /* 0x0034100001187983 */ /* 0x000ede0000300a00 */
[----:B------:R-:W-:-:S03]  /*3ca60*/  NOP ;  /* 0x0000000000007918 */ /* 0x000fc60000000000 */
[----:B------:R0:W-:Y:S04]  /*3ca70*/  STL.64 [R1+0x3e0], R16 ;  /* 0x0003e01001007387 */ /* 0x0001e80000100a00 */
[----:B------:R1:W-:Y:S04]  /*3ca80*/  STL.64 [R1+0x3e8], R18 ;  /* 0x0003e81201007387 */ /* 0x0003e80000100a00 */
[----:B0-----:R-:W4:Y:S04]  /*3ca90*/  LDL.LU R16, [R1+0xa48] ;  /* 0x000a480001107983 */ /* 0x001f280000300800 */
[----:B------:R-:W4:Y:S04]  /*3caa0*/  LDL.LU R17, [R1+0xa50] ;  /* 0x000a500001117983 */ /* 0x000f280000300800 */
[----:B-1----:R-:W4:Y:S04]  /*3cab0*/  LDL.LU R18, [R1+0xa5c] ;  /* 0x000a5c0001127983 */ /* 0x002f280000300800 */
[----:B------:R-:W4:Y:S01]  /*3cac0*/  LDL.LU R19, [R1+0xa58] ;  /* 0x000a580001137983 */ /* 0x000f220000300800 */
[----:B---3--:R-:W-:-:S15]  /*3cad0*/  HMMA.16816.F32 R12, R4, R24, R12 ;  /* 0x00000018040c723c */ /* 0x008fde000000180c */
[----:B------:R-:W-:-:S08]  /*3cae0*/  NOP ;  /* 0x0000000000007918 */ /* 0x000fd00000000000 */
[----:B------:R-:W-:Y:S04]  /*3caf0*/  STL.64 [R1+0x3d0], R12 ;  /* 0x0003d00c01007387 */ /* 0x000fe80000100a00 */
[----:B------:R0:W-:Y:S04]  /*3cb00*/  STL.64 [R1+0x3d8], R14 ;  /* 0x0003d80e01007387 */ /* 0x0001e80000100a00 */
[----:B0-----:R-:W2:Y:S04]  /*3cb10*/  LDL.LU.64 R14, [R1+0x3408] ;  /* 0x00340800010e7983 */ /* 0x001ea80000300a00 */
[----:B------:R-:W2:Y:S04]  /*3cb20*/  LDL.LU.64 R12, [R1+0x3400] ;  /* 0x00340000010c7983 */ /* 0x000ea80000300a00 */
[----:B-----5:R-:W-:Y:S04]  /*3cb30*/  STL.64 [R1+0x33a8], R26 ;  /* 0x0033a81a01007387 */ /* 0x020fe80000100a00 */
[----:B------:R0:W-:Y:S04]  /*3cb40*/  STL.64 [R1+0x33a0], R24 ;  /* 0x0033a01801007387 */ /* 0x0001e80000100a00 */
[----:B0-----:R-:W3:Y:S04]  /*3cb50*/  LDL.LU R24, [R1+0xa0] ;  /* 0x0000a00001187983 */ /* 0x001ee80000300800 */
[----:B------:R-:W3:Y:S04]  /*3cb60*/  LDL.LU R25, [R1+0xa4] ;  /* 0x0000a40001197983 */ /* 0x000ee80000300800 */
[----:B------:R-:W3:Y:S04]  /*3cb70*/  LDL.LU R26, [R1+0xa8] ;  /* 0x0000a800011a7983 */ /* 0x000ee80000300800 */
[----:B------:R-:W3:Y:S01]  /*3cb80*/  LDL.LU R27, [R1+0xac] ;  /* 0x0000ac00011b7983 */ /* 0x000ee20000300800 */
[----:B--2---:R-:W-:-:S15]  /*3cb90*/  HMMA.16816.F32 R12, R4, R20, R12 ;  /* 0x00000014040c723c */ /* 0x004fde000000180c */
[----:B------:R-:W-:-:S08]  /*3cba0*/  NOP ;  /* 0x0000000000007918 */ /* 0x000fd00000000000 */
[----:B------:R-:W-:Y:S04]  /*3cbb0*/  STL.64 [R1+0x3c0], R12 ;  /* 0x0003c00c01007387 */ /* 0x000fe80000100a00 */
[----:B------:R0:W-:Y:S04]  /*3cbc0*/  STL.64 [R1+0x3c8], R14 ;  /* 0x0003c80e01007387 */ /* 0x0001e80000100a00 */
[----:B0-----:R-:W2:Y:S04]  /*3cbd0*/  LDL.LU.64 R14, [R1+0x33f8] ;  /* 0x0033f800010e7983 */ /* 0x001ea80000300a00 */
[----:B------:R-:W5:Y:S04]  /*3cbe0*/  LDL.LU.64 R12, [R1+0x33f0] ;  /* 0x0033f000010c7983 */ /* 0x000f680000300a00 */
[----:B------:R0:W-:Y:S04]  /*3cbf0*/  STL.64 [R1+0x33b8], R22 ;  /* 0x0033b81601007387 */ /* 0x0001e80000100a00 */
[----:B0-----:R-:W4:Y:S04]  /*3cc00*/  LDL.LU R22, [R1+0xa4c] ;  /* 0x000a4c0001167983 */ /* 0x001f280000300800 */
[----:B------:R-:W3:Y:S04]  /*3cc10*/  LDL.LU R23, [R1+0xa54] ;  /* 0x000a540001177983 */ /* 0x000ee80000300800 */
        /* <DEDUP_REMOVED lines=12> */
[----:B------:R-:W5:Y:S04]  /*3cce0*/  LDL.LU.64 R8, [R1+0x33d0] ;  /* 0x0033d00001087983 */ /* 0x000f680000300a00 */
[----:B------:R-:W-:Y:S04]  /*3ccf0*/  STL.64 [R1+0x3388], R14 ;  /* 0x0033880e01007387 */ /* 0x000fe80000100a00 */
[----:B------:R2:W-:Y:S04]  /*3cd00*/  STL.64 [R1+0x3380], R12 ;  /* 0x0033800c01007387 */ /* 0x0005e80000100a00 */
[----:B------:R-:W5:Y:S01]  /*3cd10*/  LDL.LU R20, [R1+0x130] ;  /* 0x0001300001147983 */ /* 0x000f620000300800 */
[----:B----4-:R-:W-:-:S02]  /*3cd20*/  IMAD R16, R16, 0x100, R22 ;  /* 0x0000010010107824 */ /* 0x010fc400078e0216 */
[----:B---3--:R-:W-:Y:S01]  /*3cd30*/  IMAD R17, R17, 0x100, R23 ;  /* 0x0000010011117824 */ /* 0x008fe200078e0217 */
[----:B--2---:R-:W-:-:S15]  /*3cd40*/  HMMA.16816.F32 R12, R4, R10, R24 ;  /* 0x0000000a040c723c */ /* 0x004fde0000001818 */
[----:B------:R-:W-:-:S08]  /*3cd50*/  NOP ;  /* 0x0000000000007918 */ /* 0x000fd00000000000 */
[----:B------:R-:W-:Y:S04]  /*3cd60*/  STL.64 [R1+0x380], R12 ;  /* 0x0003800c01007387 */ /* 0x000fe80000100a00 */
[----:B------:R-:W-:Y:S04]  /*3cd70*/  STL.64 [R1+0x388], R14 ;  /* 0x0003880e01007387 */ /* 0x000fe80000100a00 */
[----:B------:R-:W5:Y:S04]  /*3cd80*/  LDL.LU R21, [R1+0x134] ;  /* 0x0001340001157983 */ /* 0x000f680000300800 */
[----:B------:R-:W2:Y:S04]  /*3cd90*/  LDL.LU R22, [R1+0x138] ;  /* 0x0001380001167983 */ /* 0x000ea80000300800 */
[----:B------:R-:W2:Y:S04]  /*3cda0*/  LDL.LU R23, [R1+0x13c] ;  /* 0x00013c0001177983 */ /* 0x000ea80000300800 */
[----:B--2---:R-:W-:Y:S04]  /*3cdb0*/  STL.64 [R1+0x33c8], R22 ;  /* 0x0033c81601007387 */ /* 0x004fe80000100a00 */
[----:B-----5:R0:W-:Y:S04]  /*3cdc0*/  STL.64 [R1+0x33c0], R20 ;  /* 0x0033c01401007387 */ /* 0x0201e80000100a00 */
        /* <DEDUP_REMOVED lines=40> */
[----:B------:R-:W-:-:S02]  /*3d050*/  IMAD R18, R19, 0x100, R18 ;  /* 0x0000010013127824 */ /* 0x000fc400078e0212 */
[----:B------:R-:W-:Y:S01]  /*3d060*/  IMAD R19, R28, 0x100, R0 ;  /* 0x000001001c137824 */ /* 0x000fe200078e0200 */
[----:B------:R-:W-:Y:S02]  /*3d070*/  F2FP.F16.E4M3.UNPACK_B R16, R16 ;  /* 0x00000010ff10723e */ /* 0x000fe400020006ff */
[----:B------:R-:W-:Y:S01]  /*3d080*/  F2FP.F16.E4M3.UNPACK_B R17, R17 ;  /* 0x00000011ff11723e */ /* 0x000fe200020006ff */
[----:B----4-:R-:W-:Y:S01]  /*3d090*/  HMMA.16816.F32 R4, R4, R22, R24 ;  /* 0x000000160404723c */ /* 0x010fe20000001818 */
[----:B------:R-:W4:Y:S04]  /*3d0a0*/  LDL.LU.64 R26, [R1+0x33a8] ;  /* 0x0033a800011a7983 */ /* 0x000f280000300a00 */
[----:B------:R-:W2:Y:S01]  /*3d0b0*/  LDL.LU.64 R24, [R1+0x33a0] ;  /* 0x0033a00001187983 */ /* 0x000ea20000300a00 */
[----:B------:R-:W-:-:S02]  /*3d0c0*/  F2FP.F16.E4M3.UNPACK_B R18, R18 ;  /* 0x00000012ff12723e */ /* 0x000fc400020006ff */
[----:B------:R-:W-:-:S15]  /*3d0d0*/  F2FP.F16.E4M3.UNPACK_B R19, R19 ;  /* 0x00000013ff13723e */ /* 0x000fde00020006ff */
        /* <DEDUP_REMOVED lines=40> */
[----:B------:R-:W4:Y:S04]  /*3d360*/  LDL.LU R28, [R1+0xa84] ;  /* 0x000a8400011c7983 */ /* 0x000f280000300800 */
[----:B------:R-:W4:Y:S04]  /*3d370*/  LDL.LU R7, [R1+0xa80] ;  /* 0x000a800001077983 */ /* 0x000f280000300800 */
[----:B------:R0:W-:Y:S01]  /*3d380*/  STL.64 [R1+0x3310], R14 ;  /* 0x0033100e01007387 */ /* 0x0001e20000100a00 */
[----:B-----5:R-:W-:-:S02]  /*3d390*/  IMAD R4, R4, 0x100, R22 ;  /* 0x0000010004047824 */ /* 0x020fc400078e0216 */
[----:B--2---:R-:W-:Y:S01]  /*3d3a0*/  IMAD R5, R5, 0x100, R23 ;  /* 0x0000010005057824 */ /* 0x004fe200078e0217 */
[----:B0-----:R-:W2:Y:S04]  /*3d3b0*/  LDL.LU R15, [R1+0xa7c] ;  /* 0x000a7c00010f7983 */ /* 0x001ea80000300800 */
[----:B------:R-:W-:Y:S04]  /*3d3c0*/  STL.64 [R1+0x3308], R12 ;  /* 0x0033080c01007387 */ /* 0x000fe80000100a00 */
[----:B------:R-:W5:Y:S01]  /*3d3d0*/  LDL.LU R20, [R1+0x110] ;  /* 0x0001100001147983 */ /* 0x000f620000300800 */
[----:B---3--:R-:W-:-:S15]  /*3d3e0*/  HMMA.16816.F32 R24, R16, R10, R24 ;  /* 0x0000000a1018723c */ /* 0x008fde0000001818 */
[----:B------:R-:W-:-:S08]  /*3d3f0*/  NOP ;  /* 0x0000000000007918 */ /* 0x000fd00000000000 */
[----:B------:R-:W-:Y:S04]  /*3d400*/  STL.64 [R1+0x1e0], R24 ;  /* 0x0001e01801007387 */ /* 0x000fe80000100a00 */
[----:B------:R-:W-:Y:S04]  /*3d410*/  STL.64 [R1+0x1e8], R26 ;  /* 0x0001e81a01007387 */ /* 0x000fe80000100a00 */
[----:B------:R-:W5:Y:S04]  /*3d420*/  LDL.LU R21, [R1+0x114] ;  /* 0x0001140001157983 */ /* 0x000f680000300800 */
[----:B------:R-:W3:Y:S04]  /*3d430*/  LDL.LU R22, [R1+0x118] ;  /* 0x0001180001167983 */ /* 0x000ee80000300800 */
[----:B------:R-:W3:Y:S01]  /*3d440*/  LDL.LU R23, [R1+0x11c] ;  /* 0x00011c0001177983 */ /* 0x000ee20000300800 */
[----:B--2---:R-:W-:-:S03]  /*3d450*/  IMAD R6, R6, 0x100, R15 ;  /* 0x0000010006067824 */ /* 0x004fc600078e020f */
[----:B---3--:R-:W-:Y:S04]  /*3d460*/  STL.64 [R1+0x3350], R22 ;  /* 0x0033501601007387 */ /* 0x008fe80000100a00 */
        /* <DEDUP_REMOVED lines=9> */
[----:B------:R-:W5:Y:S04]  /*3d500*/  LDL.LU R12, [R1+0x10] ;  /* 0x00001000010c7983 */ /* 0x000f680000300800 */
[----:B------:R-:W5:Y:S04]  /*3d510*/  LDL.LU R13, [R1+0x14] ;  /* 0x00001400010d7983 */ /* 0x000f680000300800 */
[----:B------:R-:W3:Y:S04]  /*3d520*/  LDL.LU R14, [R1+0x18] ;  /* 0x00001800010e7983 */ /* 0x000ee80000300800 */
[----:B------:R-:W3:Y:S01]  /*3d530*/  LDL.LU R15, [R1+0x1c] ;  /* 0x00001c00010f7983 */ /* 0x000ee20000300800 */
[----:B----4-:R-:W-:Y:S01]  /*3d540*/  IMAD R7, R7, 0x100, R28 ;  /* 0x0000010007077824 */ /* 0x010fe200078e021c */
[C---:B--2---:R-:W-:Y:S02]  /*3d550*/  HMMA.16816.F32 R20, R16.reuse, R8, R20 ;  /* 0x000000081014723c */ /* 0x044fe40000001814 */
[----:B---3--:R-:W-:Y:S04]  /*3d560*/  STL.64 [R1+0x3320], R14 ;  /* 0x0033200e01007387 */ /* 0x008fe80000100a00 */
[----:B-----5:R0:W-:Y:S04]  /*3d570*/  STL.64 [R1+0x3318], R12 ;  /* 0x0033180c01007387 */ /* 0x0201e80000100a00 */
[----:B0-----:R-:W2:Y:S04]  /*3d580*/  LDL.LU R12, [R1+0x20] ;  /* 0x00002000010c7983 */ /* 0x001ea80000300800 */
[----:B------:R-:W2:Y:S04]  /*3d590*/  LDL.LU R13, [R1+0x24] ;  /* 0x00002400010d7983 */ /* 0x000ea80000300800 */
[----:B------:R-:W2:Y:S04]  /*3d5a0*/  LDL.LU R14, [R1+0x28] ;  /* 0x00002800010e7983 */ /* 0x000ea80000300800 */
[----:B------:R-:W2:Y:S04]  /*3d5b0*/  LDL.LU R15, [R1+0x2c] ;  /* 0x00002c00010f7983 */ /* 0x000ea80000300800 */
        /* <DEDUP_REMOVED lines=11> */
[----:B----4-:R-:W-:Y:S03]  /*3d670*/  HMMA.16816.F32 R20, R16, R2, R20 ;  /* 0x000000021014723c */ /* 0x010fe60000001814 */
[----:B--2---:R-:W-:Y:S04]  /*3d680*/  STL.64 [R1+0x3300], R10 ;  /* 0x0033000a01007387 */ /* 0x004fe80000100a00 */
[----:B-----5:R0:W-:Y:S04]  /*3d690*/  STL.64 [R1+0x32f8], R8 ;  /* 0x0032f80801007387 */ /* 0x0201e80000100a00 */
[----:B0-----:R-:W2:Y:S04]  /*3d6a0*/  LDL.LU R8, [R1] ;  /* 0x0000000001087983 */ /* 0x001ea80000300800 */
[----:B------:R-:W2:Y:S04]  /*3d6b0*/  LDL.LU R9, [R1+0x4] ;  /* 0x0000040001097983 */ /* 0x000ea80000300800 */
[----:B------:R-:W2:Y:S04]  /*3d6c0*/  LDL.LU R10, [R1+0x8] ;  /* 0x00000800010a7983 */ /* 0x000ea80000300800 */
[----:B------:R-:W2:Y:S04]  /*3d6d0*/  LDL.LU R11, [R1+0xc] ;  /* 0x00000c00010b7983 */ /* 0x000ea80000300800 */
        /* <DEDUP_REMOVED lines=10> */
[----:B------:R-:W3:-:S15]  /*3d780*/  LDL.LU.64 R24, [R1+0x3328] ;  /* 0x0033280001187983 */ /* 0x000ede0000300a00 */
[----:B------:R-:W-:-:S03]  /*3d790*/  NOP ;  /* 0x0000000000007918 */ /* 0x000fc60000000000 */
[----:B------:R0:W-:Y:S04]  /*3d7a0*/  STL.64 [R1+0x190], R16 ;  /* 0x0001901001007387 */ /* 0x0001e80000100a00 */
[----:B------:R1:W-:Y:S04]  /*3d7b0*/  STL.64 [R1+0x198], R18 ;  /* 0x0001981201007387 */ /* 0x0003e80000100a00 */
[----:B0-----:R-:W2:Y:S04]  /*3d7c0*/  LDL.LU R16, [R1+0xa88] ;  /* 0x000a880001107983 */ /* 0x001ea80000300800 */
[----:B------:R-:W2:Y:S04]  /*3d7d0*/  LDL.LU R17, [R1+0xa90] ;  /* 0x000a900001117983 */ /* 0x000ea80000300800 */
[----:B-1----:R-:W2:Y:S04]  /*3d7e0*/  LDL.LU R18, [R1+0xa98] ;  /* 0x000a980001127983 */ /* 0x002ea80000300800 */
[----:B------:R-:W2:Y:S01]  /*3d7f0*/  LDL.LU R19, [R1+0xaa4] ;  /* 0x000aa40001137983 */ /* 0x000ea20000300800 */
[----:B---3--:R-:W-:-:S15]  /*3d800*/  HMMA.16816.F32 R12, R4, R24, R12 ;  /* 0x00000018040c723c */ /* 0x008fde000000180c */
[----:B------:R-:W-:-:S08]  /*3d810*/  NOP ;  /* 0x0000000000007918 */ /* 0x000fd00000000000 */
[----:B------:R-:W-:Y:S04]  /*3d820*/  STL.64 [R1+0x170], R12 ;  /* 0x0001700c01007387 */ /* 0x000fe80000100a00 */
[----:B------:R0:W-:Y:S04]  /*3d830*/  STL.64 [R1+0x178], R14 ;  /* 0x0001780e01007387 */ /* 0x0001e80000100a00 */
[----:B0-----:R-:W5:Y:S04]  /*3d840*/  LDL.LU.64 R14, [R1+0x3320] ;  /* 0x00332000010e7983 */ /* 0x001f680000300a00 */
[----:B------:R-:W5:Y:S04]  /*3d850*/  LDL.LU.64 R12, [R1+0x3318] ;  /* 0x00331800010c7983 */ /* 0x000f680000300a00 */
[----:B----4-:R0:W-:Y:S04]  /*3d860*/  STL.64 [R1+0x32c0], R26 ;  /* 0x0032c01a01007387 */ /* 0x0101e80000100a00 */
[----:B0-----:R-:W3:Y:S04]  /*3d870*/  LDL.LU R26, [R1+0xa94] ;  /* 0x000a9400011a7983 */ /* 0x001ee80000300800 */
[----:B------:R-:W4:Y:S04]  /*3d880*/  LDL.LU R27, [R1+0xa9c] ;  /* 0x000a9c00011b7983 */ /* 0x000f280000300800 */
[----:B------:R0:W-:Y:S04]  /*3d890*/  STL.64 [R1+0x32b8], R24 ;  /* 0x0032b81801007387 */ /* 0x0001e80000100a00 */
[----:B0-----:R-:W3:Y:S01]  /*3d8a0*/  LDL.LU R25, [R1+0xa8c] ;  /* 0x000a8c0001197983 */ /* 0x001ee20000300800 */
        /* <DEDUP_REMOVED lines=23> */
[----:B------:R-:W2:Y:S04]  /*3da20*/  LDL.LU.64 R8, [R1+0x32e8] ;  /* 0x0032e80001087983 */ /* 0x000ea80000300a00 */
[----:B------:R-:W-:Y:S04]  /*3da30*/  STL.64 [R1+0x32a0], R14 ;  /* 0x0032a00e01007387 */ /* 0x000fe80000100a00 */
[----:B------:R4:W-:Y:S02]  /*3da40*/  STL.64 [R1+0x3298], R12 ;  /* 0x0032980c01007387 */ /* 0x0009e40000100a00 */
[----:B----4-:R-:W-:-:S15]  /*3da50*/  HMMA.16816.F32 R12, R4, R10, R20 ;  /* 0x0000000a040c723c */ /* 0x010fde0000001814 */
[----:B------:R-:W-:-:S08]  /*3da60*/  NOP ;  /* 0x0000000000007918 */ /* 0x000fd00000000000 */
[----:B------:R-:W-:Y:S04]  /*3da70*/  STL.64 [R1+0xf0], R12 ;  /* 0x0000f00c01007387 */ /* 0x000fe80000100a00 */
[----:B------:R-:W-:Y:S04]  /*3da80*/  STL.64 [R1+0xf8], R14 ;  /* 0x0000f80e01007387 */ /* 0x000fe80000100a00 */
[----:B------:R-:W4:Y:S04]  /*3da90*/  LDL.LU R20, [R1+0x200] ;  /* 0x0002000001147983 */ /* 0x000f280000300800 */
[----:B------:R-:W4:Y:S04]  /*3daa0*/  LDL.LU R21, [R1+0x204] ;  /* 0x0002040001157983 */ /* 0x000f280000300800 */
[----:B------:R-:W5:Y:S04]  /*3dab0*/  LDL.LU R22, [R1+0x208] ;  /* 0x0002080001167983 */ /* 0x000f680000300800 */
[----:B------:R-:W5:Y:S01]  /*3dac0*/  LDL.LU R23, [R1+0x20c] ;  /* 0x00020c0001177983 */ /* 0x000f620000300800 */
[----:B---3--:R-:W-:-:S02]  /*3dad0*/  IMAD R16, R16, 0x100, R25 ;  /* 0x0000010010107824 */ /* 0x008fc400078e0219 */
[----:B------:R-:W-:Y:S02]  /*3dae0*/  IMAD R17, R17, 0x100, R26 ;  /* 0x0000010011117824 */ /* 0x000fe400078e021a */
[----:B------:R-:W-:Y:S01]  /*3daf0*/  IMAD R18, R18, 0x100, R27 ;  /* 0x0000010012127824 */ /* 0x000fe200078e021b */
[----:B-----5:R-:W-:Y:S04]  /*3db00*/  STL.64 [R1+0x32e0], R22 ;  /* 0x0032e01601007387 */ /* 0x020fe80000100a00 */
[----:B----4-:R0:W-:Y:S04]  /*3db10*/  STL.64 [R1+0x32d8], R20 ;  /* 0x0032d81401007387 */ /* 0x0101e80000100a00 */
        /* <DEDUP_REMOVED lines=12> */
[----:B------:R-:W-:Y:S01]  /*3dbe0*/  IMAD R19, R0, 0x100, R19 ;  /* 0x0000010000137824 */ /* 0x000fe200078e0213 */
[----:B--2---:R-:W-:Y:S02]  /*3dbf0*/  HMMA.16816.F32 R20, R4, R8, R20 ;  /* 0x000000080414723c */ /* 0x004fe40000001814 */
[----:B-----5:R-:W-:Y:S04]  /*3dc00*/  STL.64 [R1+0x32b0], R14 ;  /* 0x0032b00e01007387 */ /* 0x020fe80000100a00 */
[----:B----4-:R0:W-:Y:S04]  /*3dc10*/  STL.64 [R1+0x32a8], R12 ;  /* 0x0032a80c01007387 */ /* 0x0101e80000100a00 */
[----:B0-----:R-:W2:Y:S04]  /*3dc20*/  LDL.LU R12, [R1+0x220] ;  /* 0x00022000010c7983 */ /* 0x001ea80000300800 */
[----:B------:R-:W2:Y:S04]  /*3dc30*/  LDL.LU R13, [R1+0x224] ;  /* 0x00022400010d7983 */ /* 0x000ea80000300800 */
[----:B------:R-:W2:Y:S01]  /*3dc40*/  LDL.LU R14, [R1+0x228] ;  /* 0x00022800010e7983 */ /* 0x000ea20000300800 */
[----:B------:R-:W-:-:S03]  /*3dc50*/  IMAD.MOV.U32 R15, RZ, RZ, R28 ;  /* 0x000000ffff0f7224 */ /* 0x000fc600078e001c */
[----:B------:R-:W4:Y:S04]  /*3dc60*/  LDL.LU R0, [R1+0xab4] ;  /* 0x000ab40001007983 */ /* 0x000f280000300800 */
[----:B------:R-:W4:Y:S04]  /*3dc70*/  LDL.LU R28, [R1+0xab0] ;  /* 0x000ab000011c7983 */ /* 0x000f280000300800 */
[----:B------:R-:W-:Y:S04]  /*3dc80*/  STL.64 [R1+0x140], R20 ;  /* 0x0001401401007387 */ /* 0x000fe80000100a00 */
[----:B------:R0:W-:Y:S04]  /*3dc90*/  STL.64 [R1+0x148], R22 ;  /* 0x0001481601007387 */ /* 0x0001e80000100a00 */
[----:B0-----:R-:W5:Y:S04]  /*3dca0*/  LDL.LU.64 R22, [R1+0x32e0] ;  /* 0x0032e00001167983 */ /* 0x001f680000300a00 */
[----:B------:R-:W5:Y:S04]  /*3dcb0*/  LDL.LU.64 R20, [R1+0x32d8] ;  /* 0x0032d80001147983 */ /* 0x000f680000300a00 */
[----:B------:R-:W-:Y:S04]  /*3dcc0*/  STL.64 [R1+0x3280], R10 ;  /* 0x0032800a01007387 */ /* 0x000fe80000100a00 */
[----:B------:R0:W-:Y:S04]  /*3dcd0*/  STL.64 [R1+0x3278], R8 ;  /* 0x0032780801007387 */ /* 0x0001e80000100a00 */
[----:B0-----:R-:W3:Y:S04]  /*3dce0*/  LDL.LU R8, [R1+0x270] ;  /* 0x0002700001087983 */ /* 0x001ee80000300800 */
[----:B------:R-:W3:Y:S04]  /*3dcf0*/  LDL.LU R9, [R1+0x274] ;  /* 0x0002740001097983 */ /* 0x000ee80000300800 */
[----:B------:R-:W2:Y:S04]  /*3dd00*/  LDL.LU R10, [R1+0x278] ;  /* 0x00027800010a7983 */ /* 0x000ea80000300800 */
[----:B------:R-:W2:Y:S01]  /*3dd10*/  LDL.LU R11, [R1+0x27c] ;  /* 0x00027c00010b7983 */ /* 0x000ea20000300800 */
[----:B-----5:R-:W-:Y:S03]  /*3dd20*/  HMMA.16816.F32 R20, R4, R2, R20 ;  /* 0x000000020414723c */ /* 0x020fe60000001814 */
[----:B--2---:R-:W-:Y:S04]  /*3dd30*/  STL.64 [R1+0x3290], R10 ;  /* 0x0032900a01007387 */ /* 0x004fe80000100a00 */
[----:B---3--:R0:W-:Y:S04]  /*3dd40*/  STL.64 [R1+0x3288], R8 ;  /* 0x0032880801007387 */ /* 0x0081e80000100a00 */
[----:B0-----:R-:W2:Y:S04]  /*3dd50*/  LDL.LU R8, [R1+0x250] ;  /* 0x0002500001087983 */ /* 0x001ea80000300800 */
[----:B------:R-:W2:Y:S04]  /*3dd60*/  LDL.LU R9, [R1+0x254] ;  /* 0x0002540001097983 */ /* 0x000ea80000300800 */
[----:B------:R-:W2:Y:S04]  /*3dd70*/  LDL.LU R10, [R1+0x258] ;  /* 0x00025800010a7983 */ /* 0x000ea80000300800 */
[----:B------:R-:W-:Y:S04]  /*3dd80*/  STL.64 [R1+0x130], R20 ;  /* 0x0001301401007387 */ /* 0x000fe80000100a00 */
[----:B------:R0:W-:Y:S04]  /*3dd90*/  STL.64 [R1+0x138], R22 ;  /* 0x0001381601007387 */ /* 0x0001e80000100a00 */
[----:B0-----:R-:W3:Y:S04]  /*3dda0*/  LDL.LU.64 R22, [R1+0x32d0] ;  /* 0x0032d00001167983 */ /* 0x001ee80000300a00 */
[----:B------:R-:W5:Y:S01]  /*3ddb0*/  LDL.LU.64 R20, [R1+0x32c8] ;  /* 0x0032c80001147983 */ /* 0x000f620000300a00 */
[----:B------:R-:W-:-:S02]  /*3ddc0*/  F2FP.F16.E4M3.UNPACK_B R16, R16 ;  /* 0x00000010ff10723e */ /* 0x000fc400020006ff */
[----:B------:R-:W-:Y:S02]  /*3ddd0*/  F2FP.F16.E4M3.UNPACK_B R17, R17 ;  /* 0x00000011ff11723e */ /* 0x000fe400020006ff */
[----:B------:R-:W-:Y:S02]  /*3dde0*/  F2FP.F16.E4M3.UNPACK_B R18, R18 ;  /* 0x00000012ff12723e */ /* 0x000fe400020006ff */
[----:B------:R-:W-:Y:S01]  /*3ddf0*/  F2FP.F16.E4M3.UNPACK_B R19, R19 ;  /* 0x00000013ff13723e */ /* 0x000fe200020006ff */
[----:B---3--:R-:W-:Y:S01]  /*3de00*/  HMMA.16816.F32 R4, R4, R22, R24 ;  /* 0x000000160404723c */ /* 0x008fe20000001818 */
[----:B------:R-:W3:Y:S04]  /*3de10*/  LDL.LU.64 R26, [R1+0x32c0] ;  /* 0x0032c000011a7983 */ /* 0x000ee80000300a00 */
[----:B------:R-:W4:Y:S01]  /*3de20*/  LDL.LU.64 R24, [R1+0x32b8] ;  /* 0x0032b80001187983 */ /* 0x000f220000300a00 */
[----:B------:R-:W-:-:S15]  /*3de30*/  IMAD.MOV.U32 R11, RZ, RZ, R29 ;  /* 0x000000ffff0b7224 */ /* 0x000fde00078e001d */
[----:B------:R-:W-:-:S02]  /*3de40*/  NOP ;  /* 0x0000000000007918 */ /* 0x000fc40000000000 */
[----:B------:R0:W-:Y:S04]  /*3de50*/  STL.64 [R1+0xe0], R4 ;  /* 0x0000e00401007387 */ /* 0x0001e80000100a00 */
[----:B------:R1:W-:Y:S04]  /*3de60*/  STL.64 [R1+0xe8], R6 ;  /* 0x0000e80601007387 */ /* 0x0003e80000100a00 */
[----:B0-----:R-:W2:Y:S04]  /*3de70*/  LDL.LU R4, [R1+0xaac] ;  /* 0x000aac0001047983 */ /* 0x001ea80000300800 */
[----:B------:R-:W2:Y:S04]  /*3de80*/  LDL.LU R5, [R1+0xaa8] ;  /* 0x000aa80001057983 */ /* 0x000ea80000300800 */
[----:B-1----:R-:W2:Y:S04]  /*3de90*/  LDL.LU R6, [R1+0xab8] ;  /* 0x000ab80001067983 */ /* 0x002ea80000300800 */
[----:B------:R-:W2:Y:S04]  /*3dea0*/  LDL.LU R7, [R1+0xac4] ;  /* 0x000ac40001077983 */ /* 0x000ea80000300800 */
[----:B------:R-:W2:Y:S01]  /*3deb0*/  LDL.LU R29, [R1+0xac0] ;  /* 0x000ac000011d7983 */ /* 0x000ea20000300800 */
[----:B----4-:R-:W-:-:S15]  /*3dec0*/  HMMA.16816.F32 R12, R16, R24, R12 ;  /* 0x00000018100c723c */ /* 0x010fde000000180c */
[----:B------:R-:W-:-:S08]  /*3ded0*/  NOP ;  /* 0x0000000000007918 */ /* 0x000fd00000000000 */
[----:B------:R-:W-:Y:S04]  /*3dee0*/  STL.64 [R1+0xd0], R12 ;  /* 0x0000d00c01007387 */ /* 0x000fe80000100a00 */
[----:B------:R0:W-:Y:S04]  /*3def0*/  STL.64 [R1+0xd8], R14 ;  /* 0x0000d80e01007387 */ /* 0x0001e80000100a00 */
[----:B0-----:R-:W5:Y:S04]  /*3df00*/  LDL.LU.64 R14, [R1+0x32b0] ;  /* 0x0032b000010e7983 */ /* 0x001f680000300a00 */
[----:B------:R-:W5:Y:S04]  /*3df10*/  LDL.LU.64 R12, [R1+0x32a8] ;  /* 0x0032a800010c7983 */ /* 0x000f680000300a00 */
[----:B---3--:R0:W-:Y:S04]  /*3df20*/  STL.64 [R1+0x3260], R26 ;  /* 0x0032601a01007387 */ /* 0x0081e80000100a00 */
[----:B0-----:R-:W3:Y:S04]  /*3df30*/  LDL.LU R27, [R1+0xabc] ;  /* 0x000abc00011b7983 */ /* 0x001ee80000300800 */
[----:B------:R-:W-:Y:S01]  /*3df40*/  STL.64 [R1+0x3258], R24 ;  /* 0x0032581801007387 */ /* 0x000fe20000100a00 */
        /* <DEDUP_REMOVED lines=8> */
[----:B0-----:R-:W5:Y:S04]  /*3dfd0*/  LDL.LU R20, [R1+0x290] ;  /* 0x0002900001147983 */ /* 0x001f680000300800 */
[----:B------:R-:W5:Y:S04]  /*3dfe0*/  LDL.LU R21, [R1+0x294] ;  /* 0x0002940001157983 */ /* 0x000f680000300800 */
[----:B------:R-:W5:Y:S04]  /*3dff0*/  LDL.LU R22, [R1+0x298] ;  /* 0x0002980001167983 */ /* 0x000f680000300800 */
        /* <DEDUP_REMOVED lines=11> */
[----:B0-----:R-:W5:Y:S04]  /*3e0b0*/  LDL.LU.64 R10, [R1+0x3280] ;  /* 0x00328000010a7983 */ /* 0x001f680000300a00 */
[----:B------:R-:W2:Y:S04]  /*3e0c0*/  LDL.LU.64 R8, [R1+0x3278] ;  /* 0x0032780001087983 */ /* 0x000ea80000300a00 */
[----:B------:R-:W-:Y:S04]  /*3e0d0*/  STL.64 [R1+0x3240], R14 ;  /* 0x0032400e01007387 */ /* 0x000fe80000100a00 */
[----:B------:R0:W-:Y:S04]  /*3e0e0*/  STL.64 [R1+0x3238], R12 ;  /* 0x0032380c01007387 */ /* 0x0001e80000100a00 */
[----:B0-----:R-:W2:Y:S04]  /*3e0f0*/  LDL.LU R12, [R1+0x2b0] ;  /* 0x0002b000010c7983 */ /* 0x001ea80000300800 */
[----:B------:R-:W2:Y:S04]  /*3e100*/  LDL.LU R13, [R1+0x2b4] ;  /* 0x0002b400010d7983 */ /* 0x000ea80000300800 */
[----:B------:R-:W2:Y:S04]  /*3e110*/  LDL.LU R14, [R1+0x2b8] ;  /* 0x0002b800010e7983 */ /* 0x000ea80000300800 */
[----:B------:R-:W2:Y:S01]  /*3e120*/  LDL.LU R15, [R1+0x2bc] ;  /* 0x0002bc00010f7983 */ /* 0x000ea20000300800 */
[----:B------:R-:W-:-:S02]  /*3e130*/  IMAD R4, R5, 0x100, R4 ;  /* 0x0000010005047824 */ /* 0x000fc400078e0204 */
[----:B------:R-:W-:Y:S02]  /*3e140*/  IMAD R5, R28, 0x100, R0 ;  /* 0x000001001c057824 */ /* 0x000fe400078e0200 */
[----:B------:R-:W4:Y:S01]  /*3e150*/  LDL.LU R0, [R1+0x55c] ;  /* 0x00055c0001007983 */ /* 0x000f220000300800 */
[----:B---3--:R-:W-:Y:S02]  /*3e160*/  IMAD R6, R6, 0x100, R27 ;  /* 0x0000010006067824 */ /* 0x008fe400078e021b */
[----:B------:R-:W-:Y:S01]  /*3e170*/  IMAD R7, R29, 0x100, R7 ;  /* 0x000001001d077824 */ /* 0x000fe200078e0207 */
[C---:B-----5:R-:W-:Y:S06]  /*3e180*/  HMMA.16816.F32 R20, R16.reuse, R10, R20 ;  /* 0x0000000a1014723c */ /* 0x060fec0000001814 */
[----:B--2---:R-:W-:-:S15]  /*3e190*/  HMMA.16816.F32 R12, R16, R8, R12 ;  /* 0x00000008100c723c */ /* 0x004fde000000180c */
[----:B------:R-:W-:-:S03]  /*3e1a0*/  NOP ;  /* 0x0000000000007918 */ /* 0x000fc60000000000 */
[----:B------:R-:W-:Y:S01]  /*3e1b0*/  IMAD.MOV.U32 R28, RZ, RZ, R23 ;  /* 0x000000ffff1c7224 */ /* 0x000fe200078e0017 */
[----:B------:R-:W-:Y:S04]  /*3e1c0*/  STL.64 [R1+0x90], R20 ;  /* 0x0000901401007387 */ /* 0x000fe80000100a00 */
[----:B------:R-:W-:Y:S04]  /*3e1d0*/  STL [R1+0x98], R22 ;  /* 0x0000981601007387 */ /* 0x000fe80000100800 */
[----:B------:R0:W-:Y:S04]  /*3e1e0*/  STL [R1+0x31ac], R28 ;  /* 0x0031ac1c01007387 */ /* 0x0001e80000100800 */
[----:B0-----:R-:W2:Y:S04]  /*3e1f0*/  LDL.LU R28, [R1+0x558] ;  /* 0x00055800011c7983 */ /* 0x001ea80000300800 */
[----:B------:R-:W3:Y:S04]  /*3e200*/  LDL.LU R20, [R1+0x330] ;  /* 0x0003300001147983 */ /* 0x000ee80000300800 */
[----:B------:R-:W3:Y:S04]  /*3e210*/  LDL.LU R21, [R1+0x334] ;  /* 0x0003340001157983 */ /* 0x000ee80000300800 */
[----:B------:R-:W3:Y:S04]  /*3e220*/  LDL.LU R22, [R1+0x338] ;  /* 0x0003380001167983 */ /* 0x000ee80000300800 */
[----:B------:R-:W3:Y:S04]  /*3e230*/  LDL.LU R23, [R1+0x33c] ;  /* 0x00033c0001177983 */ /* 0x000ee80000300800 */
[----:B------:R-:W5:Y:S04]  /*3e240*/  LDL.LU R24, [R1+0x320] ;  /* 0x0003200001187983 */ /* 0x000f680000300800 */
[----:B------:R-:W5:Y:S04]  /*3e250*/  LDL.LU R25, [R1+0x324] ;  /* 0x0003240001197983 */ /* 0x000f680000300800 */
[----:B------:R-:W5:Y:S04]  /*3e260*/  LDL.LU R26, [R1+0x328] ;  /* 0x00032800011a7983 */ /* 0x000f680000300800 */
[----:B------:R-:W5:Y:S04]  /*3e270*/  LDL.LU R27, [R1+0x32c] ;  /* 0x00032c00011b7983 */ /* 0x000f680000300800 */
[----:B------:R-:W4:Y:S04]  /*3e280*/  LDL.LU R29, [R1+0xac8] ;  /* 0x000ac800011d7983 */ /* 0x000f280000300800 */
[----:B------:R-:W-:Y:S04]  /*3e290*/  STL.64 [R1+0x3220], R10 ;  /* 0x0032200a01007387 */ /* 0x000fe80000100a00 */
[----:B------:R0:W-:Y:S04]  /*3e2a0*/  STL.64 [R1+0x3218], R8 ;  /* 0x0032180801007387 */ /* 0x0001e80000100a00 */
[----:B------:R1:W-:Y:S04]  /*3e2b0*/  STL.64 [R1+0x80], R12 ;  /* 0x0000800c01007387 */ /* 0x0003e80000100a00 */
[----:B------:R1:W-:Y:S04]  /*3e2c0*/  STL.64 [R1+0x88], R14 ;  /* 0x0000880e01007387 */ /* 0x0003e80000100a00 */
[----:B0-----:R-:W2:Y:S04]  /*3e2d0*/  LDL.LU R8, [R1+0x2e0] ;  /* 0x0002e00001087983 */ /* 0x001ea80000300800 */
[----:B------:R-:W2:Y:S04]  /*3e2e0*/  LDL.LU R9, [R1+0x2e4] ;  /* 0x0002e40001097983 */ /* 0x000ea80000300800 */
[----:B------:R-:W5:Y:S04]  /*3e2f0*/  LDL.LU R10, [R1+0x2e8] ;  /* 0x0002e800010a7983 */ /* 0x000f680000300800 */
[----:B------:R-:W5:Y:S04]  /*3e300*/  LDL.LU R11, [R1+0x2ec] ;  /* 0x0002ec00010b7983 */ /* 0x000f680000300800 */
[----:B-1----:R-:W4:Y:S04]  /*3e310*/  LDL.LU R12, [R1+0x300] ;  /* 0x00030000010c7983 */ /* 0x002f280000300800 */
[----:B------:R-:W4:Y:S04]  /*3e320*/  LDL.LU R13, [R1+0x304] ;  /* 0x00030400010d7983 */ /* 0x000f280000300800 */
[----:B------:R-:W2:Y:S04]  /*3e330*/  LDL.LU R14, [R1+0x308] ;  /* 0x00030800010e7983 */ /* 0x000ea80000300800 */
[----:B------:R-:W2:Y:S01]  /*3e340*/  LDL.LU R15, [R1+0x30c] ;  /* 0x00030c00010f7983 */ /* 0x000ea20000300800 */
[C---:B---3--:R-:W-:Y:S03]  /*3e350*/  HMMA.16816.F32 R20, R16.reuse, R2, R20 ;  /* 0x000000021014723c */ /* 0x048fe60000001814 */
[----:B--2---:R-:W-:Y:S04]  /*3e360*/  STL.64 [R1+0x3250], R14 ;  /* 0x0032500e01007387 */ /* 0x004fe80000100a00 */
[----:B----4-:R0:W-:Y:S04]  /*3e370*/  STL.64 [R1+0x3248], R12 ;  /* 0x0032480c01007387 */ /* 0x0101e80000100a00 */
[----:B0-----:R-:W2:Y:S04]  /*3e380*/  LDL.LU R12, [R1+0x310] ;  /* 0x00031000010c7983 */ /* 0x001ea80000300800 */
[----:B------:R-:W2:Y:S04]  /*3e390*/  LDL.LU R13, [R1+0x314] ;  /* 0x00031400010d7983 */ /* 0x000ea80000300800 */
[----:B------:R-:W2:Y:S04]  /*3e3a0*/  LDL.LU R14, [R1+0x318] ;  /* 0x00031800010e7983 */ /* 0x000ea80000300800 */
[----:B------:R-:W2:Y:S04]  /*3e3b0*/  LDL.LU R15, [R1+0x31c] ;  /* 0x00031c00010f7983 */ /* 0x000ea80000300800 */
[----:B-----5:R-:W-:Y:S04]  /*3e3c0*/  STL.64 [R1+0x3230], R10 ;  /* 0x0032300a01007387 */ /* 0x020fe80000100a00 */
[----:B------:R0:W-:Y:S04]  /*3e3d0*/  STL.64 [R1+0x3228], R8 ;  /* 0x0032280801007387 */ /* 0x0001e80000100a00 */
        /* <DEDUP_REMOVED lines=8> */
[----:B----4-:R-:W-:Y:S03]  /*3e460*/  HMMA.16816.F32 R16, R16, R22, R24 ;  /* 0x000000161010723c */ /* 0x010fe60000001818 */
[----:B------:R-:W4:Y:S04]  /*3e470*/  LDL.LU.64 R26, [R1+0x3260] ;  /* 0x00326000011a7983 */ /* 0x000f280000300a00 */
[----:B------:R-:W2:-:S15]  /*3e480*/  LDL.LU.64 R24, [R1+0x3258] ;  /* 0x0032580001187983 */ /* 0x000e9e0000300a00 */
[----:B------:R-:W-:-:S01]  /*3e490*/  NOP ;  /* 0x0000000000007918 */ /* 0x000fc20000000000 */
[----:B------:R0:W-:Y:S04]  /*3e4a0*/  STL.64 [R1+0x120], R16 ;  /* 0x0001201001007387 */ /* 0x0001e80000100a00 */
[----:B------:R1:W-:Y:S04]  /*3e4b0*/  STL.64 [R1+0x128], R18 ;  /* 0x0001281201007387 */ /* 0x0003e80000100a00 */
[----:B0-----:R-:W3:Y:S04]  /*3e4c0*/  LDL.LU R16, [R1+0xacc] ;  /* 0x000acc0001107983 */ /* 0x001ee80000300800 */
[----:B------:R-:W3:Y:S04]  /*3e4d0*/  LDL.LU R17, [R1+0xad0] ;  /* 0x000ad00001117983 */ /* 0x000ee80000300800 */
[----:B-1----:R-:W5:Y:S04]  /*3e4e0*/  LDL.LU R18, [R1+0xad8] ;  /* 0x000ad80001127983 */ /* 0x002f680000300800 */
[----:B------:R-:W5:Y:S01]  /*3e4f0*/  LDL.LU R19, [R1+0xae0] ;  /* 0x000ae00001137983 */ /* 0x000f620000300800 */
[----:B------:R-:W-:-:S02]  /*3e500*/  F2FP.F16.E4M3.UNPACK_B R4, R4 ;  /* 0x00000004ff04723e */ /* 0x000fc400020006ff */
[----:B------:R-:W-:Y:S02]  /*3e510*/  F2FP.F16.E4M3.UNPACK_B R5, R5 ;  /* 0x00000005ff05723e */ /* 0x000fe400020006ff */
[----:B------:R-:W-:Y:S02]  /*3e520*/  F2FP.F16.E4M3.UNPACK_B R6, R6 ;  /* 0x00000006ff06723e */ /* 0x000fe400020006ff */
[----:B------:R-:W-:-:S07]  /*3e530*/  F2FP.F16.E4M3.UNPACK_B R7, R7 ;  /* 0x00000007ff07723e */ /* 0x000fce00020006ff */
[----:B--2---:R-:W-:Y:S01]  /*3e540*/  HMMA.16816.F32 R12, R4, R24, R12 ;  /* 0x00000018040c723c */ /* 0x004fe2000000180c */
[----:B-----5:R4:W-:Y:S04]  /*3e550*/  STL.64 [R1+0x3210], R18 ;  /* 0x0032101201007387 */ /* 0x0209e80000100a00 */
[----:B---3--:R0:W-:Y:S01]  /*3e560*/  STL.64 [R1+0x3208], R16 ;  /* 0x0032081001007387 */ /* 0x0081e20000100a00 */
[----:B----4-:R-:W-:-:S03]  /*3e570*/  IMAD.MOV.U32 R18, RZ, RZ, R27 ;  /* 0x000000ffff127224 */ /* 0x010fc600078e001b */
[----:B0-----:R-:W2:Y:S04]  /*3e580*/  LDL.LU R16, [R1+0x2d0] ;  /* 0x0002d00001107983 */ /* 0x001ea80000300800 */
[----:B------:R-:W2:Y:S01]  /*3e590*/  LDL.LU R17, [R1+0x2d4] ;  /* 0x0002d40001117983 */ /* 0x000ea20000300800 */
[----:B------:R-:W-:-:S10]  /*3e5a0*/  IMAD.MOV.U32 R19, RZ, RZ, R26 ;  /* 0x000000ffff137224 */ /* 0x000fd400078e001a */
[----:B------:R-:W-:Y:S01]  /*3e5b0*/  IMAD.MOV.U32 R27, RZ, RZ, R14 ;  /* 0x000000ffff1b7224 */ /* 0x000fe200078e000e */
[----:B------:R0:W-:Y:S01]  /*3e5c0*/  STL.64 [R1+0x60], R12 ;  /* 0x0000600c01007387 */ /* 0x0001e20000100a00 */
[----:B------:R-:W-:-:S03]  /*3e5d0*/  IMAD.MOV.U32 R26, RZ, RZ, R15 ;  /* 0x000000ffff1a7224 */ /* 0x000fc600078e000f */
[----:B------:R-:W3:Y:S04]  /*3e5e0*/  LDL.LU.64 R14, [R1+0x3250] ;  /* 0x00325000010e7983 */ /* 0x000ee80000300a00 */
[----:B0-----:R-:W3:Y:S04]  /*3e5f0*/  LDL.LU.64 R12, [R1+0x3248] ;  /* 0x00324800010c7983 */ /* 0x001ee80000300a00 */
[----:B------:R-:W4:Y:S04]  /*3e600*/  LDL.LU R24, [R1+0xadc] ;  /* 0x000adc0001187983 */ /* 0x000f280000300800 */
[----:B------:R-:W4:Y:S04]  /*3e610*/  LDL.LU R25, [R1+0xae4] ;  /* 0x000ae40001197983 */ /* 0x000f280000300800 */
[----:B------:R-:W-:Y:S01]  /*3e620*/  STL.64 [R1+0x3200], R26 ;  /* 0x0032001a01007387 */ /* 0x000fe20000100a00 */
[C---:B---3--:R-:W-:Y:S03]  /*3e630*/  HMMA.16816.F32 R12, R4.reuse, R20, R12 ;  /* 0x00000014040c723c */ /* 0x048fe6000000180c */
        /* <DEDUP_REMOVED lines=8> */
[----:B------:R-:W5:Y:S04]  /*3e6c0*/  LDL.LU.64 R12, [R1+0x3238] ;  /* 0x00323800010c7983 */ /* 0x000f680000300a00 */
[----:B------:R-:W3:Y:S01]  /*3e6d0*/  LDL.LU R21, [R1+0xad4] ;  /* 0x000ad40001157983 */ /* 0x000ee20000300800 */
[----:B----4-:R-:W-:-:S15]  /*3e6e0*/  HMMA.16816.F32 R8, R4, R14, R8 ;  /* 0x0000000e0408723c */ /* 0x010fde0000001808 */
[----:B------:R-:W-:-:S08]  /*3e6f0*/  NOP ;  /* 0x0000000000007918 */ /* 0x000fd00000000000 */
[----:B------:R-:W-:Y:S04]  /*3e700*/  STL.64 [R1+0x40], R8 ;  /* 0x0000400801007387 */ /* 0x000fe80000100a00 */
[----:B------:R0:W-:Y:S04]  /*3e710*/  STL.64 [R1+0x48], R10 ;  /* 0x0000480a01007387 */ /* 0x0001e80000100a00 */
[----:B0-----:R-:W5:Y:S04]  /*3e720*/  LDL.LU.64 R10, [R1+0x3230] ;  /* 0x00323000010a7983 */ /* 0x001f680000300a00 */
[----:B------:R-:W5:Y:S02]  /*3e730*/  LDL.LU.64 R8, [R1+0x3228] ;  /* 0x0032280001087983 */ /* 0x000f640000300a00 */
[----:B-----5:R-:W-:Y:S02]  /*3e740*/  HMMA.16816.F32 R12, R4, R12, R8 ;  /* 0x0000000c040c723c */ /* 0x020fe40000001808 */
[----:B------:R-:W2:Y:S04]  /*3e750*/  LDL.LU.64 R10, [R1+0x3220] ;  /* 0x00322000010a7983 */ /* 0x000ea80000300a00 */
[----:B------:R-:W3:-:S15]  /*3e760*/  LDL.LU.64 R8, [R1+0x3218] ;  /* 0x0032180001087983 */ /* 0x000ede0000300a00 */
[----:B------:R-:W-:-:S02]  /*3e770*/  NOP ;  /* 0x0000000000007918 */ /* 0x000fc40000000000 */
[----:B------:R0:W-:Y:S04]  /*3e780*/  STL.64 [R1+0x30], R12 ;  /* 0x0000300c01007387 */ /* 0x0001e80000100a00 */
[----:B------:R1:W-:Y:S04]  /*3e790*/  STL.64 [R1+0x38], R14 ;  /* 0x0000380e01007387 */ /* 0x0003e80000100a00 */
[----:B0-----:R-:W4:Y:S04]  /*3e7a0*/  LDL.LU R12, [R1+0x350] ;  /* 0x00035000010c7983 */ /* 0x001f280000300800 */
[----:B------:R-:W4:Y:S04]  /*3e7b0*/  LDL.LU R13, [R1+0x354] ;  /* 0x00035400010d7983 */ /* 0x000f280000300800 */
[----:B-1----:R-:W4:Y:S04]  /*3e7c0*/  LDL.LU R14, [R1+0x358] ;  /* 0x00035800010e7983 */ /* 0x002f280000300800 */
[----:B------:R-:W4:Y:S01]  /*3e7d0*/  LDL.LU R15, [R1+0x35c] ;  /* 0x00035c00010f7983 */ /* 0x000f220000300800 */
[C---:B--2---:R-:W-:Y:S06]  /*3e7e0*/  HMMA.16816.F32 R16, R4.reuse, R10, R16 ;  /* 0x0000000a0410723c */ /* 0x044fec0000001810 */
[----:B---3--:R-:W-:-:S15]  /*3e7f0*/  HMMA.16816.F32 R8, R4, R8, R24 ;  /* 0x000000080408723c */ /* 0x008fde0000001818 */
[----:B------:R-:W-:-:S02]  /*3e800*/  NOP ;  /* 0x0000000000007918 */ /* 0x000fc40000000000 */
[----:B------:R-:W-:Y:S04]  /*3e810*/  STL.64 [R1+0x20], R16 ;  /* 0x0000201001007387 */ /* 0x000fe80000100a00 */
[----:B------:R0:W-:Y:S04]  /*3e820*/  STL.64 [R1+0x28], R18 ;  /* 0x0000281201007387 */ /* 0x0001e80000100a00 */
[----:B0-----:R-:W2:Y:S04]  /*3e830*/  LDL.LU.64 R18, [R1+0x3210] ;  /* 0x0032100001127983 */ /* 0x001ea80000300a00 */
[----:B------:R-:W3:Y:S04]  /*3e840*/  LDL.LU.64 R16, [R1+0x3208] ;  /* 0x0032080001107983 */ /* 0x000ee80000300a00 */
[----:B------:R-:W5:Y:S04]  /*3e850*/  LDL.LU.64 R26, [R1+0x3200] ;  /* 0x00320000011a7983 */ /* 0x000f680000300a00 */
[----:B------:R-:W2:Y:S04]  /*3e860*/  LDL.LU.64 R24, [R1+0x31f8] ;  /* 0x0031f80001187983 */ /* 0x000ea80000300a00 */
[----:B------:R-:W-:Y:S04]  /*3e870*/  STL.64 [R1+0x10], R8 ;  /* 0x0000100801007387 */ /* 0x000fe80000100a00 */
[----:B------:R4:W-:Y:S01]  /*3e880*/  STL [R1+0x18], R10 ;  /* 0x0000180a01007387 */ /* 0x0009e20000100800 */
[----:B---3--:R-:W-:-:S02]  /*3e890*/  IMAD R16, R29, 0x100, R16 ;  /* 0x000001001d107824 */ /* 0x008fc400078e0210 */
[----:B------:R-:W-:Y:S02]  /*3e8a0*/  IMAD.MOV.U32 R29, RZ, RZ, R11 ;  /* 0x000000ffff1d7224 */ /* 0x000fe400078e000b */
[----:B----4-:R-:W-:Y:S01]  /*3e8b0*/  HMMA.16816.F32 R8, R4, R2, R12 ;  /* 0x000000020408723c */ /* 0x010fe2000000180c */
[----:B--2---:R-:W-:Y:S02]  /*3e8c0*/  IMAD R18, R18, 0x100, R24 ;  /* 0x0000010012127824 */ /* 0x004fe400078e0218 */
[----:B------:R-:W-:Y:S01]  /*3e8d0*/  IMAD R19, R19, 0x100, R25 ;  /* 0x0000010013137824 */ /* 0x000fe200078e0219 */
[----:B------:R-:W-:Y:S02]  /*3e8e0*/  F2FP.F16.E4M3.UNPACK_B R24, R28.H1 ;  /* 0x0000001cff18723e */ /* 0x000fe400030006ff */
[----:B------:R-:W-:Y:S01]  /*3e8f0*/  F2FP.F16.E4M3.UNPACK_B R25, R0.H1 ;  /* 0x00000000ff19723e */ /* 0x000fe200030006ff */
[----:B------:R-:W-:Y:S04]  /*3e900*/  STL [R1+0x2ec8], R29 ;  /* 0x002ec81d01007387 */ /* 0x000fe80000100800 */
[----:B-----5:R-:W-:Y:S04]  /*3e910*/  STL.64 [R1+0x31f0], R26 ;  /* 0x0031f01a01007387 */ /* 0x020fe80000100a00 */
[----:B------:R0:W-:Y:S01]  /*3e920*/  STL.64 [R1+0x31e8], R24 ;  /* 0x0031e81801007387 */ /* 0x0001e20000100a00 */
[----:B------:R-:W-:-:S03]  /*3e930*/  IMAD R17, R17, 0x100, R21 ;  /* 0x0000010011117824 */ /* 0x000fc600078e0215 */
[----:B0-----:R-:W2:Y:S04]  /*3e940*/  LDL.LU R24, [R1+0x340] ;  /* 0x0003400001187983 */ /* 0x001ea80000300800 */
[----:B------:R-:W-:Y:S04]  /*3e950*/  STL.64 [R1], R8 ;  /* 0x0000000801007387 */ /* 0x000fe80000100a00 */
[----:B------:R-:W-:Y:S04]  /*3e960*/  STL.64 [R1+0x8], R10 ;  /* 0x0000080a01007387 */ /* 0x000fe80000100a00 */
[----:B------:R-:W2:Y:S04]  /*3e970*/  LDL.LU R25, [R1+0x344] ;  /* 0x0003440001197983 */ /* 0x000ea80000300800 */
[----:B------:R-:W2:Y:S04]  /*3e980*/  LDL.LU R26, [R1+0x348] ;  /* 0x00034800011a7983 */ /* 0x000ea80000300800 */
[----:B------:R-:W2:Y:S04]  /*3e990*/  LDL.LU R27, [R1+0x34c] ;  /* 0x00034c00011b7983 */ /* 0x000ea80000300800 */
[----:B------:R-:W3:Y:S04]  /*3e9a0*/  LDL.LU R20, [R1+0x568] ;  /* 0x0005680001147983 */ /* 0x000ee80000300800 */
[----:B------:R-:W4:Y:S04]  /*3e9b0*/  LDL.LU R21, [R1+0x56c] ;  /* 0x00056c0001157983 */ /* 0x000f280000300800 */
[----:B------:R-:W5:Y:S04]  /*3e9c0*/  LDL.LU R28, [R1+0xaf4] ;  /* 0x000af400011c7983 */ /* 0x000f680000300800 */
[----:B-----5:R0:W-:Y:S04]  /*3e9d0*/  STL [R1+0x31b0], R28 ;  /* 0x0031b01c01007387 */ /* 0x0201e80000100800 */
[----:B0-----:R-:W5:Y:S04]  /*3e9e0*/  LDL.LU R28, [R1+0xaec] ;  /* 0x000aec00011c7983 */ /* 0x001f680000300800 */
[----:B------:R-:W5:Y:S04]  /*3e9f0*/  LDL.LU R0, [R1+0xafc] ;  /* 0x000afc0001007983 */ /* 0x000f680000300800 */
[----:B------:R-:W2:Y:S04]  /*3ea00*/  LDL.LU R8, [R1+0x598] ;  /* 0x0005980001087983 */ /* 0x000ea80000300800 */
[----:B------:R-:W2:Y:S04]  /*3ea10*/  LDL.LU R9, [R1+0x59c] ;  /* 0x00059c0001097983 */ /* 0x000ea80000300800 */
[----:B------:R-:W5:Y:S04]  /*3ea20*/  LDL.LU R29, [R1+0xb00] ;  /* 0x000b0000011d7983 */ /* 0x000f680000300800 */
        /* <DEDUP_REMOVED lines=14> */
[----:B------:R-:W-:Y:S03]  /*3eb10*/  HMMA.16816.F32 R4, R4, R22, R24 ;  /* 0x000000160404723c */ /* 0x000fe60000001818 */
[----:B---3--:R-:W-:Y:S04]  /*3eb20*/  STL.64 [R1+0x31e0], R10 ;  /* 0x0031e00a01007387 */ /* 0x008fe80000100a00 */
[----:B--2---:R0:W-:Y:S04]  /*3eb30*/  STL.64 [R1+0x31d8], R8 ;  /* 0x0031d80801007387 */ /* 0x0041e80000100a00 */
[----:B0-----:R-:W2:Y:S04]  /*3eb40*/  LDL.LU R8, [R1+0x3b0] ;  /* 0x0003b00001087983 */ /* 0x001ea80000300800 */
[----:B------:R-:W2:Y:S04]  /*3eb50*/  LDL.LU R9, [R1+0x3b4] ;  /* 0x0003b40001097983 */ /* 0x000ea80000300800 */
[----:B------:R-:W2:Y:S04]  /*3eb60*/  LDL.LU R10, [R1+0x3b8] ;  /* 0x0003b800010a7983 */ /* 0x000ea80000300800 */
[----:B------:R-:W2:Y:S04]  /*3eb70*/  LDL.LU R11, [R1+0x3bc] ;  /* 0x0003bc00010b7983 */ /* 0x000ea80000300800 */
[----:B------:R-:W3:Y:S04]  /*3eb80*/  LDL.LU R14, [R1+0x578] ;  /* 0x00057800010e7983 */ /* 0x000ee80000300800 */
[----:B------:R-:W5:Y:S04]  /*3eb90*/  LDL.LU R15, [R1+0x57c] ;  /* 0x00057c00010f7983 */ /* 0x000f680000300800 */
[----:B------:R-:W5:Y:S04]  /*3eba0*/  LDL.LU R2, [R1+0x588] ;  /* 0x0005880001027983 */ /* 0x000f680000300800 */
[----:B------:R-:W5:Y:S04]  /*3ebb0*/  LDL.LU R3, [R1+0x58c] ;  /* 0x00058c0001037983 */ /* 0x000f680000300800 */
[----:B------:R-:W5:Y:S04]  /*3ebc0*/  LDL.LU R12, [R1+0x5b8] ;  /* 0x0005b800010c7983 */ /* 0x000f680000300800 */
[----:B------:R-:W5:Y:S04]  /*3ebd0*/  LDL.LU R13, [R1+0x5bc] ;  /* 0x0005bc00010d7983 */ /* 0x000f680000300800 */
[----:B------:R-:W4:Y:S04]  /*3ebe0*/  LDL.LU.64 R26, [R1+0x31f0] ;  /* 0x0031f000011a7983 */ /* 0x000f280000300a00 */
[----:B------:R-:W2:Y:S01]  /*3ebf0*/  LDL.LU.64 R24, [R1+0x31e8] ;  /* 0x0031e80001187983 */ /* 0x000ea20000300a00 */
[----:B------:R-:W-:-:S02]  /*3ec00*/  F2FP.F16.E4M3.UNPACK_B R16, R16 ;  /* 0x00000010ff10723e */ /* 0x000fc400020006ff */
[----:B------:R-:W-:Y:S02]  /*3ec10*/  F2FP.F16.E4M3.UNPACK_B R17, R17 ;  /* 0x00000011ff11723e */ /* 0x000fe400020006ff */
[----:B------:R-:W-:Y:S02]  /*3ec20*/  F2FP.F16.E4M3.UNPACK_B R18, R18 ;  /* 0x00000012ff12723e */ /* 0x000fe400020006ff */
[----:B------:R-:W-:Y:S01]  /*3ec30*/  F2FP.F16.E4M3.UNPACK_B R19, R19 ;  /* 0x00000013ff13723e */ /* 0x000fe200020006ff */
        /* <DEDUP_REMOVED lines=18> */
[----:B------:R-:W3:Y:S04]  /*3ed60*/  LDL.LU R26, [R1+0x4a8] ;  /* 0x0004a800011a7983 */ /* 0x000ee80000300800 */
[----:B------:R-:W3:Y:S01]  /*3ed70*/  LDL.LU R27, [R1+0x4ac] ;  /* 0x0004ac00011b7983 */ /* 0x000ee20000300800 */
[----:B------:R-:W-:-:S02]  /*3ed80*/  F2FP.F16.E4M3.UNPACK_B R20, R20.H1 ;  /* 0x00000014ff14723e */ /* 0x000fc400030006ff */
[----:B------:R-:W-:-:S07]  /*3ed90*/  F2FP.F16.E4M3.UNPACK_B R21, R21.H1 ;  /* 0x00000015ff15723e */ /* 0x000fce00030006ff */
[----:B--2---:R-:W-:Y:S01]  /*3eda0*/  HMMA.16816.F32 R8, R16, R20, R8 ;  /* 0x000000141008723c */ /* 0x004fe20000001808 */
[----:B---3--:R-:W-:Y:S04]  /*3edb0*/  STL.64 [R1+0x31a0], R26 ;  /* 0x0031a01a01007387 */ /* 0x008fe80000100a00 */
[----:B----4-:R0:W-:Y:S04]  /*3edc0*/  STL.64 [R1+0x3198], R24 ;  /* 0x0031981801007387 */ /* 0x0101e80000100a00 */
        /* <DEDUP_REMOVED lines=8> */
[----:B------:R-:W-:-:S02]  /*3ee50*/  F2FP.F16.E4M3.UNPACK_B R14, R14.H1 ;  /* 0x0000000eff0e723e */ /* 0x000fc400030006ff */
[----:B-----5:R-:W-:Y:S01]  /*3ee60*/  F2FP.F16.E4M3.UNPACK_B R15, R15.H1 ;  /* 0x0000000fff0f723e */ /* 0x020fe200030006ff */
[----:B------:R-:W-:-:S06]  /*3ee70*/  IMAD R4, R4, 0x100, R28 ;  /* 0x0000010004047824 */ /* 0x000fcc00078e021c */
[----:B---3--:R-:W-:-:S15]  /*3ee80*/  HMMA.16816.F32 R8, R16, R14, R8 ;  /* 0x0000000e1008723c */ /* 0x008fde0000001808 */
[----:B------:R-:W-:-:S08]  /*3ee90*/  NOP ;  /* 0x0000000000007918 */ /* 0x000fd00000000000 */
[----:B------:R-:W-:Y:S04]  /*3eea0*/  STL.64 [R1+0x230], R8 ;  /* 0x0002300801007387 */ /* 0x000fe80000100a00 */
[----:B------:R0:W-:Y:S04]  /*3eeb0*/  STL.64 [R1+0x238], R10 ;  /* 0x0002380a01007387 */ /* 0x0001e80000100a00 */
[----:B0-----:R-:W3:Y:S04]  /*3eec0*/  LDL.LU.64 R10, [R1+0x31c0] ;  /* 0x0031c000010a7983 */ /* 0x001ee80000300a00 */
[----:B------:R-:W4:Y:S04]  /*3eed0*/  LDL.LU.64 R8, [R1+0x31b8] ;  /* 0x0031b80001087983 */ /* 0x000f280000300a00 */
[----:B------:R-:W5:Y:S01]  /*3eee0*/  LDL.LU R28, [R1+0x31b0] ;  /* 0x0031b000011c7983 */ /* 0x000f620000300800 */
[----:B------:R-:W-:-:S02]  /*3eef0*/  F2FP.F16.E4M3.UNPACK_B R2, R2.H1 ;  /* 0x00000002ff02723e */ /* 0x000fc400030006ff */
[----:B------:R-:W-:-:S07]  /*3ef00*/  F2FP.F16.E4M3.UNPACK_B R3, R3.H1 ;  /* 0x00000003ff03723e */ /* 0x000fce00030006ff */
[----:B--2---:R-:W-:Y:S01]  /*3ef10*/  HMMA.16816.F32 R24, R16, R2, R24 ;  /* 0x000000021018723c */ /* 0x004fe20000001818 */
[----:B------:R-:W-:Y:S01]  /*3ef20*/  IMAD R6, R6, 0x100, R0 ;  /* 0x0000010006067824 */ /* 0x000fe200078e0200 */
[----:B------:R-:W-:Y:S02]  /*3ef30*/  F2FP.F16.E4M3.UNPACK_B R12, R12.H1 ;  /* 0x0000000cff0c723e */ /* 0x000fe400030006ff */
[----:B------:R-:W-:Y:S01]  /*3ef40*/  F2FP.F16.E4M3.UNPACK_B R13, R13.H1 ;  /* 0x0000000dff0d723e */ /* 0x000fe200030006ff */
[----:B-----5:R-:W-:Y:S02]  /*3ef50*/  IMAD R5, R5, 0x100, R28 ;  /* 0x0000010005057824 */ /* 0x020fe400078e021c */
[----:B------:R-:W2:Y:S04]  /*3ef60*/  LDL.LU R28, [R1+0x31ac] ;  /* 0x0031ac00011c7983 */ /* 0x000ea80000300800 */
[----:B------:R-:W5:-:S12]  /*3ef70*/  LDL.LU R0, [R1+0x31a8] ;  /* 0x0031a80001007983 */ /* 0x000f580000300800 */
[----:B------:R-:W-:Y:S04]  /*3ef80*/  STL.64 [R1+0x270], R24 ;  /* 0x0002701801007387 */ /* 0x000fe80000100a00 */
[----:B------:R0:W-:Y:S04]  /*3ef90*/  STL.64 [R1+0x278], R26 ;  /* 0x0002781a01007387 */ /* 0x0001e80000100a00 */
[----:B0-----:R-:W2:Y:S04]  /*3efa0*/  LDL.LU.64 R26, [R1+0x31a0] ;  /* 0x0031a000011a7983 */ /* 0x001ea80000300a00 */
[----:B------:R-:W2:Y:S04]  /*3efb0*/  LDL.LU.64 R24, [R1+0x3198] ;  /* 0x0031980001187983 */ /* 0x000ea80000300a00 */
[----:B------:R-:W-:Y:S04]  /*3efc0*/  STL.64 [R1+0x3190], R14 ;  /* 0x0031900e01007387 */ /* 0x000fe80000100a00 */
[----:B------:R0:W-:Y:S04]  /*3efd0*/  STL.64 [R1+0x3188], R12 ;  /* 0x0031880c01007387 */ /* 0x0001e80000100a00 */
[----:B0-----:R-:W2:Y:S04]  /*3efe0*/  LDL.LU R12, [R1+0x540] ;  /* 0x00054000010c7983 */ /* 0x001ea80000300800 */
[----:B------:R-:W2:Y:S04]  /*3eff0*/  LDL.LU R13, [R1+0x544] ;  /* 0x00054400010d7983 */ /* 0x000ea80000300800 */
[----:B------:R-:W2:Y:S01]  /*3f000*/  LDL.LU R14, [R1+0x548] ;  /* 0x00054800010e7983 */ /* 0x000ea20000300800 */
[----:B----4-:R-:W-:-:S02]  /*3f010*/  F2FP.F16.E4M3.UNPACK_B R8, R8.H1 ;  /* 0x00000008ff08723e */ /* 0x010fc400030006ff */
[----:B------:R-:W-:Y:S02]  /*3f020*/  F2FP.F16.E4M3.UNPACK_B R9, R9.H1 ;  /* 0x00000009ff09723e */ /* 0x000fe400030006ff */
[----:B---3--:R-:W-:Y:S02]  /*3f030*/  F2FP.F16.E4M3.UNPACK_B R10, R10.H1 ;  /* 0x0000000aff0a723e */ /* 0x008fe400030006ff */
[----:B------:R-:W-:Y:S01]  /*3f040*/  F2FP.F16.E4M3.UNPACK_B R11, R11.H1 ;  /* 0x0000000bff0b723e */ /* 0x000fe200030006ff */
[----:B------:R-:W-:Y:S01]  /*3f050*/  IMAD R7, R29, 0x100, R7 ;  /* 0x000001001d077824 */ /* 0x000fe200078e0207 */
[----:B------:R-:W-:Y:S02]  /*3f060*/  F2FP.F16.E4M3.UNPACK_B R22, R22.H1 ;  /* 0x00000016ff16723e */ /* 0x000fe400030006ff */
[----:B------:R-:W-:Y:S01]  /*3f070*/  F2FP.F16.E4M3.UNPACK_B R23, R23.H1 ;  /* 0x00000017ff17723e */ /* 0x000fe200030006ff */
[----:B------:R-:W3:Y:S01]  /*3f080*/  LDL.LU R29, [R1+0xb18] ;  /* 0x000b1800011d7983 */ /* 0x000ee20000300800 */
[----:B-----5:R-:W-:-:S03]  /*3f090*/  IMAD.MOV.U32 R15, RZ, RZ, R0 ;  /* 0x000000ffff0f7224 */ /* 0x020fc600078e0000 */
[----:B------:R-:W4:Y:S01]  /*3f0a0*/  LDL.LU R0, [R1+0xb10] ;  /* 0x000b100001007983 */ /* 0x000f220000300800 */
[C---:B--2---:R-:W-:Y:S06]  /*3f0b0*/  HMMA.16816.F32 R24, R16.reuse, R8, R24 ;  /* 0x000000081018723c */ /* 0x044fec0000001818 */
[----:B------:R-:W-:-:S15]  /*3f0c0*/  HMMA.16816.F32 R12, R16, R10, R12 ;  /* 0x0000000a100c723c */ /* 0x000fde000000180c */
[----:B------:R-:W-:-:S02]  /*3f0d0*/  NOP ;  /* 0x0000000000007918 */ /* 0x000fc40000000000 */
[----:B------:R-:W-:Y:S04]  /*3f0e0*/  STL.64 [R1+0x2b0], R24 ;  /* 0x0002b01801007387 */ /* 0x000fe80000100a00 */
[----:B------:R-:W-:Y:S04]  /*3f0f0*/  STL.64 [R1+0x2b8], R26 ;  /* 0x0002b81a01007387 */ /* 0x000fe80000100a00 */
[----:B------:R-:W-:Y:S04]  /*3f100*/  STL.64 [R1+0x3180], R22 ;  /* 0x0031801601007387 */ /* 0x000fe80000100a00 */
[----:B------:R0:W-:Y:S04]  /*3f110*/  STL.64 [R1+0x3178], R20 ;  /* 0x0031781401007387 */ /* 0x0001e80000100a00 */
[----:B0-----:R-:W2:Y:S04]  /*3f120*/  LDL.LU R20, [R1+0x530] ;  /* 0x0005300001147983 */ /* 0x001ea80000300800 */
[----:B------:R-:W2:Y:S04]  /*3f130*/  LDL.LU R21, [R1+0x534] ;  /* 0x0005340001157983 */ /* 0x000ea80000300800 */
[----:B------:R-:W2:Y:S04]  /*3f140*/  LDL.LU R22, [R1+0x538] ;  /* 0x0005380001167983 */ /* 0x000ea80000300800 */
[----:B------:R-:W2:Y:S04]  /*3f150*/  LDL.LU R23, [R1+0x53c] ;  /* 0x00053c0001177983 */ /* 0x000ea80000300800 */
[----:B------:R-:W5:Y:S04]  /*3f160*/  LDL.LU R24, [R1+0x4f0] ;  /* 0x0004f00001187983 */ /* 0x000f680000300800 */
[----:B------:R-:W5:Y:S04]  /*3f170*/  LDL.LU R25, [R1+0x4f4] ;  /* 0x0004f40001197983 */ /* 0x000f680000300800 */
[----:B------:R-:W5:Y:S04]  /*3f180*/  LDL.LU R26, [R1+0x4f8] ;  /* 0x0004f800011a7983 */ /* 0x000f680000300800 */
[----:B------:R-:W5:Y:S04]  /*3f190*/  LDL.LU R27, [R1+0x4fc] ;  /* 0x0004fc00011b7983 */ /* 0x000f680000300800 */
[----:B------:R-:W-:Y:S04]  /*3f1a0*/  STL.64 [R1+0x540], R12 ;  /* 0x0005400c01007387 */ /* 0x000fe80000100a00 */
[----:B------:R0:W-:Y:S04]  /*3f1b0*/  STL.64 [R1+0x548], R14 ;  /* 0x0005480e01007387 */ /* 0x0001e80000100a00 */
[----:B0-----:R-:W3:Y:S04]  /*3f1c0*/  LDL.LU.64 R14, [R1+0x3190] ;  /* 0x00319000010e7983 */ /* 0x001ee80000300a00 */
[----:B------:R-:W2:Y:S04]  /*3f1d0*/  LDL.LU.64 R12, [R1+0x3188] ;  /* 0x00318800010c7983 */ /* 0x000ea80000300a00 */
        /* <DEDUP_REMOVED lines=10> */
[----:B------:R-:W5:Y:S04]  /*3f280*/  LDL.LU R10, [R1+0x4d8] ;  /* 0x0004d800010a7983 */ /* 0x000f680000300800 */
[----:B------:R-:W5:Y:S01]  /*3f290*/  LDL.LU R11, [R1+0x4dc] ;  /* 0x0004dc00010b7983 */ /* 0x000f620000300800 */
[----:B--2---:R-:W-:Y:S03]  /*3f2a0*/  HMMA.16816.F32 R20, R16, R12, R20 ;  /* 0x0000000c1014723c */ /* 0x004fe60000001814 */
[----:B-----5:R-:W-:Y:S04]  /*3f2b0*/  STL.64 [R1+0x3150], R10 ;  /* 0x0031500a01007387 */ /* 0x020fe80000100a00 */
[----:B----4-:R0:W-:Y:S04]  /*3f2c0*/  STL.64 [R1+0x3148], R8 ;  /* 0x0031480801007387 */ /* 0x0101e80000100a00 */
[----:B0-----:R-:W2:Y:S04]  /*3f2d0*/  LDL.LU R8, [R1+0x4e0] ;  /* 0x0004e00001087983 */ /* 0x001ea80000300800 */
[----:B------:R-:W2:Y:S04]  /*3f2e0*/  LDL.LU R9, [R1+0x4e4] ;  /* 0x0004e40001097983 */ /* 0x000ea80000300800 */
[----:B------:R-:W4:Y:S04]  /*3f2f0*/  LDL.LU R10, [R1+0x4e8] ;  /* 0x0004e800010a7983 */ /* 0x000f280000300800 */
[----:B------:R-:W4:Y:S04]  /*3f300*/  LDL.LU R11, [R1+0x4ec] ;  /* 0x0004ec00010b7983 */ /* 0x000f280000300800 */
[----:B----4-:R-:W-:Y:S04]  /*3f310*/  STL.64 [R1+0x3160], R10 ;  /* 0x0031600a01007387 */ /* 0x010fe80000100a00 */
        /* <DEDUP_REMOVED lines=29> */
[----:B----4-:R0:W-:Y:S04]  /*3f4f0*/  STL.64 [R1+0x3100], R26 ;  /* 0x0031001a01007387 */ /* 0x0101e80000100a00 */
[----:B0-----:R-:W2:Y:S04]  /*3f500*/  LDL.LU R26, [R1+0xb0c] ;  /* 0x000b0c00011a7983 */ /* 0x001ea80000300800 */
[----:B------:R-:W4:Y:S04]  /*3f510*/  LDL.LU R27, [R1+0xb24] ;  /* 0x000b2400011b7983 */ /* 0x000f280000300800 */
[----:B------:R-:W-:Y:S01]  /*3f520*/  STL.64 [R1+0x30f8], R24 ;  /* 0x0030f81801007387 */ /* 0x000fe20000100a00 */
[----:B-----5:R-:W-:-:S15]  /*3f530*/  HMMA.16816.F32 R8, R4, R20, R8 ;  /* 0x000000140408723c */ /* 0x020fde0000001808 */
[----:B------:R-:W-:-:S08]  /*3f540*/  NOP ;  /* 0x0000000000007918 */ /* 0x000fd00000000000 */
[----:B------:R-:W-:Y:S04]  /*3f550*/  STL.64 [R1+0x4e0], R8 ;  /* 0x0004e00801007387 */ /* 0x000fe80000100a00 */
[----:B------:R0:W-:Y:S04]  /*3f560*/  STL.64 [R1+0x4e8], R10 ;  /* 0x0004e80a01007387 */ /* 0x0001e80000100a00 */
[----:B0-----:R-:W3:Y:S04]  /*3f570*/  LDL.LU.64 R10, [R1+0x3150] ;  /* 0x00315000010a7983 */ /* 0x001ee80000300a00 */
[----:B------:R-:W3:Y:S04]  /*3f580*/  LDL.LU.64 R8, [R1+0x3148] ;  /* 0x0031480001087983 */ /* 0x000ee80000300a00 */
[----:B------:R-:W-:Y:S04]  /*3f590*/  STL.64 [R1+0x3110], R22 ;  /* 0x0031101601007387 */ /* 0x000fe80000100a00 */
[----:B------:R0:W-:Y:S04]  /*3f5a0*/  STL.64 [R1+0x3108], R20 ;  /* 0x0031081401007387 */ /* 0x0001e80000100a00 */
[----:B0-----:R-:W5:Y:S04]  /*3f5b0*/  LDL.LU R20, [R1+0x4b0] ;  /* 0x0004b00001147983 */ /* 0x001f680000300800 */
[----:B------:R-:W5:Y:S04]  /*3f5c0*/  LDL.LU R21, [R1+0x4b4] ;  /* 0x0004b40001157983 */ /* 0x000f680000300800 */
[----:B------:R-:W5:Y:S04]  /*3f5d0*/  LDL.LU R22, [R1+0x4b8] ;  /* 0x0004b80001167983 */ /* 0x000f680000300800 */
[----:B------:R-:W5:Y:S01]  /*3f5e0*/  LDL.LU R23, [R1+0x4bc] ;  /* 0x0004bc0001177983 */ /* 0x000f620000300800 */
[----:B---3--:R-:W-:-:S15]  /*3f5f0*/  HMMA.16816.F32 R8, R4, R14, R8 ;  /* 0x0000000e0408723c */ /* 0x008fde0000001808 */
        /* <DEDUP_REMOVED lines=16> */
[----:B------:R-:W5:Y:S01]  /*3f700*/  LDL.LU.64 R8, [R1+0x3128] ;  /* 0x0031280001087983 */ /* 0x000f620000300a00 */
[----:B------:R-:W-:-:S02]  /*3f710*/  IMAD R17, R0, 0x100, R17 ;  /* 0x0000010000117824 */ /* 0x000fc400078e0211 */
[----:B------:R-:W-:Y:S01]  /*3f720*/  IMAD R18, R29, 0x100, R18 ;  /* 0x000001001d127824 */ /* 0x000fe200078e0212 */
[----:B------:R-:W3:Y:S04]  /*3f730*/  LDL.LU R0, [R1+0xb38] ;  /* 0x000b380001007983 */ /* 0x000ee80000300800 */
[----:B------:R-:W3:Y:S01]  /*3f740*/  LDL.LU R29, [R1+0xb30] ;  /* 0x000b3000011d7983 */ /* 0x000ee20000300800 */
[----:B--2---:R-:W-:Y:S02]  /*3f750*/  IMAD R16, R16, 0x100, R26 ;  /* 0x0000010010107824 */ /* 0x004fe400078e021a */
[----:B----4-:R-:W-:Y:S01]  /*3f760*/  IMAD R19, R19, 0x100, R27 ;  /* 0x0000010013137824 */ /* 0x010fe200078e021b */
[C---:B-----5:R-:W-:Y:S06]  /*3f770*/  HMMA.16816.F32 R20, R4.reuse, R8, R20 ;  /* 0x000000080414723c */ /* 0x060fec0000001814 */
[----:B---3--:R-:W-:-:S15]  /*3f780*/  HMMA.16816.F32 R12, R4, R10, R12 ;  /* 0x0000000a040c723c */ /* 0x008fde000000180c */
[----:B------:R-:W-:-:S02]  /*3f790*/  NOP ;  /* 0x0000000000007918 */ /* 0x000fc40000000000 */
[----:B------:R0:W-:Y:S04]  /*3f7a0*/  STL.64 [R1+0x4a0], R20 ;  /* 0x0004a01401007387 */ /* 0x0001e80000100a00 */
[----:B------:R1:W-:Y:S04]  /*3f7b0*/  STL.64 [R1+0x4a8], R22 ;  /* 0x0004a81601007387 */ /* 0x0003e80000100a00 */
[----:B0-----:R-:W2:Y:S04]  /*3f7c0*/  LDL.LU R20, [R1+0x510] ;  /* 0x0005100001147983 */ /* 0x001ea80000300800 */
[----:B------:R-:W2:Y:S04]  /*3f7d0*/  LDL.LU R21, [R1+0x514] ;  /* 0x0005140001157983 */ /* 0x000ea80000300800 */
[----:B-1----:R-:W2:Y:S04]  /*3f7e0*/  LDL.LU R22, [R1+0x518] ;  /* 0x0005180001167983 */ /* 0x002ea80000300800 */
[----:B------:R-:W2:Y:S04]  /*3f7f0*/  LDL.LU R23, [R1+0x51c] ;  /* 0x00051c0001177983 */ /* 0x000ea80000300800 */
[----:B------:R-:W3:Y:S04]  /*3f800*/  LDL.LU R24, [R1+0x490] ;  /* 0x0004900001187983 */ /* 0x000ee80000300800 */
[----:B------:R-:W3:Y:S04]  /*3f810*/  LDL.LU R25, [R1+0x494] ;  /* 0x0004940001197983 */ /* 0x000ee80000300800 */
[----:B------:R-:W3:Y:S04]  /*3f820*/  LDL.LU R26, [R1+0x498] ;  /* 0x00049800011a7983 */ /* 0x000ee80000300800 */
[----:B------:R-:W3:Y:S04]  /*3f830*/  LDL.LU R27, [R1+0x49c] ;  /* 0x00049c00011b7983 */ /* 0x000ee80000300800 */
[----:B------:R-:W-:Y:S04]  /*3f840*/  STL.64 [R1+0x520], R12 ;  /* 0x0005200c01007387 */ /* 0x000fe80000100a00 */
[----:B------:R0:W-:Y:S04]  /*3f850*/  STL.64 [R1+0x528], R14 ;  /* 0x0005280e01007387 */ /* 0x0001e80000100a00 */
[----:B0-----:R-:W4:Y:S04]  /*3f860*/  LDL.LU.64 R14, [R1+0x3120] ;  /* 0x00312000010e7983 */ /* 0x001f280000300a00 */
[----:B------:R-:W2:Y:S04]  /*3f870*/  LDL.LU.64 R12, [R1+0x3118] ;  /* 0x00311800010c7983 */ /* 0x000ea80000300a00 */
[----:B------:R-:W-:Y:S04]  /*3f880*/  STL.64 [R1+0x30c0], R10 ;  /* 0x0030c00a01007387 */ /* 0x000fe80000100a00 */
[----:B------:R0:W-:Y:S04]  /*3f890*/  STL.64 [R1+0x30b8], R8 ;  /* 0x0030b80801007387 */ /* 0x0001e80000100a00 */
[----:B0-----:R-:W5:Y:S04]  /*3f8a0*/  LDL.LU R8, [R1+0x430] ;  /* 0x0004300001087983 */ /* 0x001f680000300800 */
[----:B------:R-:W5:Y:S04]  /*3f8b0*/  LDL.LU R9, [R1+0x434] ;  /* 0x0004340001097983 */ /* 0x000f680000300800 */
[----:B------:R-:W3:Y:S04]  /*3f8c0*/  LDL.LU R10, [R1+0x438] ;  /* 0x00043800010a7983 */ /* 0x000ee80000300800 */
[----:B------:R-:W3:Y:S04]  /*3f8d0*/  LDL.LU R11, [R1+0x43c] ;  /* 0x00043c00010b7983 */ /* 0x000ee80000300800 */
[----:B---3--:R-:W-:Y:S04]  /*3f8e0*/  STL.64 [R1+0x30d0], R10 ;  /* 0x0030d00a01007387 */ /* 0x008fe80000100a00 */
[----:B-----5:R0:W-:Y:S04]  /*3f8f0*/  STL.64 [R1+0x30c8], R8 ;  /* 0x0030c80801007387 */ /* 0x0201e80000100a00 */
[----:B0-----:R-:W3:Y:S04]  /*3f900*/  LDL.LU R8, [R1+0x450] ;  /* 0x0004500001087983 */ /* 0x001ee80000300800 */
[----:B------:R-:W3:Y:S04]  /*3f910*/  LDL.LU R9, [R1+0x454] ;  /* 0x0004540001097983 */ /* 0x000ee80000300800 */
[----:B------:R-:W5:Y:S04]  /*3f920*/  LDL.LU R10, [R1+0x458] ;  /* 0x00045800010a7983 */ /* 0x000f680000300800 */
[----:B------:R-:W5:Y:S01]  /*3f930*/  LDL.LU R11, [R1+0x45c] ;  /* 0x00045c00010b7983 */ /* 0x000f620000300800 */
[----:B--2---:R-:W-:Y:S03]  /*3f940*/  HMMA.16816.F32 R20, R4, R12, R20 ;  /* 0x0000000c0414723c */ /* 0x004fe60000001814 */
[----:B-----5:R-:W-:Y:S04]  /*3f950*/  STL.64 [R1+0x30e0], R10 ;  /* 0x0030e00a01007387 */ /* 0x020fe80000100a00 */
[----:B---3--:R0:W-:Y:S04]  /*3f960*/  STL.64 [R1+0x30d8], R8 ;  /* 0x0030d80801007387 */ /* 0x0081e80000100a00 */
        /* <DEDUP_REMOVED lines=20> */
[----:B------:R-:W2:-:S15]  /*3fab0*/  LDL.LU.64 R24, [R1+0x30f8] ;  /* 0x0030f80001187983 */ /* 0x000e9e0000300a00 */
[----:B------:R-:W-:-:S03]  /*3fac0*/  NOP ;  /* 0x0000000000007918 */ /* 0x000fc60000000000 */
[----:B------:R0:W-:Y:S04]  /*3fad0*/  STL.64 [R1+0x490], R4 ;  /* 0x0004900401007387 */ /* 0x0001e80000100a00 */
[----:B------:R1:W-:Y:S04]  /*3fae0*/  STL.64 [R1+0x498], R6 ;  /* 0x0004980601007387 */ /* 0x0003e80000100a00 */
[----:B0-----:R-:W4:Y:S04]  /*3faf0*/  LDL.LU R4, [R1+0xb28] ;  /* 0x000b280001047983 */ /* 0x001f280000300800 */
[----:B------:R-:W4:Y:S04]  /*3fb00*/  LDL.LU R5, [R1+0xb34] ;  /* 0x000b340001057983 */ /* 0x000f280000300800 */
[----:B-1----:R-:W4:Y:S04]  /*3fb10*/  LDL.LU R6, [R1+0xb3c] ;  /* 0x000b3c0001067983 */ /* 0x002f280000300800 */
[----:B------:R-:W4:Y:S01]  /*3fb20*/  LDL.LU R7, [R1+0xb40] ;  /* 0x000b400001077983 */ /* 0x000f220000300800 */
[----:B--2---:R-:W-:-:S15]  /*3fb30*/  HMMA.16816.F32 R8, R16, R24, R8 ;  /* 0x000000181008723c */ /* 0x004fde0000001808 */
[----:B------:R-:W-:-:S08]  /*3fb40*/  NOP ;  /* 0x0000000000007918 */ /* 0x000fd00000000000 */
[----:B------:R-:W-:Y:S04]  /*3fb50*/  STL.64 [R1+0x480], R8 ;  /* 0x0004800801007387 */ /* 0x000fe80000100a00 */
[----:B------:R0:W-:Y:S04]  /*3fb60*/  STL.64 [R1+0x488], R10 ;  /* 0x0004880a01007387 */ /* 0x0001e80000100a00 */
[----:B0-----:R-:W5:Y:S04]  /*3fb70*/  LDL.LU.64 R10, [R1+0x30f0] ;  /* 0x0030f000010a7983 */ /* 0x001f680000300a00 */
[----:B------:R-:W5:Y:S04]  /*3fb80*/  LDL.LU.64 R8, [R1+0x30e8] ;  /* 0x0030e80001087983 */ /* 0x000f680000300a00 */
[----:B---3--:R0:W-:Y:S04]  /*3fb90*/  STL.64 [R1+0x3090], R26 ;  /* 0x0030901a01007387 */ /* 0x0081e80000100a00 */
[----:B0-----:R-:W2:Y:S04]  /*3fba0*/  LDL.LU R26, [R1+0xb2c] ;  /* 0x000b2c00011a7983 */ /* 0x001ea80000300800 */
[----:B------:R-:W3:Y:S04]  /*3fbb0*/  LDL.LU R27, [R1+0xb44] ;  /* 0x000b4400011b7983 */ /* 0x000ee80000300800 */
[----:B------:R-:W-:Y:S01]  /*3fbc0*/  STL.64 [R1+0x3088], R24 ;  /* 0x0030881801007387 */ /* 0x000fe20000100a00 */
[----:B-----5:R-:W-:-:S15]  /*3fbd0*/  HMMA.16816.F32 R8, R16, R20, R8 ;  /* 0x000000141008723c */ /* 0x020fde0000001808 */
[----:B------:R-:W-:-:S08]  /*3fbe0*/  NOP ;  /* 0x0000000000007918 */ /* 0x000fd00000000000 */
        /* <DEDUP_REMOVED lines=27> */
[----:B------:R-:W5:Y:S01]  /*3fda0*/  LDL.LU.64 R8, [R1+0x30b8] ;  /* 0x0030b80001087983 */ /* 0x000f620000300a00 */
[----:B------:R-:W-:-:S02]  /*3fdb0*/  IMAD R5, R29, 0x100, R5 ;  /* 0x000001001d057824 */ /* 0x000fc400078e0205 */
[----:B------:R-:W-:Y:S01]  /*3fdc0*/  IMAD R6, R0, 0x100, R6 ;  /* 0x0000010000067824 */ /* 0x000fe200078e0206 */
[----:B------:R-:W4:Y:S04]  /*3fdd0*/  LDL.LU R29, [R1+0xb58] ;  /* 0x000b5800011d7983 */ /* 0x000f280000300800 */
[----:B------:R-:W4:Y:S01]  /*3fde0*/  LDL.LU R0, [R1+0xb50] ;  /* 0x000b500001007983 */ /* 0x000f220000300800 */
[----:B--2---:R-:W-:Y:S02]  /*3fdf0*/  IMAD R4, R4, 0x100, R26 ;  /* 0x0000010004047824 */ /* 0x004fe400078e021a */
[----:B---3--:R-:W-:Y:S01]  /*3fe00*/  IMAD R7, R7, 0x100, R27 ;  /* 0x0000010007077824 */ /* 0x008fe200078e021b */
[C---:B-----5:R-:W-:Y:S06]  /*3fe10*/  HMMA.16816.F32 R20, R16.reuse, R8, R20 ;  /* 0x000000081014723c */ /* 0x060fec0000001814 */
[----:B----4-:R-:W-:-:S15]  /*3fe20*/  HMMA.16816.F32 R12, R16, R10, R12 ;  /* 0x0000000a100c723c */ /* 0x010fde000000180c */
        /* <DEDUP_REMOVED lines=304> */
[----:B------:R-:W-:Y:S01]  /*41130*/  IMAD R17, R0, 0x100, R17 ;  /* 0x0000010000117824 */ /* 0x000fe200078e0211 */
[----:B----4-:R-:W-:-:S15]  /*41140*/  HMMA.16816.F32 R8, R4, R2, R8 ;  /* 0x000000020408723c */ /* 0x010fde0000001808 */
[----:B------:R-:W-:-:S08]  /*41150*/  NOP ;  /* 0x0000000000007918 */ /* 0x000fd00000000000 */
[----:B------:R-:W-:Y:S04]  /*41160*/  STL.64 [R1+0x200], R8 ;  /* 0x0002000801007387 */ /* 0x000fe80000100a00 */
[----:B------:R0:W-:Y:S04]  /*41170*/  STL.64 [R1+0x208], R10 ;  /* 0x0002080a01007387 */ /* 0x0001e80000100a00 */
[----:B0-----:R-:W4:Y:S04]  /*41180*/  LDL.LU.64 R10, [R1+0x2f70] ;  /* 0x002f7000010a7983 */ /* 0x001f280000300a00 */
[----:B------:R-:W5:Y:S04]  /*41190*/  LDL.LU.64 R8, [R1+0x2f68] ;  /* 0x002f680001087983 */ /* 0x000f680000300a00 */
[----:B------:R-:W4:Y:S01]  /*411a0*/  LDL.LU R0, [R1+0x5d0] ;  /* 0x0005d00001007983 */ /* 0x000f220000300800 */
[----:B--2---:R-:W-:-:S02]  /*411b0*/  IMAD R16, R16, 0x100, R26 ;  /* 0x0000010010107824 */ /* 0x004fc400078e021a */
[----:B---3--:R-:W-:Y:S01]  /*411c0*/  IMAD R18, R18, 0x100, R27 ;  /* 0x0000010012127824 */ /* 0x008fe200078e021b */
[----:B-----5:R-:W-:Y:S01]  /*411d0*/  HMMA.16816.F32 R20, R4, R8, R20 ;  /* 0x000000080414723c */ /* 0x020fe20000001814 */
[----:B----4-:R-:W-:-:S15]  /*411e0*/  STL [R1+0x2ecc], R0 ;  /* 0x002ecc0001007387 */ /* 0x010fde0000100800 */
[----:B------:R-:W-:-:S07]  /*411f0*/  NOP ;  /* 0x0000000000007918 */ /* 0x000fce0000000000 */
[----:B------:R0:W-:Y:S04]  /*41200*/  STL.64 [R1+0x1f0], R20 ;  /* 0x0001f01401007387 */ /* 0x0001e80000100a00 */
[----:B------:R1:W-:Y:S04]  /*41210*/  STL.64 [R1+0x1f8], R22 ;  /* 0x0001f81601007387 */ /* 0x0003e80000100a00 */
[----:B------:R-:W2:Y:S04]  /*41220*/  LDL.LU R24, [R1+0xe0] ;  /* 0x0000e00001187983 */ /* 0x000ea80000300800 */
[----:B------:R-:W2:Y:S04]  /*41230*/  LDL.LU R25, [R1+0xe4] ;  /* 0x0000e40001197983 */ /* 0x000ea80000300800 */
[----:B------:R-:W2:Y:S04]  /*41240*/  LDL.LU R26, [R1+0xe8] ;  /* 0x0000e800011a7983 */ /* 0x000ea80000300800 */
[----:B------:R-:W2:Y:S04]  /*41250*/  LDL.LU R27, [R1+0xec] ;  /* 0x0000ec00011b7983 */ /* 0x000ea80000300800 */
[----:B0-----:R-:W3:Y:S04]  /*41260*/  LDL.LU R20, [R1+0x130] ;  /* 0x0001300001147983 */ /* 0x001ee80000300800 */
[----:B------:R-:W3:Y:S04]  /*41270*/  LDL.LU R21, [R1+0x134] ;  /* 0x0001340001157983 */ /* 0x000ee80000300800 */
[----:B-1----:R-:W3:Y:S04]  /*41280*/  LDL.LU R22, [R1+0x138] ;  /* 0x0001380001167983 */ /* 0x002ee80000300800 */
[----:B------:R-:W3:Y:S04]  /*41290*/  LDL.LU R23, [R1+0x13c] ;  /* 0x00013c0001177983 */ /* 0x000ee80000300800 */
[----:B------:R-:W4:Y:S01]  /*412a0*/  LDL.LU R0, [R1+0xbb4] ;  /* 0x000bb40001007983 */ /* 0x000f220000300800 */
[----:B------:R-:W-:Y:S01]  /*412b0*/  HMMA.16816.F32 R12, R4, R10, R12 ;  /* 0x0000000a040c723c */ /* 0x000fe2000000180c */
[----:B------:R-:W-:-:S02]  /*412c0*/  IMAD R19, R29, 0x100, R19 ;  /* 0x000001001d137824 */ /* 0x000fc400078e0213 */
[----:B----4-:R0:W-:Y:S04]  /*412d0*/  STL [R1+0x2ed0], R0 ;  /* 0x002ed00001007387 */ /* 0x0101e80000100800 */
[----:B0-----:R-:W4:Y:S04]  /*412e0*/  LDL.LU R0, [R1+0xbac] ;  /* 0x000bac0001007983 */ /* 0x001f280000300800 */
[----:B------:R-:W5:-:S12]  /*412f0*/  LDL.LU R29, [R1+0xbbc] ;  /* 0x000bbc00011d7983 */ /* 0x000f580000300800 */
[----:B------:R-:W-:Y:S04]  /*41300*/  STL.64 [R1+0x1e0], R12 ;  /* 0x0001e00c01007387 */ /* 0x000fe80000100a00 */
[----:B------:R0:W-:Y:S04]  /*41310*/  STL.64 [R1+0x1e8], R14 ;  /* 0x0001e80e01007387 */ /* 0x0001e80000100a00 */
[----:B0-----:R-:W4:Y:S04]  /*41320*/  LDL.LU.64 R14, [R1+0x2f60] ;  /* 0x002f6000010e7983 */ /* 0x001f280000300a00 */
[----:B------:R-:W3:Y:S04]  /*41330*/  LDL.LU.64 R12, [R1+0x2f58] ;  /* 0x002f5800010c7983 */ /* 0x000ee80000300a00 */
[----:B------:R-:W-:Y:S04]  /*41340*/  STL.64 [R1+0x2f00], R10 ;  /* 0x002f000a01007387 */ /* 0x000fe80000100a00 */
[----:B------:R0:W-:Y:S04]  /*41350*/  STL.64 [R1+0x2ef8], R8 ;  /* 0x002ef80801007387 */ /* 0x0001e80000100a00 */
[----:B0-----:R-:W2:Y:S04]  /*41360*/  LDL.LU R8, [R1+0xa0] ;  /* 0x0000a00001087983 */ /* 0x001ea80000300800 */
[----:B------:R-:W2:Y:S04]  /*41370*/  LDL.LU R9, [R1+0xa4] ;  /* 0x0000a40001097983 */ /* 0x000ea80000300800 */
[----:B------:R-:W5:Y:S04]  /*41380*/  LDL.LU R10, [R1+0xa8] ;  /* 0x0000a800010a7983 */ /* 0x000f680000300800 */
[----:B------:R-:W5:Y:S04]  /*41390*/  LDL.LU R11, [R1+0xac] ;  /* 0x0000ac00010b7983 */ /* 0x000f680000300800 */
[----:B-----5:R-:W-:Y:S04]  /*413a0*/  STL.64 [R1+0x2f10], R10 ;  /* 0x002f100a01007387 */ /* 0x020fe80000100a00 */
[----:B--2---:R0:W-:Y:S04]  /*413b0*/  STL.64 [R1+0x2f08], R8 ;  /* 0x002f080801007387 */ /* 0x0041e80000100a00 */
[----:B0-----:R-:W2:Y:S04]  /*413c0*/  LDL.LU R8, [R1+0xb0] ;  /* 0x0000b00001087983 */ /* 0x001ea80000300800 */
[----:B------:R-:W2:Y:S04]  /*413d0*/  LDL.LU R9, [R1+0xb4] ;  /* 0x0000b40001097983 */ /* 0x000ea80000300800 */
[----:B------:R-:W5:Y:S04]  /*413e0*/  LDL.LU R10, [R1+0xb8] ;  /* 0x0000b800010a7983 */ /* 0x000f680000300800 */
[----:B------:R-:W5:Y:S01]  /*413f0*/  LDL.LU R11, [R1+0xbc] ;  /* 0x0000bc00010b7983 */ /* 0x000f620000300800 */
[C---:B---3--:R-:W-:Y:S03]  /*41400*/  HMMA.16816.F32 R20, R4.reuse, R12, R20 ;  /* 0x0000000c0414723c */ /* 0x048fe60000001814 */
[----:B-----5:R-:W-:Y:S04]  /*41410*/  STL.64 [R1+0x2f20], R10 ;  /* 0x002f200a01007387 */ /* 0x020fe80000100a00 */
        /* <DEDUP_REMOVED lines=15> */
[----:B---3--:R-:W-:Y:S03]  /*41510*/  HMMA.16816.F32 R4, R4, R22, R24 ;  /* 0x000000160404723c */ /* 0x008fe60000001818 */
        /* <DEDUP_REMOVED lines=24> */
[----:B------:R-:W2:Y:S01]  /*416a0*/  LDL.LU R6, [R1+0x98] ;  /* 0x0000980001067983 */ /* 0x000ea20000300800 */
[----:B------:R-:W-:-:S03]  /*416b0*/  IMAD.MOV.U32 R7, RZ, RZ, R28 ;  /* 0x000000ffff077224 */ /* 0x000fc600078e001c */
[----:B------:R-:W-:Y:S04]  /*416c0*/  STL.64 [R1+0x1a0], R8 ;  /* 0x0001a00801007387 */ /* 0x000fe80000100a00 */
[----:B------:R0:W-:Y:S01]  /*416d0*/  STL [R1+0x1a8], R10 ;  /* 0x0001a80a01007387 */ /* 0x0001e20000100800 */
[----:B------:R-:W-:-:S03]  /*416e0*/  IMAD.MOV.U32 R28, RZ, RZ, R11 ;  /* 0x000000ffff1c7224 */ /* 0x000fc600078e000b */
[----:B0-----:R-:W4:Y:S04]  /*416f0*/  LDL.LU.64 R10, [R1+0x2f30] ;  /* 0x002f3000010a7983 */ /* 0x001f280000300a00 */
[----:B------:R-:W4:Y:S04]  /*41700*/  LDL.LU.64 R8, [R1+0x2f28] ;  /* 0x002f280001087983 */ /* 0x000f280000300a00 */
[----:B---3--:R-:W-:Y:S04]  /*41710*/  STL.64 [R1+0x2ec0], R26 ;  /* 0x002ec01a01007387 */ /* 0x008fe80000100a00 */
[----:B------:R0:W-:Y:S04]  /*41720*/  STL.64 [R1+0x2eb8], R24 ;  /* 0x002eb81801007387 */ /* 0x0001e80000100a00 */
[----:B0-----:R-:W3:Y:S04]  /*41730*/  LDL.LU R24, [R1+0x70] ;  /* 0x0000700001187983 */ /* 0x001ee80000300800 */
[----:B------:R-:W3:Y:S04]  /*41740*/  LDL.LU R25, [R1+0x74] ;  /* 0x0000740001197983 */ /* 0x000ee80000300800 */
[----:B------:R-:W3:Y:S04]  /*41750*/  LDL.LU R26, [R1+0x78] ;  /* 0x00007800011a7983 */ /* 0x000ee80000300800 */
[----:B------:R-:W3:Y:S04]  /*41760*/  LDL.LU R27, [R1+0x7c] ;  /* 0x00007c00011b7983 */ /* 0x000ee80000300800 */
[----:B------:R0:W-:Y:S04]  /*41770*/  STL [R1+0x2df0], R28 ;  /* 0x002df01c01007387 */ /* 0x0001e80000100800 */
[----:B0-----:R-:W5:Y:S01]  /*41780*/  LDL.LU R28, [R1+0xbc4] ;  /* 0x000bc400011c7983 */ /* 0x001f620000300800 */
[----:B----4-:R-:W-:-:S15]  /*41790*/  HMMA.16816.F32 R8, R16, R20, R8 ;  /* 0x000000141008723c */ /* 0x010fde0000001808 */
        /* <DEDUP_REMOVED lines=16> */
[----:B------:R-:W2:Y:S02]  /*418a0*/  LDL.LU.64 R8, [R1+0x2ef8] ;  /* 0x002ef80001087983 */ /* 0x000ea40000300a00 */
        /* <DEDUP_REMOVED lines=18> */
[----:B----4-:R-:W-:-:S03]  /*419d0*/  IMAD R4, R4, 0x100, R0 ;  /* 0x0000010004047824 */ /* 0x010fc600078e0200 */
[----:B------:R-:W4:Y:S01]  /*419e0*/  LDL.LU R0, [R1+0x2ed0] ;  /* 0x002ed00001007983 */ /* 0x000f220000300800 */
[----:B---3--:R-:W-:Y:S01]  /*419f0*/  HMMA.16816.F32 R24, R16, R12, R24 ;  /* 0x0000000c1018723c */ /* 0x008fe20000001818 */
[----:B--2---:R-:W-:-:S05]  /*41a00*/  IMAD R6, R6, 0x100, R29 ;  /* 0x0000010006067824 */ /* 0x004fca00078e021d */
[----:B-----5:R-:W-:Y:S01]  /*41a10*/  HMMA.16816.F32 R8, R16, R22, R8 ;  /* 0x000000161008723c */ /* 0x020fe20000001808 */
[----:B----4-:R-:W-:Y:S02]  /*41a20*/  IMAD R5, R5, 0x100, R0 ;  /* 0x0000010005057824 */ /* 0x010fe400078e0200 */
[----:B------:R-:W2:Y:S04]  /*41a30*/  LDL.LU R0, [R1+0x2ecc] ;  /* 0x002ecc0001007983 */ /* 0x000ea80000300800 */
[----:B------:R-:W3:Y:S10]  /*41a40*/  LDL.LU R29, [R1+0x2ec8] ;  /* 0x002ec800011d7983 */ /* 0x000ef40000300800 */
[----:B------:R-:W-:Y:S04]  /*41a50*/  STL.64 [R1+0x110], R24 ;  /* 0x0001101801007387 */ /* 0x000fe80000100a00 */
[----:B------:R0:W-:Y:S04]  /*41a60*/  STL.64 [R1+0x118], R26 ;  /* 0x0001181a01007387 */ /* 0x0001e80000100a00 */
[----:B0-----:R-:W4:Y:S04]  /*41a70*/  LDL.LU.64 R26, [R1+0x2ec0] ;  /* 0x002ec000011a7983 */ /* 0x001f280000300a00 */
[----:B------:R-:W5:Y:S04]  /*41a80*/  LDL.LU.64 R24, [R1+0x2eb8] ;  /* 0x002eb80001187983 */ /* 0x000f680000300a00 */
[----:B------:R-:W-:Y:S04]  /*41a90*/  STL.64 [R1+0x2ea0], R14 ;  /* 0x002ea00e01007387 */ /* 0x000fe80000100a00 */
[----:B------:R-:W-:Y:S04]  /*41aa0*/  STL.64 [R1+0x2e98], R12 ;  /* 0x002e980c01007387 */ /* 0x000fe80000100a00 */
[----:B------:R-:W-:Y:S04]  /*41ab0*/  STL.64 [R1+0x2eb0], R22 ;  /* 0x002eb01601007387 */ /* 0x000fe80000100a00 */
[----:B------:R0:W-:Y:S04]  /*41ac0*/  STL.64 [R1+0x2ea8], R20 ;  /* 0x002ea81401007387 */ /* 0x0001e80000100a00 */
[----:B------:R-:W-:Y:S04]  /*41ad0*/  STL.64 [R1+0xd0], R8 ;  /* 0x0000d00801007387 */ /* 0x000fe80000100a00 */
[----:B------:R-:W-:Y:S04]  /*41ae0*/  STL.64 [R1+0xd8], R10 ;  /* 0x0000d80a01007387 */ /* 0x000fe80000100a00 */
[----:B0-----:R-:W5:Y:S04]  /*41af0*/  LDL.LU R20, [R1+0x60] ;  /* 0x0000600001147983 */ /* 0x001f680000300800 */
[----:B------:R-:W5:Y:S01]  /*41b00*/  LDL.LU R21, [R1+0x64] ;  /* 0x0000640001157983 */ /* 0x000f620000300800 */
[----:B--2---:R-:W-:-:S05]  /*41b10*/  LOP3.LUT R0, R0, 0x40, RZ, 0x3c, !PT ;  /* 0x0000004000007812 */ /* 0x004fca00078e3cff */
[----:B------:R-:W0:Y:S01]  /*41b20*/  LDSM.16.M88.4 R8, [R0+UR5] ;  /* 0x000000050008783b */ /* 0x000e220008000200 */
[----:B----4-:R-:W-:Y:S02]  /*41b30*/  IMAD.MOV.U32 R22, RZ, RZ, R27 ;  /* 0x000000ffff167224 */ /* 0x010fe400078e001b */
[----:B------:R-:W-:Y:S01]  /*41b40*/  IMAD.MOV.U32 R23, RZ, RZ, R26 ;  /* 0x000000ffff177224 */ /* 0x000fe200078e001a */
[----:B0-----:R0:W-:Y:S01]  /*41b50*/  STL.64 [R1+0x6d0], R8 ;  /* 0x0006d00801007387 */ /* 0x0011e20000100a00 */
[----:B------:R-:W-:Y:S02]  /*41b60*/  IMAD.MOV.U32 R27, RZ, RZ, R10 ;  /* 0x000000ffff1b7224 */ /* 0x000fe400078e000a */
[----:B------:R-:W-:Y:S01]  /*41b70*/  IMAD.MOV.U32 R26, RZ, RZ, R11 ;  /* 0x000000ffff1a7224 */ /* 0x000fe200078e000b */
[----:B0-----:R-:W2:Y:S04]  /*41b80*/  LDL.LU R8, [R1+0x30] ;  /* 0x0000300001087983 */ /* 0x001ea80000300800 */
[----:B------:R-:W2:Y:S04]  /*41b90*/  LDL.LU R9, [R1+0x34] ;  /* 0x0000340001097983 */ /* 0x000ea80000300800 */
[----:B------:R-:W4:Y:S04]  /*41ba0*/  LDL.LU R10, [R1+0x38] ;  /* 0x00003800010a7983 */ /* 0x000f280000300800 */
[----:B------:R-:W4:Y:S01]  /*41bb0*/  LDL.LU R11, [R1+0x3c] ;  /* 0x00003c00010b7983 */ /* 0x000f220000300800 */
[----:B------:R-:W-:-:S03]  /*41bc0*/  IMAD R7, R7, 0x100, R28 ;  /* 0x0000010007077824 */ /* 0x000fc600078e021c */
[----:B----4-:R-:W-:Y:S04]  /*41bd0*/  STL.64 [R1+0x2e90], R10 ;  /* 0x002e900a01007387 */ /* 0x010fe80000100a00 */
[----:B--2---:R0:W-:Y:S04]  /*41be0*/  STL.64 [R1+0x2e88], R8 ;  /* 0x002e880801007387 */ /* 0x0041e80000100a00 */
[----:B0-----:R-:W2:Y:S04]  /*41bf0*/  LDL.LU R8, [R1+0x40] ;  /* 0x0000400001087983 */ /* 0x001ea80000300800 */
[----:B------:R-:W2:Y:S04]  /*41c00*/  LDL.LU R9, [R1+0x44] ;  /* 0x0000440001097983 */ /* 0x000ea80000300800 */
[----:B------:R-:W2:Y:S04]  /*41c10*/  LDL.LU R10, [R1+0x48] ;  /* 0x00004800010a7983 */ /* 0x000ea80000300800 */
[----:B------:R-:W2:Y:S04]  /*41c20*/  LDL.LU R11, [R1+0x4c] ;  /* 0x00004c00010b7983 */ /* 0x000ea80000300800 */
[----:B------:R-:W4:Y:S04]  /*41c30*/  LDL.LU R12, [R1+0x50] ;  /* 0x00005000010c7983 */ /* 0x000f280000300800 */
[----:B------:R-:W4:Y:S04]  /*41c40*/  LDL.LU R13, [R1+0x54] ;  /* 0x00005400010d7983 */ /* 0x000f280000300800 */
[----:B------:R-:W4:Y:S04]  /*41c50*/  LDL.LU R14, [R1+0x58] ;  /* 0x00005800010e7983 */ /* 0x000f280000300800 */
[----:B------:R-:W4:Y:S04]  /*41c60*/  LDL.LU R15, [R1+0x5c] ;  /* 0x00005c00010f7983 */ /* 0x000f280000300800 */
[----:B------:R-:W3:Y:S04]  /*41c70*/  LDL.LU R16, [R1+0xbc8] ;  /* 0x000bc80001107983 */ /* 0x000ee80000300800 */
[----:B------:R-:W3:Y:S04]  /*41c80*/  LDL.LU R17, [R1+0xbd0] ;  /* 0x000bd00001117983 */ /* 0x000ee80000300800 */
[----:B------:R-:W2:Y:S04]  /*41c90*/  LDL.LU R18, [R1+0xbdc] ;  /* 0x000bdc0001127983 */ /* 0x000ea80000300800 */
[----:B------:R-:W4:Y:S04]  /*41ca0*/  LDL.LU R28, [R1+0xbd8] ;  /* 0x000bd800011c7983 */ /* 0x000f280000300800 */
[----:B------:R-:W2:Y:S01]  /*41cb0*/  LDL.LU R19, [R1+0xbe0] ;  /* 0x000be00001137983 */ /* 0x000ea20000300800 */
[----:B------:R-:W-:-:S02]  /*41cc0*/  F2FP.F16.E4M3.UNPACK_B R4, R4 ;  /* 0x00000004ff04723e */ /* 0x000fc400020006ff */
[----:B------:R-:W-:Y:S02]  /*41cd0*/  F2FP.F16.E4M3.UNPACK_B R5, R5 ;  /* 0x00000005ff05723e */ /* 0x000fe400020006ff */
[----:B------:R-:W-:Y:S02]  /*41ce0*/  F2FP.F16.E4M3.UNPACK_B R6, R6 ;  /* 0x00000006ff06723e */ /* 0x000fe400020006ff */
[----:B------:R-:W-:-:S07]  /*41cf0*/  F2FP.F16.E4M3.UNPACK_B R7, R7 ;  /* 0x00000007ff07723e */ /* 0x000fce00020006ff */
[C---:B-----5:R-:W-:Y:S01]  /*41d00*/  HMMA.16816.F32 R20, R4.reuse, R24, R20 ;  /* 0x000000180414723c */ /* 0x060fe20000001814 */
[----:B--2---:R-:W-:Y:S04]  /*41d10*/  STL.64 [R1+0x2e70], R18 ;  /* 0x002e701201007387 */ /* 0x004fe80000100a00 */
[----:B---3--:R0:W-:Y:S04]  /*41d20*/  STL.64 [R1+0x2e68], R16 ;  /* 0x002e681001007387 */ /* 0x0081e80000100a00 */
[----:B0-----:R-:W2:Y:S04]  /*41d30*/  LDL.LU R16, [R1+0x20] ;  /* 0x0000200001107983 */ /* 0x001ea80000300800 */
[----:B------:R-:W2:Y:S04]  /*41d40*/  LDL.LU R17, [R1+0x24] ;  /* 0x0000240001117983 */ /* 0x000ea80000300800 */
[----:B------:R-:W2:Y:S04]  /*41d50*/  LDL.LU R18, [R1+0x28] ;  /* 0x0000280001127983 */ /* 0x000ea80000300800 */
[----:B------:R-:W2:Y:S04]  /*41d60*/  LDL.LU R19, [R1+0x2c] ;  /* 0x00002c0001137983 */ /* 0x000ea80000300800 */
[----:B------:R0:W-:Y:S04]  /*41d70*/  STL [R1+0x2764], R27 ;  /* 0x0027641b01007387 */ /* 0x0001e80000100800 */
[----:B0-----:R-:W3:Y:S04]  /*41d80*/  LDL.LU R27, [R1+0x6d4] ;  /* 0x0006d400011b7983 */ /* 0x001ee80000300800 */
[----:B------:R0:W-:Y:S04]  /*41d90*/  STL [R1+0x2760], R26 ;  /* 0x0027601a01007387 */ /* 0x0001e80000100800 */
[----:B0-----:R-:W3:Y:S04]  /*41da0*/  LDL.LU R26, [R1+0x6d0] ;  /* 0x0006d000011a7983 */ /* 0x001ee80000300800 */
[----:B---3--:R0:W-:Y:S04]  /*41db0*/  STL.64 [R1+0x2e48], R26 ;  /* 0x002e481a01007387 */ /* 0x0081e80000100a00 */
[----:B------:R-:W3:Y:S04]  /*41dc0*/  LDL.LU R24, [R1] ;  /* 0x0000000001187983 */ /* 0x000ee80000300800 */
[----:B------:R-:W-:Y:S04]  /*41dd0*/  STL.64 [R1+0xc0], R20 ;  /* 0x0000c01401007387 */ /* 0x000fe80000100a00 */
[----:B------:R-:W-:Y:S04]  /*41de0*/  STL.64 [R1+0xc8], R22 ;  /* 0x0000c81601007387 */ /* 0x000fe80000100a00 */
[----:B------:R-:W3:Y:S04]  /*41df0*/  LDL.LU R25, [R1+0x4] ;  /* 0x0000040001197983 */ /* 0x000ee80000300800 */
[----:B------:R-:W1:Y:S04]  /*41e00*/  LDSM.16.M88.4 R20, [R0+UR5+0x800] ;  /* 0x000800050014783b */ /* 0x000e680008000200 */
[----:B0-----:R-:W5:Y:S04]  /*41e10*/  LDL.LU R26, [R1+0x8] ;  /* 0x00000800011a7983 */ /* 0x001f680000300800 */
[----:B------:R-:W5:Y:S04]  /*41e20*/  LDL.LU R27, [R1+0xc] ;  /* 0x00000c00011b7983 */ /* 0x000f680000300800 */
[----:B-----5:R0:W-:Y:S04]  /*41e30*/  STL.64 [R1+0x2e58], R26 ;  /* 0x002e581a01007387 */ /* 0x0201e80000100a00 */
[----:B0-----:R-:W5:Y:S04]  /*41e40*/  LDL.LU R27, [R1+0xbd4] ;  /* 0x000bd400011b7983 */ /* 0x001f680000300800 */
[----:B---3--:R0:W-:Y:S04]  /*41e50*/  STL.64 [R1+0x2e50], R24 ;  /* 0x002e501801007387 */ /* 0x0081e80000100a00 */
[----:B-----5:R-:W-:Y:S04]  /*41e60*/  STL [R1+0x2e60], R27 ;  /* 0x002e601b01007387 */ /* 0x020fe80000100800 */
[----:B0-----:R-:W3:Y:S04]  /*41e70*/  LDL.LU R24, [R1+0x10] ;  /* 0x0000100001187983 */ /* 0x001ee80000300800 */
[----:B------:R-:W3:Y:S04]  /*41e80*/  LDL.LU R25, [R1+0x14] ;  /* 0x0000140001197983 */ /* 0x000ee80000300800 */
[----:B------:R-:W3:Y:S04]  /*41e90*/  LDL.LU R26, [R1+0x18] ;  /* 0x00001800011a7983 */ /* 0x000ee80000300800 */
[----:B-1----:R-:W-:Y:S04]  /*41ea0*/  STL.64 [R1+0x6f0], R20 ;  /* 0x0006f01401007387 */ /* 0x002fe80000100a00 */
[----:B------:R0:W-:Y:S04]  /*41eb0*/  STL.64 [R1+0x6f8], R22 ;  /* 0x0006f81601007387 */ /* 0x0001e80000100a00 */
[----:B0-----:R-:W5:Y:S04]  /*41ec0*/  LDL.LU.64 R22, [R1+0x2eb0] ;  /* 0x002eb00001167983 */ /* 0x001f680000300a00 */
[----:B------:R-:W4:Y:S02]  /*41ed0*/  LDL.LU.64 R20, [R1+0x2ea8] ;  /* 0x002ea80001147983 */ /* 0x000f240000300a00 */
[----:B----4-:R-:W-:Y:S02]  /*41ee0*/  HMMA.16816.F32 R12, R4, R20, R12 ;  /* 0x00000014040c723c */ /* 0x010fe4000000180c */
[----:B------:R-:W4:Y:S04]  /*41ef0*/  LDL.LU R20, [R1+0xbcc] ;  /* 0x000bcc0001147983 */ /* 0x000f280000300800 */
[----:B------:R-:W5:-:S15]  /*41f00*/  LDL.LU R21, [R1+0xbe4] ;  /* 0x000be40001157983 */ /* 0x000f5e0000300800 */
[----:B------:R-:W-:-:S02]  /*41f10*/  NOP ;  /* 0x0000000000007918 */ /* 0x000fc40000000000 */
[----:B------:R-:W-:Y:S04]  /*41f20*/  STL.64 [R1+0xa0], R12 ;  /* 0x0000a00c01007387 */ /* 0x000fe80000100a00 */
[----:B------:R-:W-:Y:S04]  /*41f30*/  STL.64 [R1+0xa8], R14 ;  /* 0x0000a80e01007387 */ /* 0x000fe80000100a00 */
[----:B------:R-:W0:Y:S04]  /*41f40*/  LDSM.16.M88.4 R12, [R0+UR5+0x1000] ;  /* 0x00100005000c783b */ /* 0x000e280008000200 */
[----:B0-----:R-:W-:Y:S04]  /*41f50*/  STL.64 [R1+0x6e0], R12 ;  /* 0x0006e00c01007387 */ /* 0x001fe80000100a00 */
[----:B------:R0:W-:Y:S04]  /*41f60*/  STL.64 [R1+0x6e8], R14 ;  /* 0x0006e80e01007387 */ /* 0x0001e80000100a00 */
[----:B0-----:R-:W2:Y:S04]  /*41f70*/  LDL.LU.64 R14, [R1+0x2ea0] ;  /* 0x002ea000010e7983 */ /* 0x001ea80000300a00 */
[----:B------:R-:W4:Y:S01]  /*41f80*/  LDL.LU.64 R12, [R1+0x2e98] ;  /* 0x002e9800010c7983 */ /* 0x000f220000300a00 */
[----:B--2---:R-:W-:-:S15]  /*41f90*/  HMMA.16816.F32 R8, R4, R14, R8 ;  /* 0x0000000e0408723c */ /* 0x004fde0000001808 */
[----:B------:R-:W-:-:S08]  /*41fa0*/  NOP ;  /* 0x0000000000007918 */ /* 0x000fd00000000000 */
[----:B------:R-:W-:Y:S04]  /*41fb0*/  STL.64 [R1+0x90], R8 ;  /* 0x0000900801007387 */ /* 0x000fe80000100a00 */
[----:B------:R-:W-:Y:S04]  /*41fc0*/  STL.64 [R1+0x98], R10 ;  /* 0x0000980a01007387 */ /* 0x000fe80000100a00 */
[----:B------:R-:W0:Y:S04]  /*41fd0*/  LDSM.16.M88.4 R8, [R0+UR5+0x1800] ;  /* 0x001800050008783b */ /* 0x000e280008000200 */
[----:B0-----:R-:W-:Y:S04]  /*41fe0*/  STL.64 [R1+0x6c0], R8 ;  /* 0x0006c00801007387 */ /* 0x001fe80000100a00 */
[----:B------:R0:W-:Y:S04]  /*41ff0*/  STL.64 [R1+0x6c8], R10 ;  /* 0x0006c80a01007387 */ /* 0x0001e80000100a00 */
[----:B0-----:R-:W2:Y:S04]  /*42000*/  LDL.LU.64 R10, [R1+0x2e90] ;  /* 0x002e9000010a7983 */ /* 0x001ea80000300a00 */
[----:B------:R-:W2:Y:S02]  /*42010*/  LDL.LU.64 R8, [R1+0x2e88] ;  /* 0x002e880001087983 */ /* 0x000ea40000300a00 */
[----:B--2---:R-:W-:-:S15]  /*42020*/  HMMA.16816.F32 R8, R4, R2, R8 ;  /* 0x000000020408723c */ /* 0x004fde0000001808 */
[----:B------:R-:W-:-:S08]  /*42030*/  NOP ;  /* 0x0000000000007918 */ /* 0x000fd00000000000 */
[----:B------:R-:W-:Y:S04]  /*42040*/  STL.64 [R1+0x70], R8 ;  /* 0x0000700801007387 */ /* 0x000fe80000100a00 */
[----:B------:R-:W-:Y:S04]  /*42050*/  STL.64 [R1+0x78], R10 ;  /* 0x0000780a01007387 */ /* 0x000fe80000100a00 */
[----:B------:R-:W0:Y:S04]  /*42060*/  LDSM.16.M88.4 R8, [R0+UR5+0x2000] ;  /* 0x002000050008783b */ /* 0x000e280008000200 */
[----:B0-----:R-:W-:Y:S04]  /*42070*/  STL.64 [R1+0x6b0], R8 ;  /* 0x0006b00801007387 */ /* 0x001fe80000100a00 */
[----:B------:R0:W-:Y:S04]  /*42080*/  STL.64 [R1+0x6b8], R10 ;  /* 0x0006b80a01007387 */ /* 0x0001e80000100a00 */
[----:B0-----:R-:W3:Y:S04]  /*42090*/  LDL.LU.64 R10, [R1+0x2e80] ;  /* 0x002e8000010a7983 */ /* 0x001ee80000300a00 */
[----:B------:R-:W2:Y:S01]  /*420a0*/  LDL.LU.64 R8, [R1+0x2e78] ;  /* 0x002e780001087983 */ /* 0x000ea20000300a00 */
[----:B------:R-:W-:Y:S01]  /*420b0*/  IMAD.MOV.U32 R27, RZ, RZ, R29 ;  /* 0x000000ffff1b7224 */ /* 0x000fe200078e001d */
[----:B--2---:R-:W-:-:S15]  /*420c0*/  HMMA.16816.F32 R16, R4, R8, R16 ;  /* 0x000000080410723c */ /* 0x004fde0000001810 */
[----:B------:R-:W-:-:S08]  /*420d0*/  NOP ;  /* 0x0000000000007918 */ /* 0x000fd00000000000 */
[----:B------:R-:W-:Y:S04]  /*420e0*/  STL.64 [R1+0x50], R16 ;  /* 0x0000501001007387 */ /* 0x000fe80000100a00 */
[----:B------:R-:W-:Y:S01]  /*420f0*/  STL [R1+0x58], R18 ;  /* 0x0000581201007387 */ /* 0x000fe20000100800 */
[----:B------:R-:W-:-:S03]  /*42100*/  IMAD.MOV.U32 R29, RZ, RZ, R19 ;  /* 0x000000ffff1d7224 */ /* 0x000fc600078e0013 */
[----:B------:R-:W0:Y:S01]  /*42110*/  LDSM.16.M88.4 R16, [R0+UR5+0x2800] ;  /* 0x002800050010783b */ /* 0x000e220008000200 */
[----:B---3--:R-:W-:Y:S03]  /*42120*/  HMMA.16816.F32 R24, R4, R10, R24 ;  /* 0x0000000a0418723c */ /* 0x008fe60000001818 */
[----:B------:R-:W-:Y:S04]  /*42130*/  STL [R1+0x2b20], R29 ;  /* 0x002b201d01007387 */ /* 0x000fe80000100800 */
[----:B0-----:R-:W-:Y:S04]  /*42140*/  STL.64 [R1+0x6a0], R16 ;  /* 0x0006a01001007387 */ /* 0x001fe80000100a00 */
[----:B------:R0:W-:Y:S01]  /*42150*/  STL.64 [R1+0x6a8], R18 ;  /* 0x0006a81201007387 */ /* 0x0001e20000100a00 */
[----:B------:R-:W-:-:S02]  /*42160*/  IMAD.MOV.U32 R8, RZ, RZ, R16 ;  /* 0x000000ffff087224 */ /* 0x000fc400078e0010 */
[----:B------:R-:W-:Y:S01]  /*42170*/  IMAD.MOV.U32 R9, RZ, RZ, R17 ;  /* 0x000000ffff097224 */ /* 0x000fe200078e0011 */
[----:B0-----:R-:W2:Y:S04]  /*42180*/  LDL.LU.64 R18, [R1+0x2e70] ;  /* 0x002e700001127983 */ /* 0x001ea80000300a00 */
[----:B------:R-:W3:Y:S04]  /*42190*/  LDL.LU.64 R16, [R1+0x2e68] ;  /* 0x002e680001107983 */ /* 0x000ee80000300a00 */
[----:B------:R-:W-:Y:S04]  /*421a0*/  STL.64 [R1+0x20], R24 ;  /* 0x0000201801007387 */ /* 0x000fe80000100a00 */
[----:B------:R0:W-:Y:S04]  /*421b0*/  STL [R1+0x2c], R27 ;  /* 0x00002c1b01007387 */ /* 0x0001e80000100800 */
[----:B0-----:R-:W3:Y:S01]  /*421c0*/  LDL.LU R27, [R1+0x2e60] ;  /* 0x002e6000011b7983 */ /* 0x001ee20000300800 */
[----:B------:R-:W-:-:S05]  /*421d0*/  IMAD.MOV.U32 R29, RZ, RZ, R26 ;  /* 0x000000ffff1d7224 */ /* 0x000fca00078e001a */
[----:B------:R-:W-:Y:S01]  /*421e0*/  STL [R1+0x2b48], R29 ;  /* 0x002b481d01007387 */ /* 0x000fe20000100800 */
[----:B---3--:R-:W-:-:S03]  /*421f0*/  IMAD R17, R17, 0x100, R27 ;  /* 0x0000010011117824 */ /* 0x008fc600078e021b */
[----:B------:R-:W0:Y:S04]  /*42200*/  LDSM.16.M88.4 R24, [R0+UR5+0x3000] ;  /* 0x003000050018783b */ /* 0x000e280008000200 */
[----:B0-----:R-:W-:Y:S01]  /*42210*/  STL.64 [R1+0x690], R24 ;  /* 0x0006901801007387 */ /* 0x001fe20000100a00 */
[----:B------:R-:W-:-:S03]  /*42220*/  IMAD.MOV.U32 R2, RZ, RZ, R24 ;  /* 0x000000ffff027224 */ /* 0x000fc600078e0018 */
[----:B------:R-:W-:Y:S01]  /*42230*/  STL.64 [R1+0x698], R26 ;  /* 0x0006981a01007387 */ /* 0x000fe20000100a00 */
[----:B------:R-:W-:-:S03]  /*42240*/  IMAD.MOV.U32 R3, RZ, RZ, R25 ;  /* 0x000000ffff037224 */ /* 0x000fc600078e0019 */
[----:B------:R-:W0:Y:S01]  /*42250*/  LDSM.16.M88.4 R24, [R0+UR5+0x3800] ;  /* 0x003800050018783b */ /* 0x000e220008000200 */
[----:B--2---:R-:W-:-:S03]  /*42260*/  IMAD R18, R28, 0x100, R18 ;  /* 0x000001001c127824 */ /* 0x004fc600078e0212 */
[----:B0-----:R-:W-:Y:S04]  /*42270*/  STL.64 [R1+0x680], R24 ;  /* 0x0006801801007387 */ /* 0x001fe80000100a00 */
[----:B------:R0:W-:Y:S01]  /*42280*/  STL.64 [R1+0x688], R26 ;  /* 0x0006881a01007387 */ /* 0x0001e20000100a00 */
[----:B------:R-:W-:-:S03]  /*42290*/  IMAD.MOV.U32 R28, RZ, RZ, R25 ;  /* 0x000000ffff1c7224 */ /* 0x000fc600078e0019 */
[----:B0-----:R-:W4:Y:S04]  /*422a0*/  LDL.LU.64 R26, [R1+0x2e58] ;  /* 0x002e5800011a7983 */ /* 0x001f280000300a00 */
[----:B------:R-:W4:Y:S02]  /*422b0*/  LDL.LU.64 R24, [R1+0x2e50] ;  /* 0x002e500001187983 */ /* 0x000f240000300a00 */
[----:B----4-:R-:W-:Y:S02]  /*422c0*/  HMMA.16816.F32 R12, R4, R12, R24 ;  /* 0x0000000c040c723c */ /* 0x010fe40000001818 */
[----:B------:R-:W2:Y:S04]  /*422d0*/  LDL.LU.64 R26, [R1+0x2e48] ;  /* 0x002e4800011a7983 */ /* 0x000ea80000300a00 */
[----:B------:R-:W3:Y:S04]  /*422e0*/  LDL.LU R0, [R1+0xbfc] ;  /* 0x000bfc0001007983 */ /* 0x000ee80000300800 */
[----:B------:R-:W3:-:S13]  /*422f0*/  LDL.LU R29, [R1+0xbf8] ;  /* 0x000bf800011d7983 */ /* 0x000eda0000300800 */
[----:B------:R-:W-:Y:S04]  /*42300*/  STL.64 [R1+0x10], R12 ;  /* 0x0000100c01007387 */ /* 0x000fe80000100a00 */
[----:B------:R-:W-:Y:S04]  /*42310*/  STL.64 [R1+0x18], R14 ;  /* 0x0000180e01007387 */ /* 0x000fe80000100a00 */
[----:B------:R-:W4:Y:S04]  /*42320*/  LDL R10, [R1+0x6b0] ;  /* 0x0006b000010a7983 */ /* 0x000f280000100800 */
[----:B------:R-:W4:Y:S04]  /*42330*/  LDL R11, [R1+0x6b4] ;  /* 0x0006b400010b7983 */ /* 0x000f280000100800 */
[----:B----4-:R-:W-:Y:S04]  /*42340*/  STL.64 [R1+0x2e10], R10 ;  /* 0x002e100a01007387 */ /* 0x010fe80000100a00 */
[----:B------:R0:W-:Y:S04]  /*42350*/  STL.64 [R1+0x2e08], R8 ;  /* 0x002e080801007387 */ /* 0x0001e80000100a00 */
[----:B0-----:R-:W4:Y:S04]  /*42360*/  LDL.LU R8, [R1+0x230] ;  /* 0x0002300001087983 */ /* 0x001f280000300800 */
[----:B------:R-:W4:Y:S04]  /*42370*/  LDL.LU R9, [R1+0x234] ;  /* 0x0002340001097983 */ /* 0x000f280000300800 */
[----:B------:R-:W2:Y:S04]  /*42380*/  LDL.LU R10, [R1+0x238] ;  /* 0x00023800010a7983 */ /* 0x000ea80000300800 */
[----:B------:R-:W2:Y:S01]  /*42390*/  LDL.LU R11, [R1+0x23c] ;  /* 0x00023c00010b7983 */ /* 0x000ea20000300800 */
[----:B------:R-:W-:-:S02]  /*423a0*/  IMAD R16, R16, 0x100, R20 ;  /* 0x0000010010107824 */ /* 0x000fc400078e0214 */
[----:B-----5:R-:W-:Y:S01]  /*423b0*/  IMAD R19, R19, 0x100, R21 ;  /* 0x0000010013137824 */ /* 0x020fe200078e0215 */
[----:B------:R-:W5:Y:S04]  /*423c0*/  LDL R20, [R1+0x6f0] ;  /* 0x0006f00001147983 */ /* 0x000f680000100800 */
[----:B------:R-:W3:Y:S04]  /*423d0*/  LDL R21, [R1+0x6f4] ;  /* 0x0006f40001157983 */ /* 0x000ee80000100800 */
[----:B--2---:R-:W-:Y:S04]  /*423e0*/  STL.64 [R1+0x2e20], R10 ;  /* 0x002e200a01007387 */ /* 0x004fe80000100a00 */
        /* <DEDUP_REMOVED lines=17> */
[----:B------:R-:W4:Y:S04]  /*42500*/  LDL R14, [R1+0x6e0] ;  /* 0x0006e000010e7983 */ /* 0x000f280000100800 */
[----:B------:R-:W4:Y:S04]  /*42510*/  LDL R15, [R1+0x6e4] ;  /* 0x0006e400010f7983 */ /* 0x000f280000100800 */
[----:B------:R-:W4:Y:S04]  /*42520*/  LDL R12, [R1+0x6c0] ;  /* 0x0006c000010c7983 */ /* 0x000f280000100800 */
[----:B------:R-:W4:Y:S01]  /*42530*/  LDL R13, [R1+0x6c4] ;  /* 0x0006c400010d7983 */ /* 0x000f220000100800 */
[----:B------:R-:W-:Y:S01]  /*42540*/  F2FP.F16.E4M3.UNPACK_B R16, R16 ;  /* 0x00000010ff10723e */ /* 0x000fe200020006ff */
[----:B--2---:R-:W-:Y:S02]  /*42550*/  HMMA.16816.F32 R4, R4, R22, R8 ;  /* 0x000000160404723c */ /* 0x004fe40000001808 */
[----:B------:R-:W2:Y:S04]  /*42560*/  LDL.LU.64 R10, [R1+0x2e40] ;  /* 0x002e4000010a7983 */ /* 0x000ea80000300a00 */
[----:B------:R-:W2:Y:S01]  /*42570*/  LDL.LU.64 R8, [R1+0x2e38] ;  /* 0x002e380001087983 */ /* 0x000ea20000300a00 */
[----:B------:R-:W-:-:S02]  /*42580*/  F2FP.F16.E4M3.UNPACK_B R17, R17 ;  /* 0x00000011ff11723e */ /* 0x000fc400020006ff */
[----:B------:R-:W-:Y:S02]  /*42590*/  F2FP.F16.E4M3.UNPACK_B R18, R18 ;  /* 0x00000012ff12723e */ /* 0x000fe400020006ff */
[----:B------:R-:W-:Y:S02]  /*425a0*/  F2FP.F16.E4M3.UNPACK_B R19, R19 ;  /* 0x00000013ff13723e */ /* 0x000fe400020006ff */
[----:B------:R-:W-:Y:S02]  /*425b0*/  F2FP.F16.E4M3.UNPACK_B R24, R26 ;  /* 0x0000001aff18723e */ /* 0x000fe400020006ff */
[----:B------:R-:W-:-:S08]  /*425c0*/  F2FP.F16.E4M3.UNPACK_B R25, R27 ;  /* 0x0000001bff19723e */ /* 0x000fd000020006ff */
[----:B------:R0:W-:Y:S04]  /*425d0*/  STL.64 [R1], R4 ;  /* 0x0000000401007387 */ /* 0x0001e80000100a00 */
[----:B------:R1:W-:Y:S04]  /*425e0*/  STL.64 [R1+0x8], R6 ;  /* 0x0000080601007387 */ /* 0x0003e80000100a00 */
[----:B0-----:R-:W4:Y:S04]  /*425f0*/  LDL.LU R4, [R1+0xbec] ;  /* 0x000bec0001047983 */ /* 0x001f280000300800 */
[----:B------:R-:W4:Y:S04]  /*42600*/  LDL.LU R5, [R1+0xbe8] ;  /* 0x000be80001057983 */ /* 0x000f280000300800 */
[----:B-1----:R-:W4:Y:S04]  /*42610*/  LDL.LU R6, [R1+0xbf4] ;  /* 0x000bf40001067983 */ /* 0x002f280000300800 */
[----:B------:R-:W4:Y:S04]  /*42620*/  LDL.LU R7, [R1+0xbf0] ;  /* 0x000bf00001077983 */ /* 0x000f280000300800 */
[----:B------:R-:W4:Y:S04]  /*42630*/  LDL.LU R22, [R1+0xc04] ;  /* 0x000c040001167983 */ /* 0x000f280000300800 */
[----:B------:R-:W4:Y:S01]  /*42640*/  LDL.LU R23, [R1+0xc00] ;  /* 0x000c000001177983 */ /* 0x000f220000300800 */
        /* <DEDUP_REMOVED lines=8> */
[----:B0-----:R-:W4:Y:S04]  /*426d0*/  LDL.LU R24, [R1+0x2b0] ;  /* 0x0002b00001187983 */ /* 0x001f280000300800 */
[----:B------:R-:W4:Y:S04]  /*426e0*/  LDL.LU R25, [R1+0x2b4] ;  /* 0x0002b40001197983 */ /* 0x000f280000300800 */
[----:B------:R-:W4:Y:S04]  /*426f0*/  LDL.LU R26, [R1+0x2b8] ;  /* 0x0002b800011a7983 */ /* 0x000f280000300800 */
[----:B------:R-:W4:Y:S01]  /*42700*/  LDL.LU R27, [R1+0x2bc] ;  /* 0x0002bc00011b7983 */ /* 0x000f220000300800 */
[----:B-----5:R-:W-:-:S02]  /*42710*/  F2FP.F16.E4M3.UNPACK_B R20, R20 ;  /* 0x00000014ff14723e */ /* 0x020fc400020006ff */
[----:B---3--:R-:W-:-:S07]  /*42720*/  F2FP.F16.E4M3.UNPACK_B R21, R21 ;  /* 0x00000015ff15723e */ /* 0x008fce00020006ff */
[----:B--2---:R-:W-:Y:S01]  /*42730*/  HMMA.16816.F32 R8, R16, R20, R8 ;  /* 0x000000141008723c */ /* 0x004fe20000001808 */
[----:B----4-:R-:W-:Y:S04]  /*42740*/  STL.64 [R1+0x2e00], R26 ;  /* 0x002e001a01007387 */ /* 0x010fe80000100a00 */
[----:B------:R0:W-:Y:S04]  /*42750*/  STL.64 [R1+0x2df8], R24 ;  /* 0x002df81801007387 */ /* 0x0001e80000100a00 */
        /* <DEDUP_REMOVED lines=9> */
[----:B------:R-:W-:Y:S02]  /*427f0*/  F2FP.F16.E4M3.UNPACK_B R15, R15 ;  /* 0x0000000fff0f723e */ /* 0x000fe400020006ff */
[----:B------:R-:W-:Y:S02]  /*42800*/  F2FP.F16.E4M3.UNPACK_B R12, R12 ;  /* 0x0000000cff0c723e */ /* 0x000fe400020006ff */
[----:B------:R-:W-:Y:S01]  /*42810*/  F2FP.F16.E4M3.UNPACK_B R13, R13 ;  /* 0x0000000dff0d723e */ /* 0x000fe200020006ff */
[----:B------:R-:W-:Y:S02]  /*42820*/  IMAD R4, R5, 0x100, R4 ;  /* 0x0000010005047824 */ /* 0x000fe400078e0204 */
[----:B------:R-:W-:Y:S02]  /*42830*/  IMAD R5, R7, 0x100, R6 ;  /* 0x0000010007057824 */ /* 0x000fe400078e0206 */
[----:B------:R-:W-:Y:S02]  /*42840*/  IMAD R6, R29, 0x100, R0 ;  /* 0x000001001d067824 */ /* 0x000fe400078e0200 */
[C---:B--2---:R-:W-:Y:S06]  /*42850*/  HMMA.16816.F32 R24, R16.reuse, R12, R24 ;  /* 0x0000000c1018723c */ /* 0x044fec0000001818 */
[----:B---3--:R-:W-:-:S15]  /*42860*/  HMMA.16816.F32 R8, R16, R14, R8 ;  /* 0x0000000e1008723c */ /* 0x008fde0000001808 */
[----:B------:R-:W-:-:S08]  /*42870*/  NOP ;  /* 0x0000000000007918 */ /* 0x000fd00000000000 */
[----:B------:R-:W-:Y:S04]  /*42880*/  STL.64 [R1+0x60], R8 ;  /* 0x0000600801007387 */ /* 0x000fe80000100a00 */
[----:B------:R0:W-:Y:S04]  /*42890*/  STL.64 [R1+0x68], R10 ;  /* 0x0000680a01007387 */ /* 0x0001e80000100a00 */
[----:B0-----:R-:W2:Y:S04]  /*428a0*/  LDL.LU.64 R10, [R1+0x2e10] ;  /* 0x002e1000010a7983 */ /* 0x001ea80000300a00 */
[----:B------:R-:W3:Y:S04]  /*428b0*/  LDL.LU.64 R8, [R1+0x2e08] ;  /* 0x002e080001087983 */ /* 0x000ee80000300a00 */
[----:B------:R-:W4:Y:S04]  /*428c0*/  LDL.LU R0, [R1+0xc28] ;  /* 0x000c280001007983 */ /* 0x000f280000300800 */
[----:B------:R-:W4:Y:S04]  /*428d0*/  LDL.LU R29, [R1+0xc24] ;  /* 0x000c2400011d7983 */ /* 0x000f280000300800 */
[----:B------:R-:W-:Y:S04]  /*428e0*/  STL.64 [R1+0x80], R24 ;  /* 0x0000801801007387 */ /* 0x000fe80000100a00 */
[----:B------:R0:W-:Y:S04]  /*428f0*/  STL.64 [R1+0x88], R26 ;  /* 0x0000881a01007387 */ /* 0x0001e80000100a00 */
[----:B0-----:R-:W5:Y:S04]  /*42900*/  LDL.LU.64 R26, [R1+0x2e00] ;  /* 0x002e0000011a7983 */ /* 0x001f680000300a00 */
[----:B------:R-:W5:Y:S04]  /*42910*/  LDL.LU.64 R24, [R1+0x2df8] ;  /* 0x002df80001187983 */ /* 0x000f680000300a00 */
[----:B------:R-:W-:Y:S04]  /*42920*/  STL.64 [R1+0x2da8], R14 ;  /* 0x002da80e01007387 */ /* 0x000fe80000100a00 */
[----:B------:R5:W-:Y:S01]  /*42930*/  STL.64 [R1+0x2da0], R12 ;  /* 0x002da00c01007387 */ /* 0x000be20000100a00 */
[----:B------:R-:W-:-:S03]  /*42940*/  IMAD R7, R23, 0x100, R22 ;  /* 0x0000010017077824 */ /* 0x000fc600078e0216 */
[----:B------:R-:W4:Y:S01]  /*42950*/  LDL R23, [R1+0x680] ;  /* 0x0006800001177983 */ /* 0x000f220000100800 */
[----:B--2---:R-:W-:Y:S02]  /*42960*/  F2FP.F16.E4M3.UNPACK_B R10, R10 ;  /* 0x0000000aff0a723e */ /* 0x004fe400020006ff */
[----:B------:R-:W-:-:S07]  /*42970*/  F2FP.F16.E4M3.UNPACK_B R11, R11 ;  /* 0x0000000bff0b723e */ /* 0x000fce00020006ff */
[----:B-----5:R-:W-:Y:S01]  /*42980*/  HMMA.16816.F32 R12, R16, R10, R24 ;  /* 0x0000000a100c723c */ /* 0x020fe20000001818 */
[----:B------:R-:W2:-:S15]  /*42990*/  LDL.LU R24, [R1+0x470] ;  /* 0x0004700001187983 */ /* 0x000e9e0000300800 */
[----:B------:R-:W-:-:S07]  /*429a0*/  NOP ;  /* 0x0000000000007918 */ /* 0x000fce0000000000 */
[----:B------:R-:W-:Y:S04]  /*429b0*/  STL.64 [R1+0xb0], R12 ;  /* 0x0000b00c01007387 */ /* 0x000fe80000100a00 */
[----:B------:R-:W-:Y:S04]  /*429c0*/  STL.64 [R1+0xb8], R14 ;  /* 0x0000b80e01007387 */ /* 0x000fe80000100a00 */
        /* <DEDUP_REMOVED lines=9> */
[----:B---3--:R-:W-:-:S02]  /*42a60*/  F2FP.F16.E4M3.UNPACK_B R8, R8 ;  /* 0x00000008ff08723e */ /* 0x008fc400020006ff */
[----:B------:R-:W-:Y:S01]  /*42a70*/  F2FP.F16.E4M3.UNPACK_B R9, R9 ;  /* 0x00000009ff09723e */ /* 0x000fe200020006ff */
[----:B-----5:R-:W-:Y:S04]  /*42a80*/  STL.64 [R1+0x2de8], R26 ;  /* 0x002de81a01007387 */ /* 0x020fe80000100a00 */
[----:B--2---:R0:W-:Y:S04]  /*42a90*/  STL.64 [R1+0x2de0], R24 ;  /* 0x002de01801007387 */ /* 0x0041e80000100a00 */
[----:B0-----:R-:W2:Y:S04]  /*42aa0*/  LDL.LU R24, [R1+0x540] ;  /* 0x0005400001187983 */ /* 0x001ea80000300800 */
[----:B------:R-:W2:Y:S04]  /*42ab0*/  LDL.LU R25, [R1+0x544] ;  /* 0x0005440001197983 */ /* 0x000ea80000300800 */
[----:B------:R-:W2:Y:S04]  /*42ac0*/  LDL.LU R26, [R1+0x548] ;  /* 0x00054800011a7983 */ /* 0x000ea80000300800 */
[----:B------:R-:W2:Y:S04]  /*42ad0*/  LDL.LU R27, [R1+0x54c] ;  /* 0x00054c00011b7983 */ /* 0x000ea80000300800 */
[----:B------:R-:W3:Y:S04]  /*42ae0*/  LDL.LU R12, [R1+0x4e0] ;  /* 0x0004e000010c7983 */ /* 0x000ee80000300800 */
[----:B------:R-:W3:Y:S04]  /*42af0*/  LDL.LU R13, [R1+0x4e4] ;  /* 0x0004e400010d7983 */ /* 0x000ee80000300800 */
[----:B------:R-:W5:Y:S04]  /*42b00*/  LDL.LU R14, [R1+0x4e8] ;  /* 0x0004e800010e7983 */ /* 0x000f680000300800 */
[----:B------:R-:W5:Y:S01]  /*42b10*/  LDL.LU R15, [R1+0x4ec] ;  /* 0x0004ec00010f7983 */ /* 0x000f620000300800 */
[----:B----4-:R-:W-:-:S02]  /*42b20*/  F2FP.F16.E4M3.UNPACK_B R22, R23 ;  /* 0x00000017ff16723e */ /* 0x010fc400020006ff */
[----:B------:R-:W-:Y:S01]  /*42b30*/  F2FP.F16.E4M3.UNPACK_B R23, R28 ;  /* 0x0000001cff17723e */ /* 0x000fe200020006ff */
[----:B--2---:R-:W-:Y:S01]  /*42b40*/  HMMA.16816.F32 R24, R16, R8, R24 ;  /* 0x000000081018723c */ /* 0x004fe20000001818 */
[----:B-----5:R-:W-:Y:S04]  /*42b50*/  STL.64 [R1+0x2db8], R14 ;  /* 0x002db80e01007387 */ /* 0x020fe80000100a00 */
[----:B---3--:R0:W-:Y:S04]  /*42b60*/  STL.64 [R1+0x2db0], R12 ;  /* 0x002db00c01007387 */ /* 0x0081e80000100a00 */
        /* <DEDUP_REMOVED lines=15> */
[----:B------:R-:W-:-:S02]  /*42c60*/  F2FP.F16.E4M3.UNPACK_B R2, R2 ;  /* 0x00000002ff02723e */ /* 0x000fc400020006ff */
[----:B------:R-:W-:-:S07]  /*42c70*/  F2FP.F16.E4M3.UNPACK_B R3, R3 ;  /* 0x00000003ff03723e */ /* 0x000fce00020006ff */
[----:B----4-:R-:W-:Y:S01]  /*42c80*/  HMMA.16816.F32 R24, R16, R2, R24 ;  /* 0x000000021018723c */ /* 0x010fe20000001818 */
[----:B--2---:R-:W-:Y:S04]  /*42c90*/  STL.64 [R1+0x2d98], R10 ;  /* 0x002d980a01007387 */ /* 0x004fe80000100a00 */
[----:B-----5:R0:W-:Y:S04]  /*42ca0*/  STL.64 [R1+0x2d90], R8 ;  /* 0x002d900801007387 */ /* 0x0201e80000100a00 */
[----:B0-----:R-:W2:Y:S04]  /*42cb0*/  LDL.LU R8, [R1+0x4d0] ;  /* 0x0004d00001087983 */ /* 0x001ea80000300800 */
[----:B------:R-:W2:Y:S04]  /*42cc0*/  LDL.LU R9, [R1+0x4d4] ;  /* 0x0004d40001097983 */ /* 0x000ea80000300800 */
[----:B------:R-:W2:Y:S04]  /*42cd0*/  LDL.LU R10, [R1+0x4d8] ;  /* 0x0004d800010a7983 */ /* 0x000ea80000300800 */
[----:B------:R-:W2:Y:S04]  /*42ce0*/  LDL.LU R11, [R1+0x4dc] ;  /* 0x0004dc00010b7983 */ /* 0x000ea80000300800 */
[----:B------:R-:W-:Y:S04]  /*42cf0*/  STL.64 [R1+0x120], R24 ;  /* 0x0001201801007387 */ /* 0x000fe80000100a00 */
[----:B------:R0:W-:Y:S04]  /*42d00*/  STL.64 [R1+0x128], R26 ;  /* 0x0001281a01007387 */ /* 0x0001e80000100a00 */
[----:B0-----:R-:W4:Y:S04]  /*42d10*/  LDL.LU.64 R26, [R1+0x2dd8] ;  /* 0x002dd800011a7983 */ /* 0x001f280000300a00 */
[----:B------:R-:W4:Y:S01]  /*42d20*/  LDL.LU.64 R24, [R1+0x2dd0] ;  /* 0x002dd00001187983 */ /* 0x000f220000300a00 */
[----:B------:R-:W-:-:S02]  /*42d30*/  F2FP.F16.E4M3.UNPACK_B R4, R4 ;  /* 0x00000004ff04723e */ /* 0x000fc400020006ff */
[----:B------:R-:W-:Y:S02]  /*42d40*/  F2FP.F16.E4M3.UNPACK_B R5, R5 ;  /* 0x00000005ff05723e */ /* 0x000fe400020006ff */
[----:B------:R-:W-:Y:S02]  /*42d50*/  F2FP.F16.E4M3.UNPACK_B R6, R6 ;  /* 0x00000006ff06723e */ /* 0x000fe400020006ff */
[----:B------:R-:W-:Y:S01]  /*42d60*/  F2FP.F16.E4M3.UNPACK_B R7, R7 ;  /* 0x00000007ff07723e */ /* 0x000fe200020006ff */
[----:B----4-:R-:W-:Y:S01]  /*42d70*/  HMMA.16816.F32 R16, R16, R22, R24 ;  /* 0x000000161010723c */ /* 0x010fe20000001818 */
[----:B------:R-:W4:Y:S04]  /*42d80*/  LDL.LU.64 R26, [R1+0x2dc8] ;  /* 0x002dc800011a7983 */ /* 0x000f280000300a00 */
[----:B------:R-:W5:-:S15]  /*42d90*/  LDL.LU.64 R24, [R1+0x2dc0] ;  /* 0x002dc00001187983 */ /* 0x000f5e0000300a00 */
[----:B------:R-:W-:-:S03]  /*42da0*/  NOP ;  /* 0x0000000000007918 */ /* 0x000fc60000000000 */
[----:B------:R0:W-:Y:S04]  /*42db0*/  STL.64 [R1+0xe0], R16 ;  /* 0x0000e01001007387 */ /* 0x0001e80000100a00 */
[----:B------:R1:W-:Y:S04]  /*42dc0*/  STL.64 [R1+0xe8], R18 ;  /* 0x0000e81201007387 */ /* 0x0003e80000100a00 */
[----:B0-----:R-:W3:Y:S04]  /*42dd0*/  LDL.LU R16, [R1+0xc0c] ;  /* 0x000c0c0001107983 */ /* 0x001ee80000300800 */
[----:B------:R-:W3:Y:S04]  /*42de0*/  LDL.LU R17, [R1+0xc14] ;  /* 0x000c140001117983 */ /* 0x000ee80000300800 */
[----:B-1----:R-:W3:Y:S04]  /*42df0*/  LDL.LU R18, [R1+0xc20] ;  /* 0x000c200001127983 */ /* 0x002ee80000300800 */
[----:B------:R-:W3:Y:S01]  /*42e00*/  LDL.LU R19, [R1+0xc1c] ;  /* 0x000c1c0001137983 */ /* 0x000ee20000300800 */
[----:B-----5:R-:W-:-:S15]  /*42e10*/  HMMA.16816.F32 R12, R4, R24, R12 ;  /* 0x00000018040c723c */ /* 0x020fde000000180c */
[----:B------:R-:W-:-:S08]  /*42e20*/  NOP ;  /* 0x0000000000007918 */ /* 0x000fd00000000000 */
[----:B------:R-:W-:Y:S04]  /*42e30*/  STL.64 [R1+0x100], R12 ;  /* 0x0001000c01007387 */ /* 0x000fe80000100a00 */
[----:B------:R0:W-:Y:S04]  /*42e40*/  STL.64 [R1+0x108], R14 ;  /* 0x0001080e01007387 */ /* 0x0001e80000100a00 */
[----:B0-----:R-:W5:Y:S04]  /*42e50*/  LDL.LU.64 R14, [R1+0x2db8] ;  /* 0x002db800010e7983 */ /* 0x001f680000300a00 */
[----:B------:R-:W5:Y:S04]  /*42e60*/  LDL.LU.64 R12, [R1+0x2db0] ;  /* 0x002db000010c7983 */ /* 0x000f680000300a00 */
[----:B----4-:R-:W-:Y:S04]  /*42e70*/  STL.64 [R1+0x2d58], R26 ;  /* 0x002d581a01007387 */ /* 0x010fe80000100a00 */
[----:B------:R0:W-:Y:S04]  /*42e80*/  STL.64 [R1+0x2d50], R24 ;  /* 0x002d501801007387 */ /* 0x0001e80000100a00 */
[----:B0-----:R-:W4:Y:S04]  /*42e90*/  LDL.LU R24, [R1+0x4a0] ;  /* 0x0004a00001187983 */ /* 0x001f280000300800 */
[----:B------:R-:W4:Y:S04]  /*42ea0*/  LDL.LU R25, [R1+0x4a4] ;  /* 0x0004a40001197983 */ /* 0x000f280000300800 */
[----:B------:R-:W4:Y:S04]  /*42eb0*/  LDL.LU R26, [R1+0x4a8] ;  /* 0x0004a800011a7983 */ /* 0x000f280000300800 */
[----:B------:R-:W4:Y:S01]  /*42ec0*/  LDL.LU R27, [R1+0x4ac] ;  /* 0x0004ac00011b7983 */ /* 0x000f220000300800 */
[----:B-----5:R-:W-:-:S15]  /*42ed0*/  HMMA.16816.F32 R12, R4, R20, R12 ;  /* 0x00000014040c723c */ /* 0x020fde000000180c */
[----:B------:R-:W-:-:S08]  /*42ee0*/  NOP ;  /* 0x0000000000007918 */ /* 0x000fd00000000000 */
[----:B------:R-:W-:Y:S04]  /*42ef0*/  STL.64 [R1+0x180], R12 ;  /* 0x0001800c01007387 */ /* 0x000fe80000100a00 */
[----:B------:R0:W-:Y:S04]  /*42f00*/  STL.64 [R1+0x188], R14 ;  /* 0x0001880e01007387 */ /* 0x0001e80000100a00 */
[----:B0-----:R-:W2:Y:S04]  /*42f10*/  LDL.LU.64 R14, [R1+0x2da8] ;  /* 0x002da800010e7983 */ /* 0x001ea80000300a00 */
[----:B------:R-:W5:Y:S04]  /*42f20*/  LDL.LU.64 R12, [R1+0x2da0] ;  /* 0x002da000010c7983 */ /* 0x000f680000300a00 */
[----:B------:R0:W-:Y:S04]  /*42f30*/  STL.64 [R1+0x2d68], R22 ;  /* 0x002d681601007387 */ /* 0x0001e80000100a00 */
[----:B0-----:R-:W3:Y:S04]  /*42f40*/  LDL.LU R22, [R1+0xc10] ;  /* 0x000c100001167983 */ /* 0x001ee80000300800 */
        /* <DEDUP_REMOVED lines=15> */
[----:B------:R2:W-:Y:S01]  /*43040*/  STL.64 [R1+0x2d30], R12 ;  /* 0x002d300c01007387 */ /* 0x0005e20000100a00 */
[----:B---3--:R-:W-:-:S02]  /*43050*/  IMAD R16, R16, 0x100, R22 ;  /* 0x0000010010107824 */ /* 0x008fc400078e0216 */
[----:B----4-:R-:W-:Y:S01]  /*43060*/  IMAD R17, R17, 0x100, R23 ;  /* 0x0000010011117824 */ /* 0x010fe200078e0217 */
[----:B--2---:R-:W-:-:S15]  /*43070*/  HMMA.16816.F32 R12, R4, R10, R24 ;  /* 0x0000000a040c723c */ /* 0x004fde0000001818 */
        /* <DEDUP_REMOVED lines=9> */
[----:B0-----:R-:W5:Y:S04]  /*43110*/  LDL.LU R20, [R1+0x520] ;  /* 0x0005200001147983 */ /* 0x001f680000300800 */
[----:B------:R-:W5:Y:S04]  /*43120*/  LDL.LU R21, [R1+0x524] ;  /* 0x0005240001157983 */ /* 0x000f680000300800 */
[----:B------:R-:W5:Y:S04]  /*43130*/  LDL.LU R22, [R1+0x528] ;  /* 0x0005280001167983 */ /* 0x000f680000300800 */
[----:B------:R-:W5:Y:S04]  /*43140*/  LDL.LU R23, [R1+0x52c] ;  /* 0x00052c0001177983 */ /* 0x000f680000300800 */
[----:B------:R-:W2:Y:S04]  /*43150*/  LDL.LU R24, [R1+0x490] ;  /* 0x0004900001187983 */ /* 0x000ea80000300800 */
[----:B------:R-:W2:Y:S04]  /*43160*/  LDL.LU R25, [R1+0x494] ;  /* 0x0004940001197983 */ /* 0x000ea80000300800 */
[----:B------:R-:W2:Y:S04]  /*43170*/  LDL.LU R26, [R1+0x498] ;  /* 0x00049800011a7983 */ /* 0x000ea80000300800 */
[----:B------:R-:W2:Y:S04]  /*43180*/  LDL.LU R27, [R1+0x49c] ;  /* 0x00049c00011b7983 */ /* 0x000ea80000300800 */
[----:B------:R-:W3:Y:S04]  /*43190*/  LDL.LU R12, [R1+0x460] ;  /* 0x00046000010c7983 */ /* 0x000ee80000300800 */
[----:B------:R-:W3:Y:S04]  /*431a0*/  LDL.LU R13, [R1+0x464] ;  /* 0x00046400010d7983 */ /* 0x000ee80000300800 */
[----:B------:R-:W4:Y:S04]  /*431b0*/  LDL.LU R14, [R1+0x468] ;  /* 0x00046800010e7983 */ /* 0x000f280000300800 */
[----:B------:R-:W4:Y:S01]  /*431c0*/  LDL.LU R15, [R1+0x46c] ;  /* 0x00046c00010f7983 */ /* 0x000f220000300800 */
[----:B-----5:R-:W-:Y:S03]  /*431d0*/  HMMA.16816.F32 R20, R4, R8, R20 ;  /* 0x000000080414723c */ /* 0x020fe60000001814 */
        /* <DEDUP_REMOVED lines=147> */
[----:B------:R-:W3:Y:S04]  /*43b10*/  LDL.LU R19, [R1+0xc64] ;  /* 0x000c640001137983 */ /* 0x000ee80000300800 */
[----:B------:R-:W3:Y:S04]  /*43b20*/  LDL.LU R0, [R1+0xc88] ;  /* 0x000c880001007983 */ /* 0x000ee80000300800 */
        /* <DEDUP_REMOVED lines=35> */
[----:B------:R0:W-:Y:S01]  /*43d60*/  STL.64 [R1+0x2c58], R14 ;  /* 0x002c580e01007387 */ /* 0x0001e20000100a00 */
[----:B-----5:R-:W-:-:S02]  /*43d70*/  IMAD R16, R16, 0x100, R22 ;  /* 0x0000010010107824 */ /* 0x020fc400078e0216 */
[----:B--2---:R-:W-:Y:S01]  /*43d80*/  IMAD R17, R17, 0x100, R23 ;  /* 0x0000010011117824 */ /* 0x004fe200078e0217 */
[----:B0-----:R-:W2:Y:S04]  /*43d90*/  LDL.LU R14, [R1+0xc60] ;  /* 0x000c6000010e7983 */ /* 0x001ea80000300800 */
[----:B------:R-:W5:Y:S04]  /*43da0*/  LDL.LU R15, [R1+0xc68] ;  /* 0x000c6800010f7983 */ /* 0x000f680000300800 */
[----:B------:R-:W-:Y:S04]  /*43db0*/  STL.64 [R1+0x2c50], R12 ;  /* 0x002c500c01007387 */ /* 0x000fe80000100a00 */
[----:B------:R-:W4:Y:S01]  /*43dc0*/  LDL.LU R20, [R1+0x300] ;  /* 0x0003000001147983 */ /* 0x000f220000300800 */
[----:B---3--:R-:W-:-:S15]  /*43dd0*/  HMMA.16816.F32 R24, R4, R10, R24 ;  /* 0x0000000a0418723c */ /* 0x008fde0000001818 */
[----:B------:R-:W-:-:S08]  /*43de0*/  NOP ;  /* 0x0000000000007918 */ /* 0x000fd00000000000 */
[----:B------:R-:W-:Y:S04]  /*43df0*/  STL.64 [R1+0x360], R24 ;  /* 0x0003601801007387 */ /* 0x000fe80000100a00 */
[----:B------:R-:W-:Y:S04]  /*43e00*/  STL.64 [R1+0x368], R26 ;  /* 0x0003681a01007387 */ /* 0x000fe80000100a00 */
[----:B------:R-:W4:Y:S04]  /*43e10*/  LDL.LU R21, [R1+0x304] ;  /* 0x0003040001157983 */ /* 0x000f280000300800 */
[----:B------:R-:W3:Y:S04]  /*43e20*/  LDL.LU R22, [R1+0x308] ;  /* 0x0003080001167983 */ /* 0x000ee80000300800 */
[----:B------:R-:W3:Y:S01]  /*43e30*/  LDL.LU R23, [R1+0x30c] ;  /* 0x00030c0001177983 */ /* 0x000ee20000300800 */
[----:B--2---:R-:W-:-:S02]  /*43e40*/  IMAD R18, R18, 0x100, R14 ;  /* 0x0000010012127824 */ /* 0x004fc400078e020e */
[----:B-----5:R-:W-:Y:S01]  /*43e50*/  IMAD R19, R19, 0x100, R15 ;  /* 0x0000010013137824 */ /* 0x020fe200078e020f */
[----:B---3--:R-:W-:Y:S04]  /*43e60*/  STL.64 [R1+0x2c98], R22 ;  /* 0x002c981601007387 */ /* 0x008fe80000100a00 */
        /* <DEDUP_REMOVED lines=115> */
[----:B------:R-:W-:-:S02]  /*445a0*/  IMAD R6, R7, 0x100, R6 ;  /* 0x0000010007067824 */ /* 0x000fc400078e0206 */
[----:B------:R-:W-:Y:S01]  /*445b0*/  IMAD R7, R29, 0x100, R0 ;  /* 0x000001001d077824 */ /* 0x000fe200078e0200 */
[C---:B----4-:R-:W-:Y:S01]  /*445c0*/  HMMA.16816.F32 R20, R16.reuse, R8, R20 ;  /* 0x000000081014723c */ /* 0x050fe20000001814 */
[----:B-----5:R-:W-:Y:S04]  /*445d0*/  STL.64 [R1+0x2bf8], R14 ;  /* 0x002bf80e01007387 */ /* 0x020fe80000100a00 */
[----:B---3--:R0:W-:Y:S04]  /*445e0*/  STL.64 [R1+0x2bf0], R12 ;  /* 0x002bf00c01007387 */ /* 0x0081e80000100a00 */
[----:B0-----:R-:W3:Y:S04]  /*445f0*/  LDL.LU R12, [R1+0x240] ;  /* 0x00024000010c7983 */ /* 0x001ee80000300800 */
[----:B------:R-:W3:Y:S04]  /*44600*/  LDL.LU R13, [R1+0x244] ;  /* 0x00024400010d7983 */ /* 0x000ee80000300800 */
[----:B------:R-:W3:Y:S04]  /*44610*/  LDL.LU R14, [R1+0x248] ;  /* 0x00024800010e7983 */ /* 0x000ee80000300800 */
[----:B------:R-:W3:Y:S04]  /*44620*/  LDL.LU R15, [R1+0x24c] ;  /* 0x00024c00010f7983 */ /* 0x000ee80000300800 */
        /* <DEDUP_REMOVED lines=8> */
[----:B0-----:R-:W2:Y:S04]  /*446b0*/  LDL.LU R8, [R1+0x200] ;  /* 0x0002000001087983 */ /* 0x001ea80000300800 */
[----:B------:R-:W2:Y:S04]  /*446c0*/  LDL.LU R9, [R1+0x204] ;  /* 0x0002040001097983 */ /* 0x000ea80000300800 */
[----:B------:R-:W3:Y:S04]  /*446d0*/  LDL.LU R10, [R1+0x208] ;  /* 0x00020800010a7983 */ /* 0x000ee80000300800 */
[----:B------:R-:W3:Y:S01]  /*446e0*/  LDL.LU R11, [R1+0x20c] ;  /* 0x00020c00010b7983 */ /* 0x000ee20000300800 */
[----:B-----5:R-:W-:Y:S03]  /*446f0*/  HMMA.16816.F32 R20, R16, R2, R20 ;  /* 0x000000021014723c */ /* 0x020fe60000001814 */
        /* <DEDUP_REMOVED lines=16> */
[----:B------:R-:W4:-:S15]  /*44800*/  LDL.LU.64 R24, [R1+0x2c00] ;  /* 0x002c000001187983 */ /* 0x000f1e0000300a00 */
[----:B------:R-:W-:-:S03]  /*44810*/  NOP ;  /* 0x0000000000007918 */ /* 0x000fc60000000000 */
[----:B------:R0:W-:Y:S04]  /*44820*/  STL.64 [R1+0x2b0], R16 ;  /* 0x0002b01001007387 */ /* 0x0001e80000100a00 */
[----:B------:R1:W-:Y:S04]  /*44830*/  STL.64 [R1+0x2b8], R18 ;  /* 0x0002b81201007387 */ /* 0x0003e80000100a00 */
[----:B0-----:R-:W2:Y:S04]  /*44840*/  LDL.LU R16, [R1+0xc8c] ;  /* 0x000c8c0001107983 */ /* 0x001ea80000300800 */
[----:B------:R-:W2:Y:S04]  /*44850*/  LDL.LU R17, [R1+0xc94] ;  /* 0x000c940001117983 */ /* 0x000ea80000300800 */
[----:B-1----:R-:W2:Y:S04]  /*44860*/  LDL.LU R18, [R1+0xca0] ;  /* 0x000ca00001127983 */ /* 0x002ea80000300800 */
[----:B------:R-:W2:Y:S01]  /*44870*/  LDL.LU R19, [R1+0xc9c] ;  /* 0x000c9c0001137983 */ /* 0x000ea20000300800 */
[----:B----4-:R-:W-:-:S15]  /*44880*/  HMMA.16816.F32 R12, R4, R24, R12 ;  /* 0x00000018040c723c */ /* 0x010fde000000180c */
[----:B------:R-:W-:-:S08]  /*44890*/  NOP ;  /* 0x0000000000007918 */ /* 0x000fd00000000000 */
[----:B------:R-:W-:Y:S04]  /*448a0*/  STL.64 [R1+0x2a0], R12 ;  /* 0x0002a00c01007387 */ /* 0x000fe80000100a00 */
[----:B------:R0:W-:Y:S04]  /*448b0*/  STL.64 [R1+0x2a8], R14 ;  /* 0x0002a80e01007387 */ /* 0x0001e80000100a00 */
[----:B0-----:R-:W5:Y:S04]  /*448c0*/  LDL.LU.64 R14, [R1+0x2bf8] ;  /* 0x002bf800010e7983 */ /* 0x001f680000300a00 */
[----:B------:R-:W5:Y:S04]  /*448d0*/  LDL.LU.64 R12, [R1+0x2bf0] ;  /* 0x002bf000010c7983 */ /* 0x000f680000300a00 */
[----:B---3--:R-:W-:Y:S04]  /*448e0*/  STL.64 [R1+0x2b98], R26 ;  /* 0x002b981a01007387 */ /* 0x008fe80000100a00 */
[----:B------:R0:W-:Y:S04]  /*448f0*/  STL.64 [R1+0x2b90], R24 ;  /* 0x002b901801007387 */ /* 0x0001e80000100a00 */
[----:B0-----:R-:W3:Y:S04]  /*44900*/  LDL.LU R24, [R1+0x1f0] ;  /* 0x0001f00001187983 */ /* 0x001ee80000300800 */
[----:B------:R-:W3:Y:S04]  /*44910*/  LDL.LU R25, [R1+0x1f4] ;  /* 0x0001f40001197983 */ /* 0x000ee80000300800 */
[----:B------:R-:W3:Y:S04]  /*44920*/  LDL.LU R26, [R1+0x1f8] ;  /* 0x0001f800011a7983 */ /* 0x000ee80000300800 */
[----:B------:R-:W3:Y:S01]  /*44930*/  LDL.LU R27, [R1+0x1fc] ;  /* 0x0001fc00011b7983 */ /* 0x000ee20000300800 */
        /* <DEDUP_REMOVED lines=10> */
[----:B------:R-:W3:Y:S04]  /*449e0*/  LDL.LU R22, [R1+0x1d8] ;  /* 0x0001d80001167983 */ /* 0x000ee80000300800 */
[----:B------:R-:W3:Y:S01]  /*449f0*/  LDL.LU R23, [R1+0x1dc] ;  /* 0x0001dc0001177983 */ /* 0x000ee20000300800 */
[C---:B--2---:R-:W-:Y:S03]  /*44a00*/  HMMA.16816.F32 R8, R4.reuse, R14, R8 ;  /* 0x0000000e0408723c */ /* 0x044fe60000001808 */
        /* <DEDUP_REMOVED lines=15> */
[----:B------:R-:W2:Y:S04]  /*44b00*/  LDL.LU.64 R8, [R1+0x2bc0] ;  /* 0x002bc00001087983 */ /* 0x000ea80000300a00 */
[----:B------:R0:W-:Y:S04]  /*44b10*/  STL.64 [R1+0x2b78], R14 ;  /* 0x002b780e01007387 */ /* 0x0001e80000100a00 */
[----:B0-----:R-:W4:Y:S04]  /*44b20*/  LDL.LU R14, [R1+0xc90] ;  /* 0x000c9000010e7983 */ /* 0x001f280000300800 */
[----:B------:R-:W5:Y:S04]  /*44b30*/  LDL.LU R15, [R1+0xc98] ;  /* 0x000c9800010f7983 */ /* 0x000f680000300800 */
[----:B------:R3:W-:Y:S01]  /*44b40*/  STL.64 [R1+0x2b70], R12 ;  /* 0x002b700c01007387 */ /* 0x0007e20000100a00 */
[----:B----4-:R-:W-:-:S02]  /*44b50*/  IMAD R16, R16, 0x100, R14 ;  /* 0x0000010010107824 */ /* 0x010fc400078e020e */
[----:B-----5:R-:W-:Y:S02]  /*44b60*/  IMAD R17, R17, 0x100, R15 ;  /* 0x0000010011117824 */ /* 0x020fe400078e020f */
[----:B---3--:R-:W-:-:S15]  /*44b70*/  HMMA.16816.F32 R12, R4, R10, R24 ;  /* 0x0000000a040c723c */ /* 0x008fde0000001818 */
[----:B------:R-:W-:-:S08]  /*44b80*/  NOP ;  /* 0x0000000000007918 */ /* 0x000fd00000000000 */
[----:B------:R0:W-:Y:S04]  /*44b90*/  STL.64 [R1+0x260], R12 ;  /* 0x0002600c01007387 */ /* 0x0001e80000100a00 */
[----:B------:R1:W-:Y:S04]  /*44ba0*/  STL.64 [R1+0x268], R14 ;  /* 0x0002680e01007387 */ /* 0x0003e80000100a00 */
[----:B------:R-:W3:Y:S04]  /*44bb0*/  LDL.LU R24, [R1+0x1b0] ;  /* 0x0001b00001187983 */ /* 0x000ee80000300800 */
[----:B------:R-:W3:Y:S04]  /*44bc0*/  LDL.LU R25, [R1+0x1b4] ;  /* 0x0001b40001197983 */ /* 0x000ee80000300800 */
[----:B------:R-:W3:Y:S04]  /*44bd0*/  LDL.LU R26, [R1+0x1b8] ;  /* 0x0001b800011a7983 */ /* 0x000ee80000300800 */
[----:B------:R-:W3:Y:S04]  /*44be0*/  LDL.LU R27, [R1+0x1bc] ;  /* 0x0001bc00011b7983 */ /* 0x000ee80000300800 */
[----:B0-----:R-:W4:Y:S04]  /*44bf0*/  LDL.LU R12, [R1+0x190] ;  /* 0x00019000010c7983 */ /* 0x001f280000300800 */
[----:B------:R-:W4:Y:S04]  /*44c00*/  LDL.LU R13, [R1+0x194] ;  /* 0x00019400010d7983 */ /* 0x000f280000300800 */
[----:B-1----:R-:W5:Y:S04]  /*44c10*/  LDL.LU R14, [R1+0x198] ;  /* 0x00019800010e7983 */ /* 0x002f680000300800 */
        /* <DEDUP_REMOVED lines=18> */
[----:B0-----:R-:W3:Y:S04]  /*44d40*/  LDL.LU.64 R22, [R1+0x2ba8] ;  /* 0x002ba80001167983 */ /* 0x001ee80000300a00 */
[----:B------:R-:W5:Y:S04]  /*44d50*/  LDL.LU.64 R20, [R1+0x2ba0] ;  /* 0x002ba00001147983 */ /* 0x000f680000300a00 */
[----:B------:R-:W2:Y:S04]  /*44d60*/  LDL.LU R9, [R1+0xcc0] ;  /* 0x000cc00001097983 */ /* 0x000ea80000300800 */
[----:B------:R-:W-:Y:S04]  /*44d70*/  STL.64 [R1+0x2b58], R10 ;  /* 0x002b580a01007387 */ /* 0x000fe80000100a00 */
[----:B--2---:R0:W-:Y:S04]  /*44d80*/  STL.64 [R1+0x2b50], R8 ;  /* 0x002b500801007387 */ /* 0x0041e80000100a00 */
[----:B0-----:R-:W2:Y:S04]  /*44d90*/  LDL.LU R8, [R1+0x150] ;  /* 0x0001500001087983 */ /* 0x001ea80000300800 */
[----:B------:R-:W2:Y:S04]  /*44da0*/  LDL.LU R9, [R1+0x154] ;  /* 0x0001540001097983 */ /* 0x000ea80000300800 */
[----:B------:R-:W4:Y:S04]  /*44db0*/  LDL.LU R10, [R1+0x158] ;  /* 0x00015800010a7983 */ /* 0x000f280000300800 */
[----:B------:R-:W4:Y:S01]  /*44dc0*/  LDL.LU R11, [R1+0x15c] ;  /* 0x00015c00010b7983 */ /* 0x000f220000300800 */
[----:B------:R-:W-:-:S02]  /*44dd0*/  IMAD R18, R19, 0x100, R18 ;  /* 0x0000010013127824 */ /* 0x000fc400078e0212 */
[----:B------:R-:W-:Y:S01]  /*44de0*/  IMAD R19, R29, 0x100, R0 ;  /* 0x000001001d137824 */ /* 0x000fe200078e0200 */
[----:B---3--:R-:W-:Y:S01]  /*44df0*/  HMMA.16816.F32 R4, R4, R22, R24 ;  /* 0x000000160404723c */ /* 0x008fe20000001818 */
[----:B----4-:R-:W-:Y:S04]  /*44e00*/  STL.64 [R1+0x2b68], R10 ;  /* 0x002b680a01007387 */ /* 0x010fe80000100a00 */
[----:B--2---:R0:W-:Y:S04]  /*44e10*/  STL.64 [R1+0x2b60], R8 ;  /* 0x002b600801007387 */ /* 0x0041e80000100a00 */
[----:B0-----:R-:W2:Y:S04]  /*44e20*/  LDL.LU R8, [R1+0x170] ;  /* 0x0001700001087983 */ /* 0x001ea80000300800 */
[----:B------:R-:W2:Y:S04]  /*44e30*/  LDL.LU R9, [R1+0x174] ;  /* 0x0001740001097983 */ /* 0x000ea80000300800 */
[----:B------:R-:W2:Y:S04]  /*44e40*/  LDL.LU R10, [R1+0x178] ;  /* 0x00017800010a7983 */ /* 0x000ea80000300800 */
[----:B------:R-:W2:Y:S04]  /*44e50*/  LDL.LU R11, [R1+0x17c] ;  /* 0x00017c00010b7983 */ /* 0x000ea80000300800 */
[----:B------:R-:W3:Y:S04]  /*44e60*/  LDL.LU R29, [R1+0xcc8] ;  /* 0x000cc800011d7983 */ /* 0x000ee80000300800 */
[----:B------:R-:W4:Y:S04]  /*44e70*/  LDL.LU.64 R26, [R1+0x2b98] ;  /* 0x002b9800011a7983 */ /* 0x000f280000300a00 */
[----:B------:R-:W5:Y:S01]  /*44e80*/  LDL.LU.64 R24, [R1+0x2b90] ;  /* 0x002b900001187983 */ /* 0x000f620000300a00 */
[----:B------:R-:W-:-:S02]  /*44e90*/  F2FP.F16.E4M3.UNPACK_B R16, R16 ;  /* 0x00000010ff10723e */ /* 0x000fc400020006ff */
[----:B------:R-:W-:Y:S02]  /*44ea0*/  F2FP.F16.E4M3.UNPACK_B R17, R17 ;  /* 0x00000011ff11723e */ /* 0x000fe400020006ff */
[----:B------:R-:W-:Y:S02]  /*44eb0*/  F2FP.F16.E4M3.UNPACK_B R18, R18 ;  /* 0x00000012ff12723e */ /* 0x000fe400020006ff */
[----:B------:R-:W-:Y:S01]  /*44ec0*/  F2FP.F16.E4M3.UNPACK_B R19, R19 ;  /* 0x00000013ff13723e */ /* 0x000fe200020006ff */
        /* <DEDUP_REMOVED lines=25> */
[----:B0-----:R-:W4:Y:S04]  /*45060*/  LDL.LU R23, [R1+0xcb8] ;  /* 0x000cb80001177983 */ /* 0x001f280000300800 */
[----:B------:R-:W-:Y:S01]  /*45070*/  STL.64 [R1+0x2b38], R20 ;  /* 0x002b381401007387 */ /* 0x000fe20000100a00 */
[----:B--2---:R-:W-:-:S15]  /*45080*/  HMMA.16816.F32 R8, R16, R14, R8 ;  /* 0x0000000e1008723c */ /* 0x004fde0000001808 */
[----:B------:R-:W-:-:S08]  /*45090*/  NOP ;  /* 0x0000000000007918 */ /* 0x000fd00000000000 */
[----:B------:R-:W-:Y:S04]  /*450a0*/  STL.64 [R1+0x200], R8 ;  /* 0x0002000801007387 */ /* 0x000fe80000100a00 */
[----:B------:R0:W-:Y:S01]  /*450b0*/  STL [R1+0x208], R10 ;  /* 0x0002080a01007387 */ /* 0x0001e20000100800 */
[----:B------:R-:W-:-:S03]  /*450c0*/  IMAD.MOV.U32 R0, RZ, RZ, R11 ;  /* 0x000000ffff007224 */ /* 0x000fc600078e000b */
        /* <DEDUP_REMOVED lines=12> */
[----:B0-----:R-:W3:Y:S04]  /*45190*/  LDL.LU R12, [R1+0x130] ;  /* 0x00013000010c7983 */ /* 0x001ee80000300800 */
[----:B------:R-:W3:Y:S04]  /*451a0*/  LDL.LU R13, [R1+0x134] ;  /* 0x00013400010d7983 */ /* 0x000ee80000300800 */
[----:B------:R-:W3:Y:S04]  /*451b0*/  LDL.LU R14, [R1+0x138] ;  /* 0x00013800010e7983 */ /* 0x000ee80000300800 */
[----:B------:R-:W3:Y:S04]  /*451c0*/  LDL.LU R15, [R1+0x13c] ;  /* 0x00013c00010f7983 */ /* 0x000ee80000300800 */
[----:B------:R-:W4:Y:S04]  /*451d0*/  LDL.LU R28, [R1+0xce4] ;  /* 0x000ce400011c7983 */ /* 0x000f280000300800 */
[----:B------:R-:W4:Y:S01]  /*451e0*/  LDL.LU R20, [R1+0x110] ;  /* 0x0001100001147983 */ /* 0x000f220000300800 */
[----:B--2---:R-:W-:Y:S01]  /*451f0*/  HMMA.16816.F32 R24, R16, R10, R24 ;  /* 0x0000000a1018723c */ /* 0x004fe20000001818 */
[----:B-----5:R-:W-:-:S15]  /*45200*/  IMAD R6, R6, 0x100, R9 ;  /* 0x0000010006067824 */ /* 0x020fde00078e0209 */
[----:B------:R-:W-:-:S07]  /*45210*/  NOP ;  /* 0x0000000000007918 */ /* 0x000fce0000000000 */
[----:B------:R0:W-:Y:S04]  /*45220*/  STL.64 [R1+0x1e0], R24 ;  /* 0x0001e01801007387 */ /* 0x0001e80000100a00 */
[----:B------:R1:W-:Y:S04]  /*45230*/  STL.64 [R1+0x1e8], R26 ;  /* 0x0001e81a01007387 */ /* 0x0003e80000100a00 */
[----:B------:R-:W4:Y:S04]  /*45240*/  LDL.LU R21, [R1+0x114] ;  /* 0x0001140001157983 */ /* 0x000f280000300800 */
[----:B------:R-:W4:Y:S04]  /*45250*/  LDL.LU R22, [R1+0x118] ;  /* 0x0001180001167983 */ /* 0x000f280000300800 */
[----:B------:R-:W4:Y:S04]  /*45260*/  LDL.LU R23, [R1+0x11c] ;  /* 0x00011c0001177983 */ /* 0x000f280000300800 */
[----:B0-----:R-:W2:Y:S04]  /*45270*/  LDL.LU R24, [R1+0xd0] ;  /* 0x0000d00001187983 */ /* 0x001ea80000300800 */
[----:B------:R-:W2:Y:S04]  /*45280*/  LDL.LU R25, [R1+0xd4] ;  /* 0x0000d40001197983 */ /* 0x000ea80000300800 */
[----:B-1----:R-:W2:Y:S04]  /*45290*/  LDL.LU R26, [R1+0xd8] ;  /* 0x0000d800011a7983 */ /* 0x002ea80000300800 */
[----:B------:R-:W2:Y:S04]  /*452a0*/  LDL.LU R27, [R1+0xdc] ;  /* 0x0000dc00011b7983 */ /* 0x000ea80000300800 */
[----:B------:R-:W3:Y:S01]  /*452b0*/  LDL.LU R9, [R1+0x2b4c] ;  /* 0x002b4c0001097983 */ /* 0x000ee20000300800 */
[----:B------:R-:W-:-:S03]  /*452c0*/  IMAD R7, R7, 0x100, R29 ;  /* 0x0000010007077824 */ /* 0x000fc600078e021d */
[----:B------:R-:W5:Y:S01]  /*452d0*/  LDL.LU R29, [R1+0x2b48] ;  /* 0x002b4800011d7983 */ /* 0x000f620000300800 */
[----:B---3--:R-:W-:-:S15]  /*452e0*/  HMMA.16816.F32 R12, R16, R8, R12 ;  /* 0x00000008100c723c */ /* 0x008fde000000180c */
[----:B------:R-:W-:-:S08]  /*452f0*/  NOP ;  /* 0x0000000000007918 */ /* 0x000fd00000000000 */
[----:B------:R0:W-:Y:S04]  /*45300*/  STL.64 [R1+0x1d0], R12 ;  /* 0x0001d00c01007387 */ /* 0x0001e80000100a00 */
[----:B------:R1:W-:Y:S04]  /*45310*/  STL.64 [R1+0x1d8], R14 ;  /* 0x0001d80e01007387 */ /* 0x0003e80000100a00 */
[----:B0-----:R-:W3:Y:S04]  /*45320*/  LDL.LU R12, [R1+0xa0] ;  /* 0x0000a000010c7983 */ /* 0x001ee80000300800 */
[----:B------:R-:W3:Y:S04]  /*45330*/  LDL.LU R13, [R1+0xa4] ;  /* 0x0000a400010d7983 */ /* 0x000ee80000300800 */
[----:B-1----:R-:W2:Y:S04]  /*45340*/  LDL.LU R14, [R1+0xa8] ;  /* 0x0000a800010e7983 */ /* 0x002ea80000300800 */
[----:B------:R-:W2:Y:S01]  /*45350*/  LDL.LU R15, [R1+0xac] ;  /* 0x0000ac00010f7983 */ /* 0x000ea20000300800 */
[C---:B----4-:R-:W-:Y:S03]  /*45360*/  HMMA.16816.F32 R20, R16.reuse, R2, R20 ;  /* 0x000000021014723c */ /* 0x050fe60000001814 */
[----:B--2---:R-:W-:Y:S04]  /*45370*/  STL.64 [R1+0x2b18], R14 ;  /* 0x002b180e01007387 */ /* 0x004fe80000100a00 */
[----:B---3--:R0:W-:Y:S04]  /*45380*/  STL.64 [R1+0x2b10], R12 ;  /* 0x002b100c01007387 */ /* 0x0081e80000100a00 */
[----:B0-----:R-:W2:Y:S04]  /*45390*/  LDL.LU R12, [R1+0xc0] ;  /* 0x0000c000010c7983 */ /* 0x001ea80000300800 */
[----:B------:R-:W2:Y:S04]  /*453a0*/  LDL.LU R13, [R1+0xc4] ;  /* 0x0000c400010d7983 */ /* 0x000ea80000300800 */
[----:B------:R-:W2:Y:S04]  /*453b0*/  LDL.LU R14, [R1+0xc8] ;  /* 0x0000c800010e7983 */ /* 0x000ea80000300800 */
[----:B------:R-:W2:Y:S04]  /*453c0*/  LDL.LU R15, [R1+0xcc] ;  /* 0x0000cc00010f7983 */ /* 0x000ea80000300800 */
[----:B------:R-:W-:Y:S04]  /*453d0*/  STL.64 [R1+0x2ae8], R10 ;  /* 0x002ae80a01007387 */ /* 0x000fe80000100a00 */
[----:B------:R0:W-:Y:S04]  /*453e0*/  STL.64 [R1+0x2ae0], R8 ;  /* 0x002ae00801007387 */ /* 0x0001e80000100a00 */
[----:B0-----:R-:W3:Y:S04]  /*453f0*/  LDL.LU R8, [R1+0x70] ;  /* 0x0000700001087983 */ /* 0x001ee80000300800 */
[----:B------:R-:W3:Y:S04]  /*45400*/  LDL.LU R9, [R1+0x74] ;  /* 0x0000740001097983 */ /* 0x000ee80000300800 */
[----:B------:R-:W4:Y:S04]  /*45410*/  LDL.LU R10, [R1+0x78] ;  /* 0x00007800010a7983 */ /* 0x000f280000300800 */
[----:B------:R-:W4:Y:S04]  /*45420*/  LDL.LU R11, [R1+0x7c] ;  /* 0x00007c00010b7983 */ /* 0x000f280000300800 */
        /* <DEDUP_REMOVED lines=9> */
[----:B------:R-:W3:Y:S01]  /*454c0*/  LDL.LU.64 R20, [R1+0x2b38] ;  /* 0x002b380001147983 */ /* 0x000ee20000300a00 */
[----:B----4-:R-:W-:Y:S03]  /*454d0*/  HMMA.16816.F32 R16, R16, R22, R24 ;  /* 0x000000161010723c */ /* 0x010fe60000001818 */
[----:B------:R-:W4:Y:S04]  /*454e0*/  LDL.LU.64 R26, [R1+0x2b30] ;  /* 0x002b3000011a7983 */ /* 0x000f280000300a00 */
[----:B------:R-:W2:-:S15]  /*454f0*/  LDL.LU.64 R24, [R1+0x2b28] ;  /* 0x002b280001187983 */ /* 0x000e9e0000300a00 */
[----:B------:R-:W-:-:S01]  /*45500*/  NOP ;  /* 0x0000000000007918 */ /* 0x000fc20000000000 */
[----:B------:R0:W-:Y:S04]  /*45510*/  STL.64 [R1+0x1b0], R16 ;  /* 0x0001b01001007387 */ /* 0x0001e80000100a00 */
[----:B------:R1:W-:Y:S04]  /*45520*/  STL.64 [R1+0x1b8], R18 ;  /* 0x0001b81201007387 */ /* 0x0003e80000100a00 */
[----:B0-----:R-:W5:Y:S04]  /*45530*/  LDL.LU R16, [R1+0xccc] ;  /* 0x000ccc0001107983 */ /* 0x001f680000300800 */
[----:B------:R-:W5:Y:S04]  /*45540*/  LDL.LU R17, [R1+0xcd4] ;  /* 0x000cd40001117983 */ /* 0x000f680000300800 */
[----:B-1----:R-:W3:Y:S04]  /*45550*/  LDL.LU R18, [R1+0xcdc] ;  /* 0x000cdc0001127983 */ /* 0x002ee80000300800 */
[----:B------:R-:W3:Y:S01]  /*45560*/  LDL.LU R19, [R1+0xce8] ;  /* 0x000ce80001137983 */ /* 0x000ee20000300800 */
[----:B------:R-:W-:-:S02]  /*45570*/  F2FP.F16.E4M3.UNPACK_B R4, R4 ;  /* 0x00000004ff04723e */ /* 0x000fc400020006ff */
[----:B------:R-:W-:Y:S02]  /*45580*/  F2FP.F16.E4M3.UNPACK_B R5, R5 ;  /* 0x00000005ff05723e */ /* 0x000fe400020006ff */
[----:B------:R-:W-:Y:S02]  /*45590*/  F2FP.F16.E4M3.UNPACK_B R6, R6 ;  /* 0x00000006ff06723e */ /* 0x000fe400020006ff */
[----:B------:R-:W-:Y:S01]  /*455a0*/  F2FP.F16.E4M3.UNPACK_B R7, R7 ;  /* 0x00000007ff07723e */ /* 0x000fe200020006ff */
[----:B---3--:R0:W-:Y:S04]  /*455b0*/  STL.64 [R1+0x2ac8], R18 ;  /* 0x002ac81201007387 */ /* 0x0081e80000100a00 */
[----:B-----5:R1:W-:Y:S01]  /*455c0*/  STL.64 [R1+0x2ac0], R16 ;  /* 0x002ac01001007387 */ /* 0x0203e20000100a00 */
[----:B0-----:R-:W-:-:S03]  /*455d0*/  IMAD.MOV.U32 R18, RZ, RZ, R29 ;  /* 0x000000ffff127224 */ /* 0x001fc600078e001d */
[----:B-1----:R-:W3:Y:S04]  /*455e0*/  LDL.LU R16, [R1+0x20] ;  /* 0x0000200001107983 */ /* 0x002ee80000300800 */
[----:B------:R-:W3:Y:S04]  /*455f0*/  LDL.LU R17, [R1+0x24] ;  /* 0x0000240001117983 */ /* 0x000ee80000300800 */
[----:B------:R-:W5:Y:S04]  /*45600*/  LDL.LU R29, [R1+0x2b20] ;  /* 0x002b2000011d7983 */ /* 0x000f680000300800 */
[----:B------:R-:W4:Y:S01]  /*45610*/  LDL.LU R19, [R1+0x2c] ;  /* 0x00002c0001137983 */ /* 0x000f220000300800 */
[C---:B--2---:R-:W-:Y:S03]  /*45620*/  HMMA.16816.F32 R12, R4.reuse, R24, R12 ;  /* 0x00000018040c723c */ /* 0x044fe6000000180c */
[----:B----4-:R-:W-:Y:S04]  /*45630*/  STL.64 [R1+0x2ad8], R18 ;  /* 0x002ad81201007387 */ /* 0x010fe80000100a00 */
[----:B---3--:R0:W-:Y:S04]  /*45640*/  STL.64 [R1+0x2ad0], R16 ;  /* 0x002ad01001007387 */ /* 0x0081e80000100a00 */
[----:B0-----:R-:W2:Y:S04]  /*45650*/  LDL.LU R16, [R1+0x50] ;  /* 0x0000500001107983 */ /* 0x001ea80000300800 */
[----:B------:R-:W2:Y:S04]  /*45660*/  LDL.LU R17, [R1+0x54] ;  /* 0x0000540001117983 */ /* 0x000ea80000300800 */
[----:B------:R-:W2:Y:S04]  /*45670*/  LDL.LU R18, [R1+0x58] ;  /* 0x0000580001127983 */ /* 0x000ea80000300800 */
[----:B------:R-:W-:Y:S04]  /*45680*/  STL.64 [R1+0x1a0], R12 ;  /* 0x0001a00c01007387 */ /* 0x000fe80000100a00 */
[----:B------:R0:W-:Y:S04]  /*45690*/  STL.64 [R1+0x1a8], R14 ;  /* 0x0001a80e01007387 */ /* 0x0001e80000100a00 */
[----:B0-----:R-:W3:Y:S04]  /*456a0*/  LDL.LU.64 R14, [R1+0x2b18] ;  /* 0x002b1800010e7983 */ /* 0x001ee80000300a00 */
[----:B------:R-:W3:Y:S04]  /*456b0*/  LDL.LU.64 R12, [R1+0x2b10] ;  /* 0x002b1000010c7983 */ /* 0x000ee80000300a00 */
[----:B------:R-:W4:Y:S04]  /*456c0*/  LDL.LU R24, [R1+0xcd8] ;  /* 0x000cd80001187983 */ /* 0x000f280000300800 */
[----:B------:R-:W4:Y:S01]  /*456d0*/  LDL.LU R25, [R1+0xce0] ;  /* 0x000ce00001197983 */ /* 0x000f220000300800 */
[----:B---3--:R-:W-:-:S15]  /*456e0*/  HMMA.16816.F32 R12, R4, R20, R12 ;  /* 0x00000014040c723c */ /* 0x008fde000000180c */
[----:B------:R-:W-:-:S08]  /*456f0*/  NOP ;  /* 0x0000000000007918 */ /* 0x000fd00000000000 */
[----:B------:R-:W-:Y:S04]  /*45700*/  STL.64 [R1+0x190], R12 ;  /* 0x0001900c01007387 */ /* 0x000fe80000100a00 */
[----:B------:R0:W-:Y:S04]  /*45710*/  STL.64 [R1+0x198], R14 ;  /* 0x0001980e01007387 */ /* 0x0001e80000100a00 */
[----:B0-----:R-:W3:Y:S04]  /*45720*/  LDL.LU.64 R14, [R1+0x2b08] ;  /* 0x002b0800010e7983 */ /* 0x001ee80000300a00 */
[----:B------:R-:W2:Y:S04]  /*45730*/  LDL.LU.64 R12, [R1+0x2b00] ;  /* 0x002b0000010c7983 */ /* 0x000ea80000300a00 */
[----:B------:R-:W4:Y:S01]  /*45740*/  LDL.LU R21, [R1+0xcd0] ;  /* 0x000cd00001157983 */ /* 0x000f220000300800 */
[----:B-----5:R-:W-:Y:S01]  /*45750*/  IMAD.MOV.U32 R19, RZ, RZ, R29 ;  /* 0x000000ffff137224 */ /* 0x020fe200078e001d */
[----:B---3--:R-:W-:-:S15]  /*45760*/  HMMA.16816.F32 R8, R4, R14, R8 ;  /* 0x0000000e0408723c */ /* 0x008fde0000001808 */
[----:B------:R-:W-:-:S08]  /*45770*/  NOP ;  /* 0x0000000000007918 */ /* 0x000fd00000000000 */
[----:B------:R-:W-:Y:S04]  /*45780*/  STL.64 [R1+0x170], R8 ;  /* 0x0001700801007387 */ /* 0x000fe80000100a00 */
[----:B------:R0:W-:Y:S01]  /*45790*/  STL [R1+0x178], R10 ;  /* 0x0001780a01007387 */ /* 0x0001e20000100800 */
[----:B------:R-:W-:-:S03]  /*457a0*/  IMAD.MOV.U32 R29, RZ, RZ, R11 ;  /* 0x000000ffff1d7224 */ /* 0x000fc600078e000b */
[----:B0-----:R-:W2:Y:S04]  /*457b0*/  LDL.LU.64 R10, [R1+0x2af8] ;  /* 0x002af800010a7983 */ /* 0x001ea80000300a00 */
[----:B------:R-:W2:Y:S04]  /*457c0*/  LDL.LU.64 R8, [R1+0x2af0] ;  /* 0x002af00001087983 */ /* 0x000ea80000300a00 */
[----:B------:R-:W-:Y:S01]  /*457d0*/  STL [R1+0x27f0], R29 ;  /* 0x0027f01d01007387 */ /* 0x000fe20000100800 */
[----:B--2---:R-:W-:Y:S03]  /*457e0*/  HMMA.16816.F32 R12, R4, R12, R8 ;  /* 0x0000000c040c723c */ /* 0x004fe60000001808 */
[----:B------:R-:W2:Y:S04]  /*457f0*/  LDL.LU.64 R10, [R1+0x2ae8] ;  /* 0x002ae800010a7983 */ /* 0x000ea80000300a00 */
[----:B------:R-:W3:-:S15]  /*45800*/  LDL.LU.64 R8, [R1+0x2ae0] ;  /* 0x002ae00001087983 */ /* 0x000ede0000300a00 */
[----:B------:R-:W-:-:S01]  /*45810*/  NOP ;  /* 0x0000000000007918 */ /* 0x000fc20000000000 */
[----:B------:R0:W-:Y:S04]  /*45820*/  STL.64 [R1+0x160], R12 ;  /* 0x0001600c01007387 */ /* 0x0001e80000100a00 */
[----:B------:R1:W-:Y:S04]  /*45830*/  STL.64 [R1+0x168], R14 ;  /* 0x0001680e01007387 */ /* 0x0003e80000100a00 */
[----:B0-----:R-:W5:Y:S04]  /*45840*/  LDL.LU R12, [R1] ;  /* 0x00000000010c7983 */ /* 0x001f680000300800 */
[----:B------:R-:W5:Y:S04]  /*45850*/  LDL.LU R13, [R1+0x4] ;  /* 0x00000400010d7983 */ /* 0x000f680000300800 */
[----:B-1----:R-:W5:Y:S04]  /*45860*/  LDL.LU R14, [R1+0x8] ;  /* 0x00000800010e7983 */ /* 0x002f680000300800 */
[----:B------:R-:W5:Y:S01]  /*45870*/  LDL.LU R15, [R1+0xc] ;  /* 0x00000c00010f7983 */ /* 0x000f620000300800 */
[----:B--2---:R-:W-:-:S15]  /*45880*/  HMMA.16816.F32 R16, R4, R10, R16 ;  /* 0x0000000a0410723c */ /* 0x004fde0000001810 */
[----:B------:R-:W-:-:S08]  /*45890*/  NOP ;  /* 0x0000000000007918 */ /* 0x000fd00000000000 */
[----:B------:R-:W-:Y:S04]  /*458a0*/  STL.64 [R1+0x150], R16 ;  /* 0x0001501001007387 */ /* 0x000fe80000100a00 */
[----:B------:R0:W-:Y:S04]  /*458b0*/  STL.64 [R1+0x158], R18 ;  /* 0x0001581201007387 */ /* 0x0001e80000100a00 */
[----:B0-----:R-:W3:Y:S04]  /*458c0*/  LDL.LU.64 R18, [R1+0x2ad8] ;  /* 0x002ad80001127983 */ /* 0x001ee80000300a00 */
[----:B------:R-:W3:Y:S02]  /*458d0*/  LDL.LU.64 R16, [R1+0x2ad0] ;  /* 0x002ad00001107983 */ /* 0x000ee40000300a00 */
[----:B---3--:R-:W-:Y:S02]  /*458e0*/  HMMA.16816.F32 R8, R4, R8, R16 ;  /* 0x000000080408723c */ /* 0x008fe40000001810 */
[----:B------:R-:W2:Y:S04]  /*458f0*/  LDL.LU.64 R18, [R1+0x2ac8] ;  /* 0x002ac80001127983 */ /* 0x000ea80000300a00 */
[----:B------:R-:W4:-:S15]  /*45900*/  LDL.LU.64 R16, [R1+0x2ac0] ;  /* 0x002ac00001107983 */ /* 0x000f1e0000300a00 */
[----:B------:R-:W-:-:S02]  /*45910*/  NOP ;  /* 0x0000000000007918 */ /* 0x000fc40000000000 */
[----:B------:R0:W-:Y:S04]  /*45920*/  STL.64 [R1+0x140], R8 ;  /* 0x0001400801007387 */ /* 0x0001e80000100a00 */
[----:B------:R1:W-:Y:S04]  /*45930*/  STL.64 [R1+0x148], R10 ;  /* 0x0001480a01007387 */ /* 0x0003e80000100a00 */
[----:B0-----:R-:W3:Y:S04]  /*45940*/  LDL.LU R8, [R1+0x10] ;  /* 0x0000100001087983 */ /* 0x001ee80000300800 */
[----:B------:R-:W3:Y:S04]  /*45950*/  LDL.LU R9, [R1+0x14] ;  /* 0x0000140001097983 */ /* 0x000ee80000300800 */
[----:B-1----:R-:W3:Y:S04]  /*45960*/  LDL.LU R10, [R1+0x18] ;  /* 0x00001800010a7983 */ /* 0x002ee80000300800 */
[----:B------:R-:W3:Y:S01]  /*45970*/  LDL.LU R11, [R1+0x1c] ;  /* 0x00001c00010b7983 */ /* 0x000ee20000300800 */
[----:B--2---:R-:W-:-:S02]  /*45980*/  IMAD R19, R28, 0x100, R19 ;  /* 0x000001001c137824 */ /* 0x004fc400078e0213 */
[----:B----4-:R-:W-:Y:S02]  /*45990*/  IMAD R16, R16, 0x100, R21 ;  /* 0x0000010010107824 */ /* 0x010fe400078e0215 */
[----:B------:R-:W-:Y:S01]  /*459a0*/  IMAD R18, R18, 0x100, R25 ;  /* 0x0000010012127824 */ /* 0x000fe200078e0219 */
[C---:B---3--:R-:W-:Y:S06]  /*459b0*/  HMMA.16816.F32 R8, R4.reuse, R2, R8 ;  /* 0x000000020408723c */ /* 0x048fec0000001808 */
[----:B-----5:R-:W-:Y:S01]  /*459c0*/  HMMA.16816.F32 R4, R4, R22, R12 ;  /* 0x000000160404723c */ /* 0x020fe2000000180c */
[----:B------:R-:W-:Y:S01]  /*459d0*/  IMAD R17, R17, 0x100, R24 ;  /* 0x0000010011117824 */ /* 0x000fe200078e0218 */
[----:B------:R-:W-:-:S02]  /*459e0*/  F2FP.F16.E4M3.UNPACK_B R25, R27.H1 ;  /* 0x0000001bff19723e */ /* 0x000fc400030006ff */
[----:B------:R-:W-:-:S14]  /*459f0*/  F2FP.F16.E4M3.UNPACK_B R24, R26.H1 ;  /* 0x0000001aff18723e */ /* 0x000fdc00030006ff */
[----:B------:R-:W-:Y:S01]  /*45a00*/  IMAD.MOV.U32 R28, RZ, RZ, R11 ;  /* 0x000000ffff1c7224 */ /* 0x000fe200078e000b */
[----:B------:R-:W-:Y:S04]  /*45a10*/  STL.64 [R1+0x20], R8 ;  /* 0x0000200801007387 */ /* 0x000fe80000100a00 */
[----:B------:R-:W-:Y:S04]  /*45a20*/  STL [R1+0x28], R10 ;  /* 0x0000280a01007387 */ /* 0x000fe80000100800 */
[----:B------:R-:W-:Y:S04]  /*45a30*/  STL [R1+0x27f4], R28 ;  /* 0x0027f41c01007387 */ /* 0x000fe80000100800 */
[----:B------:R0:W-:Y:S04]  /*45a40*/  STL.64 [R1], R4 ;  /* 0x0000000401007387 */ /* 0x0001e80000100a00 */
[----:B------:R-:W2:Y:S04]  /*45a50*/  LDL.LU R20, [R1+0x6f0] ;  /* 0x0006f00001147983 */ /* 0x000ea80000300800 */
[----:B------:R-:W3:Y:S04]  /*45a60*/  LDL.LU R21, [R1+0x6f4] ;  /* 0x0006f40001157983 */ /* 0x000ee80000300800 */
[----:B------:R-:W4:Y:S04]  /*45a70*/  LDL.LU R14, [R1+0x6e0] ;  /* 0x0006e000010e7983 */ /* 0x000f280000300800 */
[----:B------:R-:W5:Y:S01]  /*45a80*/  LDL.LU R15, [R1+0x6e4] ;  /* 0x0006e400010f7983 */ /* 0x000f620000300800 */
[----:B------:R-:W-:-:S02]  /*45a90*/  IMAD.MOV.U32 R27, RZ, RZ, R6 ;  /* 0x000000ffff1b7224 */ /* 0x000fc400078e0006 */
[----:B------:R-:W-:Y:S01]  /*45aa0*/  IMAD.MOV.U32 R26, RZ, RZ, R7 ;  /* 0x000000ffff1a7224 */ /* 0x000fe200078e0007 */
        /* <DEDUP_REMOVED lines=23> */
[----:B------:R-:W2:Y:S01]  /*45c20*/  LDL.LU R7, [R1+0x3c] ;  /* 0x00003c0001077983 */ /* 0x000ea20000300800 */
[----:B------:R-:W-:-:S02]  /*45c30*/  F2FP.F16.E4M3.UNPACK_B R18, R18 ;  /* 0x00000012ff12723e */ /* 0x000fc400020006ff */
[----:B------:R-:W-:Y:S01]  /*45c40*/  F2FP.F16.E4M3.UNPACK_B R19, R19 ;  /* 0x00000013ff13723e */ /* 0x000fe200020006ff */
        /* <DEDUP_REMOVED lines=10> */
[----:B------:R-:W-:Y:S04]  /*45cf0*/  STL [R1+0x276c], R26 ;  /* 0x00276c1a01007387 */ /* 0x000fe80000100800 */
[----:B------:R-:W-:Y:S01]  /*45d00*/  STL [R1+0x2768], R27 ;  /* 0x0027681b01007387 */ /* 0x000fe20000100800 */
[----:B--2---:R-:W-:-:S15]  /*45d10*/  HMMA.16816.F32 R4, R16, R24, R4 ;  /* 0x000000181004723c */ /* 0x004fde0000001804 */
[----:B------:R-:W-:-:S08]  /*45d20*/  NOP ;  /* 0x0000000000007918 */ /* 0x000fd00000000000 */
[----:B------:R-:W-:Y:S04]  /*45d30*/  STL.64 [R1+0x10], R4 ;  /* 0x0000100401007387 */ /* 0x000fe80000100a00 */
[----:B------:R0:W-:Y:S04]  /*45d40*/  STL.64 [R1+0x18], R6 ;  /* 0x0000180601007387 */ /* 0x0001e80000100a00 */
[----:B0-----:R-:W2:Y:S04]  /*45d50*/  LDL.LU.64 R6, [R1+0x2ab8] ;  /* 0x002ab80001067983 */ /* 0x001ea80000300a00 */
[----:B------:R-:W2:Y:S01]  /*45d60*/  LDL.LU.64 R4, [R1+0x2ab0] ;  /* 0x002ab00001047983 */ /* 0x000ea20000300a00 */
[----:B------:R-:W-:-:S02]  /*45d70*/  F2FP.F16.E4M3.UNPACK_B R20, R20.H1 ;  /* 0x00000014ff14723e */ /* 0x000fc400030006ff */
[----:B------:R-:W-:-:S07]  /*45d80*/  F2FP.F16.E4M3.UNPACK_B R21, R21.H1 ;  /* 0x00000015ff15723e */ /* 0x000fce00030006ff */
[----:B--2---:R-:W-:-:S15]  /*45d90*/  HMMA.16816.F32 R4, R16, R20, R4 ;  /* 0x000000141004723c */ /* 0x004fde0000001804 */
[----:B------:R-:W-:-:S08]  /*45da0*/  NOP ;  /* 0x0000000000007918 */ /* 0x000fd00000000000 */
[----:B------:R0:W-:Y:S01]  /*45db0*/  STL.64 [R1+0x30], R4 ;  /* 0x0000300401007387 */ /* 0x0001e20000100a00 */
[----:B------:R-:W-:Y:S02]  /*45dc0*/  IMAD.MOV.U32 R26, RZ, RZ, R6 ;  /* 0x000000ffff1a7224 */ /* 0x000fe400078e0006 */
[----:B------:R-:W-:Y:S02]  /*45dd0*/  IMAD.MOV.U32 R27, RZ, RZ, R7 ;  /* 0x000000ffff1b7224 */ /* 0x000fe400078e0007 */
[----:B------:R-:W2:Y:S04]  /*45de0*/  LDL.LU.64 R6, [R1+0x2aa8] ;  /* 0x002aa80001067983 */ /* 0x000ea80000300a00 */
[----:B0-----:R-:W2:Y:S01]  /*45df0*/  LDL.LU.64 R4, [R1+0x2aa0] ;  /* 0x002aa00001047983 */ /* 0x001ea20000300a00 */
[----:B----4-:R-:W-:-:S02]  /*45e00*/  F2FP.F16.E4M3.UNPACK_B R14, R14.H1 ;  /* 0x0000000eff0e723e */ /* 0x010fc400030006ff */
[----:B-----5:R-:W-:Y:S01]  /*45e10*/  F2FP.F16.E4M3.UNPACK_B R15, R15.H1 ;  /* 0x0000000fff0f723e */ /* 0x020fe200030006ff */
[----:B------:R0:W-:Y:S04]  /*45e20*/  STL.64 [R1+0x2a88], R20 ;  /* 0x002a881401007387 */ /* 0x0001e80000100a00 */
[----:B0-----:R-:W4:Y:S04]  /*45e30*/  LDL.LU R20, [R1+0x80] ;  /* 0x0000800001147983 */ /* 0x001f280000300800 */
[----:B------:R-:W4:Y:S04]  /*45e40*/  LDL.LU R21, [R1+0x84] ;  /* 0x0000840001157983 */ /* 0x000f280000300800 */
[----:B------:R-:W4:Y:S04]  /*45e50*/  LDL.LU R22, [R1+0x88] ;  /* 0x0000880001167983 */ /* 0x000f280000300800 */
[----:B------:R-:W4:Y:S04]  /*45e60*/  LDL.LU R23, [R1+0x8c] ;  /* 0x00008c0001177983 */ /* 0x000f280000300800 */
        /* <DEDUP_REMOVED lines=11> */
[----:B------:R-:W5:Y:S01]  /*45f20*/  LDL.LU.64 R4, [R1+0x2a90] ;  /* 0x002a900001047983 */ /* 0x000f620000300a00 */
[----:B---3--:R-:W-:-:S02]  /*45f30*/  F2FP.F16.E4M3.UNPACK_B R12, R12.H1 ;  /* 0x0000000cff0c723e */ /* 0x008fc400030006ff */
[----:B------:R-:W-:-:S07]  /*45f40*/  F2FP.F16.E4M3.UNPACK_B R13, R13.H1 ;  /* 0x0000000dff0d723e */ /* 0x000fce00030006ff */
[C---:B----4-:R-:W-:Y:S01]  /*45f50*/  HMMA.16816.F32 R20, R16.reuse, R12, R20 ;  /* 0x0000000c1014723c */ /* 0x050fe20000001814 */
[----:B-----5:R-:W-:Y:S02]  /*45f60*/  IMAD R4, R5, 0x100, R4 ;  /* 0x0000010005047824 */ /* 0x020fe400078e0204 */
[----:B--2---:R-:W-:Y:S02]  /*45f70*/  IMAD R5, R7, 0x100, R6 ;  /* 0x0000010007057824 */ /* 0x004fe400078e0206 */
[----:B------:R-:W-:Y:S01]  /*45f80*/  IMAD R6, R10, 0x100, R28 ;  /* 0x000001000a067824 */ /* 0x000fe200078e021c */
[----:B------:R-:W-:Y:S02]  /*45f90*/  F2FP.F16.E4M3.UNPACK_B R10, R11.H1 ;  /* 0x0000000bff0a723e */ /* 0x000fe400030006ff */
[----:B------:R-:W-:Y:S01]  /*45fa0*/  F2FP.F16.E4M3.UNPACK_B R11, R29.H1 ;  /* 0x0000001dff0b723e */ /* 0x000fe200030006ff */
[----:B------:R-:W2:Y:S04]  /*45fb0*/  LDL.LU R28, [R1+0x1d18] ;  /* 0x001d1800011c7983 */ /* 0x000ea80000300800 */
[----:B------:R-:W2:Y:S10]  /*45fc0*/  LDL.LU R29, [R1+0x1d14] ;  /* 0x001d1400011d7983 */ /* 0x000eb40000300800 */
[----:B------:R0:W-:Y:S04]  /*45fd0*/  STL.64 [R1+0x50], R20 ;  /* 0x0000501401007387 */ /* 0x0001e80000100a00 */
[----:B------:R-:W-:Y:S04]  /*45fe0*/  STL.64 [R1+0x58], R22 ;  /* 0x0000581601007387 */ /* 0x000fe80000100a00 */
[----:B0-----:R-:W3:Y:S04]  /*45ff0*/  LDL.LU.64 R20, [R1+0x2a88] ;  /* 0x002a880001147983 */ /* 0x001ee80000300a00 */
[----:B------:R-:W-:Y:S04]  /*46000*/  STL.64 [R1+0x2a40], R14 ;  /* 0x002a400e01007387 */ /* 0x000fe80000100a00 */
[----:B------:R0:W-:Y:S02]  /*46010*/  STL.64 [R1+0x2a38], R12 ;  /* 0x002a380c01007387 */ /* 0x0001e40000100a00 */
[----:B0-----:R-:W-:Y:S01]  /*46020*/  HMMA.16816.F32 R12, R16, R10, R24 ;  /* 0x0000000a100c723c */ /* 0x001fe20000001818 */
[----:B------:R-:W-:-:S02]  /*46030*/  IMAD R7, R3, 0x100, R2 ;  /* 0x0000010003077824 */ /* 0x000fc400078e0202 */
[----:B------:R-:W4:Y:S04]  /*46040*/  LDL.LU R2, [R1+0x690] ;  /* 0x0006900001027983 */ /* 0x000f280000300800 */
[----:B------:R-:W5:-:S15]  /*46050*/  LDL.LU R3, [R1+0x694] ;  /* 0x0006940001037983 */ /* 0x000f5e0000300800 */
[----:B------:R-:W-:-:S01]  /*46060*/  NOP ;  /* 0x0000000000007918 */ /* 0x000fc20000000000 */
[----:B------:R-:W-:Y:S04]  /*46070*/  STL.64 [R1+0x60], R12 ;  /* 0x0000600c01007387 */ /* 0x000fe80000100a00 */
[----:B------:R-:W-:Y:S04]  /*46080*/  STL.64 [R1+0x68], R14 ;  /* 0x0000680e01007387 */ /* 0x000fe80000100a00 */
[----:B------:R-:W2:Y:S04]  /*46090*/  LDL.LU R22, [R1+0x680] ;  /* 0x0006800001167983 */ /* 0x000ea80000300800 */
        /* <DEDUP_REMOVED lines=11> */
[----:B------:R-:W-:-:S02]  /*46150*/  F2FP.F16.E4M3.UNPACK_B R8, R8.H1 ;  /* 0x00000008ff08723e */ /* 0x000fc400030006ff */
[----:B------:R-:W-:Y:S01]  /*46160*/  F2FP.F16.E4M3.UNPACK_B R9, R9.H1 ;  /* 0x00000009ff09723e */ /* 0x000fe200030006ff */
        /* <DEDUP_REMOVED lines=8> */
[----:B------:R-:W2:Y:S04]  /*461f0*/  LDL.LU R14, [R1+0x188] ;  /* 0x00018800010e7983 */ /* 0x000ea80000300800 */
[----:B------:R-:W2:Y:S01]  /*46200*/  LDL.LU R15, [R1+0x18c] ;  /* 0x00018c00010f7983 */ /* 0x000ea20000300800 */
[----:B----4-:R-:W-:Y:S03]  /*46210*/  HMMA.16816.F32 R24, R16, R8, R24 ;  /* 0x000000081018723c */ /* 0x010fe60000001818 */
        /* <DEDUP_REMOVED lines=16> */
[----:B------:R-:W-:-:S02]  /*46320*/  F2FP.F16.E4M3.UNPACK_B R2, R2.H1 ;  /* 0x00000002ff02723e */ /* 0x000fc400030006ff */
[----:B------:R-:W-:-:S07]  /*46330*/  F2FP.F16.E4M3.UNPACK_B R3, R3.H1 ;  /* 0x00000003ff03723e */ /* 0x000fce00030006ff */
[----:B----4-:R-:W-:Y:S01]  /*46340*/  HMMA.16816.F32 R24, R16, R2, R24 ;  /* 0x000000021018723c */ /* 0x010fe20000001818 */
        /* <DEDUP_REMOVED lines=9> */
[----:B------:R-:W4:Y:S01]  /*463e0*/  LDL.LU.64 R24, [R1+0x2a68] ;  /* 0x002a680001187983 */ /* 0x000f220000300a00 */
[----:B------:R-:W-:-:S02]  /*463f0*/  F2FP.F16.E4M3.UNPACK_B R22, R22.H1 ;  /* 0x00000016ff16723e */ /* 0x000fc400030006ff */
[----:B------:R-:W-:Y:S02]  /*46400*/  F2FP.F16.E4M3.UNPACK_B R23, R23.H1 ;  /* 0x00000017ff17723e */ /* 0x000fe400030006ff */
[----:B------:R-:W-:Y:S02]  /*46410*/  F2FP.F16.E4M3.UNPACK_B R4, R4 ;  /* 0x00000004ff04723e */ /* 0x000fe400020006ff */
[----:B------:R-:W-:Y:S02]  /*46420*/  F2FP.F16.E4M3.UNPACK_B R5, R5 ;  /* 0x00000005ff05723e */ /* 0x000fe400020006ff */
[----:B------:R-:W-:Y:S01]  /*46430*/  F2FP.F16.E4M3.UNPACK_B R6, R6 ;  /* 0x00000006ff06723e */ /* 0x000fe200020006ff */
[----:B----4-:R-:W-:Y:S01]  /*46440*/  HMMA.16816.F32 R16, R16, R22, R24 ;  /* 0x000000161010723c */ /* 0x010fe20000001818 */
[----:B------:R-:W4:Y:S04]  /*46450*/  LDL.LU.64 R26, [R1+0x2a60] ;  /* 0x002a6000011a7983 */ /* 0x000f280000300a00 */
[----:B------:R-:W2:Y:S01]  /*46460*/  LDL.LU.64 R24, [R1+0x2a58] ;  /* 0x002a580001187983 */ /* 0x000ea20000300a00 */
[----:B------:R-:W-:-:S15]  /*46470*/  F2FP.F16.E4M3.UNPACK_B R7, R7 ;  /* 0x00000007ff07723e */ /* 0x000fde00020006ff */
[----:B------:R-:W-:-:S02]  /*46480*/  NOP ;  /* 0x0000000000007918 */ /* 0x000fc40000000000 */
        /* <DEDUP_REMOVED lines=41> */
[----:B------:R2:W-:Y:S01]  /*46720*/  STL.64 [R1+0x29c8], R12 ;  /* 0x0029c80c01007387 */ /* 0x0005e20000100a00 */
[----:B-----5:R-:W-:-:S02]  /*46730*/  IMAD R16, R16, 0x100, R22 ;  /* 0x0000010010107824 */ /* 0x020fc400078e0216 */
[----:B----4-:R-:W-:Y:S01]  /*46740*/  IMAD R17, R17, 0x100, R23 ;  /* 0x0000010011117824 */ /* 0x010fe200078e0217 */
[----:B--2---:R-:W-:-:S15]  /*46750*/  HMMA.16816.F32 R12, R4, R10, R24 ;  /* 0x0000000a040c723c */ /* 0x004fde0000001818 */
[----:B------:R-:W-:-:S08]  /*46760*/  NOP ;  /* 0x0000000000007918 */ /* 0x000fd00000000000 */
[----:B------:R-:W-:Y:S04]  /*46770*/  STL.64 [R1+0xd0], R12 ;  /* 0x0000d00c01007387 */ /* 0x000fe80000100a00 */
[----:B------:R-:W-:Y:S04]  /*46780*/  STL.64 [R1+0xd8], R14 ;  /* 0x0000d80e01007387 */ /* 0x000fe80000100a00 */
[----:B------:R-:W2:Y:S04]  /*46790*/  LDL.LU R20, [R1+0x4c0] ;  /* 0x0004c00001147983 */ /* 0x000ea80000300800 */
[----:B------:R-:W2:Y:S04]  /*467a0*/  LDL.LU R21, [R1+0x4c4] ;  /* 0x0004c40001157983 */ /* 0x000ea80000300800 */
[----:B------:R-:W4:Y:S04]  /*467b0*/  LDL.LU R22, [R1+0x4c8] ;  /* 0x0004c80001167983 */ /* 0x000f280000300800 */
[----:B------:R-:W4:Y:S04]  /*467c0*/  LDL.LU R23, [R1+0x4cc] ;  /* 0x0004cc0001177983 */ /* 0x000f280000300800 */
[----:B----4-:R-:W-:Y:S04]  /*467d0*/  STL.64 [R1+0x2a10], R22 ;  /* 0x002a101601007387 */ /* 0x010fe80000100a00 */
[----:B--2---:R0:W-:Y:S04]  /*467e0*/  STL.64 [R1+0x2a08], R20 ;  /* 0x002a081401007387 */ /* 0x0041e80000100a00 */
[----:B0-----:R-:W3:Y:S04]  /*467f0*/  LDL.LU R20, [R1+0x4e0] ;  /* 0x0004e00001147983 */ /* 0x001ee80000300800 */
[----:B------:R-:W3:Y:S04]  /*46800*/  LDL.LU R21, [R1+0x4e4] ;  /* 0x0004e40001157983 */ /* 0x000ee80000300800 */
[----:B------:R-:W3:Y:S04]  /*46810*/  LDL.LU R22, [R1+0x4e8] ;  /* 0x0004e80001167983 */ /* 0x000ee80000300800 */
[----:B------:R-:W3:Y:S04]  /*46820*/  LDL.LU R23, [R1+0x4ec] ;  /* 0x0004ec0001177983 */ /* 0x000ee80000300800 */
[----:B------:R-:W2:Y:S04]  /*46830*/  LDL.LU R24, [R1+0x490] ;  /* 0x0004900001187983 */ /* 0x000ea80000300800 */
[----:B------:R-:W2:Y:S04]  /*46840*/  LDL.LU R25, [R1+0x494] ;  /* 0x0004940001197983 */ /* 0x000ea80000300800 */
[----:B------:R-:W2:Y:S04]  /*46850*/  LDL.LU R26, [R1+0x498] ;  /* 0x00049800011a7983 */ /* 0x000ea80000300800 */
[----:B------:R-:W2:Y:S04]  /*46860*/  LDL.LU R27, [R1+0x49c] ;  /* 0x00049c00011b7983 */ /* 0x000ea80000300800 */
[----:B------:R-:W4:Y:S04]  /*46870*/  LDL.LU R12, [R1+0x450] ;  /* 0x00045000010c7983 */ /* 0x000f280000300800 */
[----:B------:R-:W4:Y:S04]  /*46880*/  LDL.LU R13, [R1+0x454] ;  /* 0x00045400010d7983 */ /* 0x000f280000300800 */
[----:B------:R-:W5:Y:S04]  /*46890*/  LDL.LU R14, [R1+0x458] ;  /* 0x00045800010e7983 */ /* 0x000f680000300800 */
[----:B------:R-:W5:Y:S01]  /*468a0*/  LDL.LU R15, [R1+0x45c] ;  /* 0x00045c00010f7983 */ /* 0x000f620000300800 */
[----:B---3--:R-:W-:Y:S03]  /*468b0*/  HMMA.16816.F32 R20, R4, R8, R20 ;  /* 0x000000080414723c */ /* 0x008fe60000001814 */
        /* <DEDUP_REMOVED lines=380> */
[----:B------:R0:W-:Y:S04]  /*48080*/  STL.64 [R1+0x2850], R22 ;  /* 0x0028501601007387 */ /* 0x0001e80000100a00 */
[----:B0-----:R-:W5:Y:S04]  /*48090*/  LDL.LU R22, [R1+0x1d80] ;  /* 0x001d800001167983 */ /* 0x001f680000300800 */
[----:B------:R-:W3:Y:S04]  /*480a0*/  LDL.LU R23, [R1+0x1d88] ;  /* 0x001d880001177983 */ /* 0x000ee80000300800 */
[----:B------:R-:W-:Y:S01]  /*480b0*/  STL.64 [R1+0x2848], R20 ;  /* 0x0028481401007387 */ /* 0x000fe20000100a00 */
        /* <DEDUP_REMOVED lines=14> */
[----:B0-----:R-:W4:Y:S04]  /*481a0*/  LDL.LU R12, [R1+0x250] ;  /* 0x00025000010c7983 */ /* 0x001f280000300800 */
[----:B------:R-:W4:Y:S04]  /*481b0*/  LDL.LU R13, [R1+0x254] ;  /* 0x00025400010d7983 */ /* 0x000f280000300800 */
[----:B------:R-:W4:Y:S04]  /*481c0*/  LDL.LU R14, [R1+0x258] ;  /* 0x00025800010e7983 */ /* 0x000f280000300800 */
[----:B------:R-:W4:Y:S04]  /*481d0*/  LDL.LU R15, [R1+0x25c] ;  /* 0x00025c00010f7983 */ /* 0x000f280000300800 */
[----:B------:R-:W4:Y:S01]  /*481e0*/  LDL.LU R20, [R1+0x240] ;  /* 0x0002400001147983 */ /* 0x000f220000300800 */
[----:B-----5:R-:W-:-:S02]  /*481f0*/  IMAD R16, R16, 0x100, R22 ;  /* 0x0000010010107824 */ /* 0x020fc400078e0216 */
[----:B---3--:R-:W-:Y:S01]  /*48200*/  IMAD R17, R17, 0x100, R23 ;  /* 0x0000010011117824 */ /* 0x008fe200078e0217 */
[C---:B--2---:R-:W-:Y:S06]  /*48210*/  HMMA.16816.F32 R24, R4.reuse, R10, R24 ;  /* 0x0000000a0418723c */ /* 0x044fec0000001818 */
[----:B----4-:R-:W-:-:S15]  /*48220*/  HMMA.16816.F32 R12, R4, R8, R12 ;  /* 0x00000008040c723c */ /* 0x010fde000000180c */
[----:B------:R-:W-:-:S02]  /*48230*/  NOP ;  /* 0x0000000000007918 */ /* 0x000fc40000000000 */
[----:B------:R0:W-:Y:S04]  /*48240*/  STL.64 [R1+0x4c0], R24 ;  /* 0x0004c01801007387 */ /* 0x0001e80000100a00 */
[----:B------:R1:W-:Y:S04]  /*48250*/  STL.64 [R1+0x4c8], R26 ;  /* 0x0004c81a01007387 */ /* 0x0003e80000100a00 */
[----:B------:R-:W2:Y:S04]  /*48260*/  LDL.LU R21, [R1+0x244] ;  /* 0x0002440001157983 */ /* 0x000ea80000300800 */
[----:B------:R-:W2:Y:S04]  /*48270*/  LDL.LU R22, [R1+0x248] ;  /* 0x0002480001167983 */ /* 0x000ea80000300800 */
[----:B------:R-:W2:Y:S04]  /*48280*/  LDL.LU R23, [R1+0x24c] ;  /* 0x00024c0001177983 */ /* 0x000ea80000300800 */
[----:B0-----:R-:W3:Y:S04]  /*48290*/  LDL.LU R24, [R1+0x230] ;  /* 0x0002300001187983 */ /* 0x001ee80000300800 */
[----:B------:R-:W3:Y:S04]  /*482a0*/  LDL.LU R25, [R1+0x234] ;  /* 0x0002340001197983 */ /* 0x000ee80000300800 */
[----:B-1----:R-:W3:Y:S04]  /*482b0*/  LDL.LU R26, [R1+0x238] ;  /* 0x00023800011a7983 */ /* 0x002ee80000300800 */
[----:B------:R-:W3:Y:S04]  /*482c0*/  LDL.LU R27, [R1+0x23c] ;  /* 0x00023c00011b7983 */ /* 0x000ee80000300800 */
[----:B------:R0:W-:Y:S04]  /*482d0*/  STL.64 [R1+0x250], R12 ;  /* 0x0002500c01007387 */ /* 0x0001e80000100a00 */
[----:B------:R1:W-:Y:S04]  /*482e0*/  STL.64 [R1+0x258], R14 ;  /* 0x0002580e01007387 */ /* 0x0003e80000100a00 */
[----:B0-----:R-:W4:Y:S04]  /*482f0*/  LDL.LU R12, [R1+0x210] ;  /* 0x00021000010c7983 */ /* 0x001f280000300800 */
[----:B------:R-:W4:Y:S04]  /*48300*/  LDL.LU R13, [R1+0x214] ;  /* 0x00021400010d7983 */ /* 0x000f280000300800 */
[----:B-1----:R-:W5:Y:S04]  /*48310*/  LDL.LU R14, [R1+0x218] ;  /* 0x00021800010e7983 */ /* 0x002f680000300800 */
        /* <DEDUP_REMOVED lines=11> */
[----:B------:R-:W3:Y:S04]  /*483d0*/  LDL.LU R10, [R1+0x1f8] ;  /* 0x0001f800010a7983 */ /* 0x000ee80000300800 */
[----:B------:R-:W3:Y:S01]  /*483e0*/  LDL.LU R11, [R1+0x1fc] ;  /* 0x0001fc00010b7983 */ /* 0x000ee20000300800 */
[----:B--2---:R-:W-:Y:S03]  /*483f0*/  HMMA.16816.F32 R20, R4, R2, R20 ;  /* 0x000000020414723c */ /* 0x004fe60000001814 */
[----:B---3--:R-:W-:Y:S04]  /*48400*/  STL.64 [R1+0x2810], R10 ;  /* 0x0028100a01007387 */ /* 0x008fe80000100a00 */
[----:B-----5:R0:W-:Y:S04]  /*48410*/  STL.64 [R1+0x2808], R8 ;  /* 0x0028080801007387 */ /* 0x0201e80000100a00 */
[----:B0-----:R-:W2:Y:S04]  /*48420*/  LDL.LU R8, [R1+0x200] ;  /* 0x0002000001087983 */ /* 0x001ea80000300800 */
[----:B------:R-:W2:Y:S04]  /*48430*/  LDL.LU R9, [R1+0x204] ;  /* 0x0002040001097983 */ /* 0x000ea80000300800 */
[----:B------:R-:W2:Y:S04]  /*48440*/  LDL.LU R10, [R1+0x208] ;  /* 0x00020800010a7983 */ /* 0x000ea80000300800 */
[----:B------:R-:W-:Y:S04]  /*48450*/  STL.64 [R1+0x240], R20 ;  /* 0x0002401401007387 */ /* 0x000fe80000100a00 */
[----:B------:R0:W-:Y:S04]  /*48460*/  STL.64 [R1+0x248], R22 ;  /* 0x0002481601007387 */ /* 0x0001e80000100a00 */
[----:B0-----:R-:W3:Y:S04]  /*48470*/  LDL.LU.64 R22, [R1+0x2850] ;  /* 0x0028500001167983 */ /* 0x001ee80000300a00 */
[----:B------:R-:W5:Y:S01]  /*48480*/  LDL.LU.64 R20, [R1+0x2848] ;  /* 0x0028480001147983 */ /* 0x000f620000300a00 */
[----:B------:R-:W-:-:S02]  /*48490*/  IMAD R18, R19, 0x100, R18 ;  /* 0x0000010013127824 */ /* 0x000fc400078e0212 */
[----:B------:R-:W-:Y:S01]  /*484a0*/  IMAD R19, R29, 0x100, R28 ;  /* 0x000001001d137824 */ /* 0x000fe200078e021c */
[----:B------:R-:W-:Y:S02]  /*484b0*/  F2FP.F16.E4M3.UNPACK_B R16, R16 ;  /* 0x00000010ff10723e */ /* 0x000fe400020006ff */
[----:B------:R-:W-:Y:S01]  /*484c0*/  F2FP.F16.E4M3.UNPACK_B R17, R17 ;  /* 0x00000011ff11723e */ /* 0x000fe200020006ff */
[----:B---3--:R-:W-:Y:S01]  /*484d0*/  HMMA.16816.F32 R4, R4, R22, R24 ;  /* 0x000000160404723c */ /* 0x008fe20000001818 */
[----:B------:R-:W3:Y:S04]  /*484e0*/  LDL.LU.64 R26, [R1+0x2840] ;  /* 0x00284000011a7983 */ /* 0x000ee80000300a00 */
[----:B------:R-:W4:Y:S01]  /*484f0*/  LDL.LU.64 R24, [R1+0x2838] ;  /* 0x0028380001187983 */ /* 0x000f220000300a00 */
[----:B------:R-:W-:-:S02]  /*48500*/  F2FP.F16.E4M3.UNPACK_B R18, R18 ;  /* 0x00000012ff12723e */ /* 0x000fc400020006ff */
[----:B------:R-:W-:Y:S01]  /*48510*/  F2FP.F16.E4M3.UNPACK_B R19, R19 ;  /* 0x00000013ff13723e */ /* 0x000fe200020006ff */
[----:B------:R-:W-:-:S14]  /*48520*/  IMAD.MOV.U32 R11, RZ, RZ, R0 ;  /* 0x000000ffff0b7224 */ /* 0x000fdc00078e0000 */
[----:B------:R0:W-:Y:S04]  /*48530*/  STL.64 [R1+0x4b0], R4 ;  /* 0x0004b00401007387 */ /* 0x0001e80000100a00 */
[----:B------:R1:W-:Y:S04]  /*48540*/  STL.64 [R1+0x4b8], R6 ;  /* 0x0004b80601007387 */ /* 0x0003e80000100a00 */
[----:B0-----:R-:W2:Y:S04]  /*48550*/  LDL.LU R4, [R1+0x1d9c] ;  /* 0x001d9c0001047983 */ /* 0x001ea80000300800 */
[----:B------:R-:W2:Y:S04]  /*48560*/  LDL.LU R5, [R1+0x1da4] ;  /* 0x001da40001057983 */ /* 0x000ea80000300800 */
[----:B------:R-:W2:Y:S04]  /*48570*/  LDL.LU R28, [R1+0x1db0] ;  /* 0x001db000011c7983 */ /* 0x000ea80000300800 */
[----:B-1----:R-:W2:Y:S04]  /*48580*/  LDL.LU R6, [R1+0x1dac] ;  /* 0x001dac0001067983 */ /* 0x002ea80000300800 */
[----:B------:R-:W2:Y:S04]  /*48590*/  LDL.LU R29, [R1+0x1db8] ;  /* 0x001db800011d7983 */ /* 0x000ea80000300800 */
[----:B------:R-:W2:Y:S01]  /*485a0*/  LDL.LU R7, [R1+0x1db4] ;  /* 0x001db40001077983 */ /* 0x000ea20000300800 */
[----:B----4-:R-:W-:-:S15]  /*485b0*/  HMMA.16816.F32 R12, R16, R24, R12 ;  /* 0x00000018100c723c */ /* 0x010fde000000180c */
[----:B------:R-:W-:-:S08]  /*485c0*/  NOP ;  /* 0x0000000000007918 */ /* 0x000fd00000000000 */
[----:B------:R-:W-:Y:S04]  /*485d0*/  STL.64 [R1+0x4a0], R12 ;  /* 0x0004a00c01007387 */ /* 0x000fe80000100a00 */
[----:B------:R0:W-:Y:S01]  /*485e0*/  STL [R1+0x4a8], R14 ;  /* 0x0004a80e01007387 */ /* 0x0001e20000100800 */
[----:B------:R-:W-:-:S03]  /*485f0*/  IMAD.MOV.U32 R0, RZ, RZ, R15 ;  /* 0x000000ffff007224 */ /* 0x000fc600078e000f */
[----:B0-----:R-:W5:Y:S04]  /*48600*/  LDL.LU.64 R14, [R1+0x2830] ;  /* 0x00283000010e7983 */ /* 0x001f680000300a00 */
[----:B------:R-:W5:Y:S04]  /*48610*/  LDL.LU.64 R12, [R1+0x2828] ;  /* 0x00282800010c7983 */ /* 0x000f680000300a00 */
[----:B---3--:R-:W-:Y:S04]  /*48620*/  STL.64 [R1+0x27d8], R26 ;  /* 0x0027d81a01007387 */ /* 0x008fe80000100a00 */
[----:B------:R0:W-:Y:S04]  /*48630*/  STL.64 [R1+0x27d0], R24 ;  /* 0x0027d01801007387 */ /* 0x0001e80000100a00 */
[----:B0-----:R-:W3:Y:S04]  /*48640*/  LDL.LU R24, [R1+0x1e0] ;  /* 0x0001e00001187983 */ /* 0x001ee80000300800 */
[----:B------:R-:W3:Y:S04]  /*48650*/  LDL.LU R25, [R1+0x1e4] ;  /* 0x0001e40001197983 */ /* 0x000ee80000300800 */
[----:B------:R-:W3:Y:S04]  /*48660*/  LDL.LU R26, [R1+0x1e8] ;  /* 0x0001e800011a7983 */ /* 0x000ee80000300800 */
[----:B------:R-:W3:Y:S04]  /*48670*/  LDL.LU R27, [R1+0x1ec] ;  /* 0x0001ec00011b7983 */ /* 0x000ee80000300800 */
[----:B------:R-:W-:Y:S01]  /*48680*/  STL [R1+0x2548], R0 ;  /* 0x0025480001007387 */ /* 0x000fe20000100800 */
        /* <DEDUP_REMOVED lines=9> */
[----:B------:R-:W-:Y:S04]  /*48720*/  STL.64 [R1+0x27e0], R20 ;  /* 0x0027e01401007387 */ /* 0x000fe80000100a00 */
[----:B------:R-:W3:Y:S01]  /*48730*/  LDL.LU R0, [R1+0x1dd4] ;  /* 0x001dd40001007983 */ /* 0x000ee20000300800 */
        /* <DEDUP_REMOVED lines=20> */
[----:B---3--:R-:W-:Y:S02]  /*48880*/  IMAD R5, R5, 0x100, R23 ;  /* 0x0000010005057824 */ /* 0x008fe400078e0217 */
[----:B------:R-:W-:Y:S02]  /*48890*/  IMAD R6, R6, 0x100, R28 ;  /* 0x0000010006067824 */ /* 0x000fe400078e021c */
[----:B------:R-:W-:Y:S01]  /*488a0*/  IMAD R7, R7, 0x100, R29 ;  /* 0x0000010007077824 */ /* 0x000fe200078e021d */
        /* <DEDUP_REMOVED lines=12> */
[----:B------:R-:W4:Y:S04]  /*48970*/  LDL.LU R28, [R1+0x27f4] ;  /* 0x0027f400011c7983 */ /* 0x000f280000300800 */
[----:B------:R-:W5:Y:S04]  /*48980*/  LDL.LU R29, [R1+0x27f0] ;  /* 0x0027f000011d7983 */ /* 0x000f680000300800 */
[----:B------:R0:W-:Y:S04]  /*48990*/  STL.64 [R1+0x5e0], R12 ;  /* 0x0005e00c01007387 */ /* 0x0001e80000100a00 */
[----:B------:R1:W-:Y:S04]  /*489a0*/  STL.64 [R1+0x5e8], R14 ;  /* 0x0005e80e01007387 */ /* 0x0003e80000100a00 */
[----:B0-----:R-:W2:Y:S04]  /*489b0*/  LDL.LU R12, [R1+0x190] ;  /* 0x00019000010c7983 */ /* 0x001ea80000300800 */
[----:B------:R-:W2:Y:S04]  /*489c0*/  LDL.LU R13, [R1+0x194] ;  /* 0x00019400010d7983 */ /* 0x000ea80000300800 */
[----:B-1----:R-:W3:Y:S04]  /*489d0*/  LDL.LU R14, [R1+0x198] ;  /* 0x00019800010e7983 */ /* 0x002ee80000300800 */
        /* <DEDUP_REMOVED lines=12> */
[----:B------:R-:W4:Y:S01]  /*48aa0*/  LDL.LU R11, [R1+0x16c] ;  /* 0x00016c00010b7983 */ /* 0x000f220000300800 */
[C---:B------:R-:W-:Y:S03]  /*48ab0*/  HMMA.16816.F32 R20, R16.reuse, R2, R20 ;  /* 0x000000021014723c */ /* 0x040fe60000001814 */
[----:B----4-:R-:W-:Y:S04]  /*48ac0*/  STL.64 [R1+0x27a8], R10 ;  /* 0x0027a80a01007387 */ /* 0x010fe80000100a00 */
[----:B---3--:R0:W-:Y:S04]  /*48ad0*/  STL.64 [R1+0x27a0], R8 ;  /* 0x0027a00801007387 */ /* 0x0081e80000100a00 */
[----:B0-----:R-:W3:Y:S04]  /*48ae0*/  LDL.LU R8, [R1+0x170] ;  /* 0x0001700001087983 */ /* 0x001ee80000300800 */
[----:B------:R-:W3:Y:S04]  /*48af0*/  LDL.LU R9, [R1+0x174] ;  /* 0x0001740001097983 */ /* 0x000ee80000300800 */
[----:B------:R-:W3:Y:S04]  /*48b00*/  LDL.LU R10, [R1+0x178] ;  /* 0x00017800010a7983 */ /* 0x000ee80000300800 */
[----:B------:R-:W-:Y:S04]  /*48b10*/  STL.64 [R1+0x5d0], R20 ;  /* 0x0005d01401007387 */ /* 0x000fe80000100a00 */
[----:B------:R0:W-:Y:S04]  /*48b20*/  STL.64 [R1+0x5d8], R22 ;  /* 0x0005d81601007387 */ /* 0x0001e80000100a00 */
[----:B0-----:R-:W4:Y:S04]  /*48b30*/  LDL.LU.64 R22, [R1+0x27e8] ;  /* 0x0027e80001167983 */ /* 0x001f280000300a00 */
[----:B------:R-:W3:Y:S01]  /*48b40*/  LDL.LU.64 R20, [R1+0x27e0] ;  /* 0x0027e00001147983 */ /* 0x000ee20000300a00 */
[----:B-----5:R-:W-:Y:S01]  /*48b50*/  IMAD.MOV.U32 R11, RZ, RZ, R29 ;  /* 0x000000ffff0b7224 */ /* 0x020fe200078e001d */
[----:B----4-:R-:W-:Y:S02]  /*48b60*/  HMMA.16816.F32 R16, R16, R22, R24 ;  /* 0x000000161010723c */ /* 0x010fe40000001818 */
[----:B------:R-:W4:Y:S04]  /*48b70*/  LDL.LU.64 R26, [R1+0x27d8] ;  /* 0x0027d800011a7983 */ /* 0x000f280000300a00 */
[----:B------:R-:W2:-:S15]  /*48b80*/  LDL.LU.64 R24, [R1+0x27d0] ;  /* 0x0027d00001187983 */ /* 0x000e9e0000300a00 */
[----:B------:R-:W-:-:S02]  /*48b90*/  NOP ;  /* 0x0000000000007918 */ /* 0x000fc40000000000 */
[----:B------:R0:W-:Y:S04]  /*48ba0*/  STL.64 [R1+0x470], R16 ;  /* 0x0004701001007387 */ /* 0x0001e80000100a00 */
[----:B------:R1:W-:Y:S01]  /*48bb0*/  STL [R1+0x478], R18 ;  /* 0x0004781201007387 */ /* 0x0003e20000100800 */
[----:B------:R-:W-:-:S03]  /*48bc0*/  IMAD.MOV.U32 R29, RZ, RZ, R19 ;  /* 0x000000ffff1d7224 */ /* 0x000fc600078e0013 */
        /* <DEDUP_REMOVED lines=8> */
[----:B---3--:R-:W-:Y:S04]  /*48c50*/  STL.64 [R1+0x2778], R18 ;  /* 0x0027781201007387 */ /* 0x008fe80000100a00 */
[----:B-----5:R0:W-:Y:S04]  /*48c60*/  STL.64 [R1+0x2770], R16 ;  /* 0x0027701001007387 */ /* 0x0201e80000100a00 */
[----:B0-----:R-:W3:Y:S04]  /*48c70*/  LDL.LU R16, [R1+0x140] ;  /* 0x0001400001107983 */ /* 0x001ee80000300800 */
[----:B------:R-:W3:Y:S04]  /*48c80*/  LDL.LU R17, [R1+0x144] ;  /* 0x0001440001117983 */ /* 0x000ee80000300800 */
[----:B------:R-:W5:Y:S04]  /*48c90*/  LDL.LU R18, [R1+0x148] ;  /* 0x0001480001127983 */ /* 0x000f680000300800 */
[----:B------:R-:W5:Y:S01]  /*48ca0*/  LDL.LU R19, [R1+0x14c] ;  /* 0x00014c0001137983 */ /* 0x000f620000300800 */
[C---:B--2---:R-:W-:Y:S03]  /*48cb0*/  HMMA.16816.F32 R12, R4.reuse, R24, R12 ;  /* 0x00000018040c723c */ /* 0x044fe6000000180c */
[----:B-----5:R-:W-:Y:S04]  /*48cc0*/  STL.64 [R1+0x2788], R18 ;  /* 0x0027881201007387 */ /* 0x020fe80000100a00 */
[----:B---3--:R0:W-:Y:S04]  /*48cd0*/  STL.64 [R1+0x2780], R16 ;  /* 0x0027801001007387 */ /* 0x0081e80000100a00 */
[----:B0-----:R-:W2:Y:S04]  /*48ce0*/  LDL.LU R16, [R1+0x150] ;  /* 0x0001500001107983 */ /* 0x001ea80000300800 */
[----:B------:R-:W2:Y:S04]  /*48cf0*/  LDL.LU R17, [R1+0x154] ;  /* 0x0001540001117983 */ /* 0x000ea80000300800 */
[----:B------:R-:W2:Y:S04]  /*48d00*/  LDL.LU R18, [R1+0x158] ;  /* 0x0001580001127983 */ /* 0x000ea80000300800 */
[----:B------:R-:W2:Y:S04]  /*48d10*/  LDL.LU R19, [R1+0x15c] ;  /* 0x00015c0001137983 */ /* 0x000ea80000300800 */
[----:B------:R-:W-:Y:S04]  /*48d20*/  STL.64 [R1+0x460], R12 ;  /* 0x0004600c01007387 */ /* 0x000fe80000100a00 */
[----:B------:R0:W-:Y:S04]  /*48d30*/  STL.64 [R1+0x468], R14 ;  /* 0x0004680e01007387 */ /* 0x0001e80000100a00 */
[----:B0-----:R-:W3:Y:S04]  /*48d40*/  LDL.LU.64 R14, [R1+0x27c8] ;  /* 0x0027c800010e7983 */ /* 0x001ee80000300a00 */
[----:B------:R-:W3:Y:S04]  /*48d50*/  LDL.LU.64 R12, [R1+0x27c0] ;  /* 0x0027c000010c7983 */ /* 0x000ee80000300a00 */
[----:B------:R-:W5:Y:S04]  /*48d60*/  LDL.LU R24, [R1+0x1dc8] ;  /* 0x001dc80001187983 */ /* 0x000f680000300800 */
[----:B------:R-:W5:Y:S01]  /*48d70*/  LDL.LU R25, [R1+0x1dd0] ;  /* 0x001dd00001197983 */ /* 0x000f620000300800 */
[----:B---3--:R-:W-:-:S15]  /*48d80*/  HMMA.16816.F32 R12, R4, R20, R12 ;  /* 0x00000014040c723c */ /* 0x008fde000000180c */
[----:B------:R-:W-:-:S08]  /*48d90*/  NOP ;  /* 0x0000000000007918 */ /* 0x000fd00000000000 */
[----:B------:R-:W-:Y:S04]  /*48da0*/  STL.64 [R1+0x450], R12 ;  /* 0x0004500c01007387 */ /* 0x000fe80000100a00 */
[----:B------:R0:W-:Y:S04]  /*48db0*/  STL.64 [R1+0x458], R14 ;  /* 0x0004580e01007387 */ /* 0x0001e80000100a00 */
[----:B0-----:R-:W3:Y:S04]  /*48dc0*/  LDL.LU.64 R14, [R1+0x27b8] ;  /* 0x0027b800010e7983 */ /* 0x001ee80000300a00 */
[----:B------:R-:W4:Y:S04]  /*48dd0*/  LDL.LU.64 R12, [R1+0x27b0] ;  /* 0x0027b000010c7983 */ /* 0x000f280000300a00 */
[----:B------:R-:W5:Y:S01]  /*48de0*/  LDL.LU R21, [R1+0x1dc0] ;  /* 0x001dc00001157983 */ /* 0x000f620000300800 */
[----:B---3--:R-:W-:-:S15]  /*48df0*/  HMMA.16816.F32 R8, R4, R14, R8 ;  /* 0x0000000e0408723c */ /* 0x008fde0000001808 */
[----:B------:R-:W-:-:S08]  /*48e00*/  NOP ;  /* 0x0000000000007918 */ /* 0x000fd00000000000 */
[----:B------:R-:W-:Y:S04]  /*48e10*/  STL.64 [R1+0x440], R8 ;  /* 0x0004400801007387 */ /* 0x000fe80000100a00 */
[----:B------:R0:W-:Y:S04]  /*48e20*/  STL.64 [R1+0x448], R10 ;  /* 0x0004480a01007387 */ /* 0x0001e80000100a00 */
[----:B0-----:R-:W4:Y:S04]  /*48e30*/  LDL.LU.64 R10, [R1+0x27a8] ;  /* 0x0027a800010a7983 */ /* 0x001f280000300a00 */
[----:B------:R-:W4:Y:S02]  /*48e40*/  LDL.LU.64 R8, [R1+0x27a0] ;  /* 0x0027a00001087983 */ /* 0x000f240000300a00 */
[----:B----4-:R-:W-:Y:S02]  /*48e50*/  HMMA.16816.F32 R12, R4, R12, R8 ;  /* 0x0000000c040c723c */ /* 0x010fe40000001808 */
[----:B------:R-:W2:Y:S04]  /*48e60*/  LDL.LU.64 R10, [R1+0x2798] ;  /* 0x00279800010a7983 */ /* 0x000ea80000300a00 */
[----:B------:R-:W3:-:S15]  /*48e70*/  LDL.LU.64 R8, [R1+0x2790] ;  /* 0x0027900001087983 */ /* 0x000ede0000300a00 */
[----:B------:R-:W-:-:S02]  /*48e80*/  NOP ;  /* 0x0000000000007918 */ /* 0x000fc40000000000 */
        /* <DEDUP_REMOVED lines=8> */
[----:B------:R0:W-:Y:S04]  /*48f10*/  STL.64 [R1+0x408], R18 ;  /* 0x0004081201007387 */ /* 0x0001e80000100a00 */
[----:B0-----:R-:W3:Y:S04]  /*48f20*/  LDL.LU.64 R18, [R1+0x2788] ;  /* 0x0027880001127983 */ /* 0x001ee80000300a00 */
[----:B------:R-:W3:Y:S01]  /*48f30*/  LDL.LU.64 R16, [R1+0x2780] ;  /* 0x0027800001107983 */ /* 0x000ee20000300a00 */
[----:B------:R-:W-:Y:S01]  /*48f40*/  IMAD.MOV.U32 R15, RZ, RZ, R28 ;  /* 0x000000ffff0f7224 */ /* 0x000fe200078e001c */
[----:B---3--:R-:W-:Y:S02]  /*48f50*/  HMMA.16816.F32 R8, R4, R8, R16 ;  /* 0x000000080408723c */ /* 0x008fe40000001810 */
[----:B------:R-:W2:Y:S04]  /*48f60*/  LDL.LU.64 R18, [R1+0x2778] ;  /* 0x0027780001127983 */ /* 0x000ea80000300a00 */
[----:B------:R-:W5:-:S15]  /*48f70*/  LDL.LU.64 R16, [R1+0x2770] ;  /* 0x0027700001107983 */ /* 0x000f5e0000300a00 */
[----:B------:R-:W-:-:S02]  /*48f80*/  NOP ;  /* 0x0000000000007918 */ /* 0x000fc40000000000 */
[----:B------:R-:W-:Y:S04]  /*48f90*/  STL.64 [R1+0x3e0], R8 ;  /* 0x0003e00801007387 */ /* 0x000fe80000100a00 */
[----:B------:R4:W-:Y:S01]  /*48fa0*/  STL [R1+0x3e8], R10 ;  /* 0x0003e80a01007387 */ /* 0x0009e20000100800 */
[----:B------:R-:W-:Y:S02]  /*48fb0*/  IMAD.MOV.U32 R28, RZ, RZ, R11 ;  /* 0x000000ffff1c7224 */ /* 0x000fe400078e000b */
[----:B----4-:R-:W-:Y:S03]  /*48fc0*/  HMMA.16816.F32 R8, R4, R2, R12 ;  /* 0x000000020408723c */ /* 0x010fe6000000180c */
[----:B------:R-:W-:Y:S04]  /*48fd0*/  STL [R1+0x2460], R28 ;  /* 0x0024601c01007387 */ /* 0x000fe80000100800 */
[----:B------:R-:W3:Y:S01]  /*48fe0*/  LDL R20, [R1+0x6f8] ;  /* 0x0006f80001147983 */ /* 0x000ee20000100800 */
[----:B-----5:R-:W-:-:S03]  /*48ff0*/  IMAD R16, R16, 0x100, R21 ;  /* 0x0000010010107824 */ /* 0x020fc600078e0215 */
[----:B------:R-:W4:-:S12]  /*49000*/  LDL R21, [R1+0x6fc] ;  /* 0x0006fc0001157983 */ /* 0x000f180000100800 */
[----:B------:R-:W-:Y:S04]  /*49010*/  STL.64 [R1+0x3d0], R8 ;  /* 0x0003d00801007387 */ /* 0x000fe80000100a00 */
[----:B------:R0:W-:Y:S04]  /*49020*/  STL.64 [R1+0x3d8], R10 ;  /* 0x0003d80a01007387 */ /* 0x0001e80000100a00 */
[----:B------:R-:W5:Y:S04]  /*49030*/  LDL.LU R2, [R1+0x1df0] ;  /* 0x001df00001027983 */ /* 0x000f680000300800 */
[----:B------:R-:W5:Y:S04]  /*49040*/  LDL.LU R3, [R1+0x1dec] ;  /* 0x001dec0001037983 */ /* 0x000f680000300800 */
[----:B0-----:R-:W2:Y:S04]  /*49050*/  LDL R10, [R1+0x6b8] ;  /* 0x0006b800010a7983 */ /* 0x001ea80000100800 */
[----:B------:R-:W2:Y:S04]  /*49060*/  LDL R11, [R1+0x6bc] ;  /* 0x0006bc00010b7983 */ /* 0x000ea80000100800 */
[----:B------:R-:W5:Y:S04]  /*49070*/  LDL.LU R28, [R1+0x1df8] ;  /* 0x001df800011c7983 */ /* 0x000f680000300800 */
[----:B------:R-:W3:Y:S04]  /*49080*/  LDL.LU R8, [R1+0x1df4] ;  /* 0x001df40001087983 */ /* 0x000ee80000300800 */
[----:B------:R-:W3:Y:S04]  /*49090*/  LDL R9, [R1+0x6a8] ;  /* 0x0006a80001097983 */ /* 0x000ee80000100800 */
[----:B--2---:R-:W-:Y:S04]  /*490a0*/  STL.64 [R1+0x2728], R10 ;  /* 0x0027280a01007387 */ /* 0x004fe80000100a00 */
        /* <DEDUP_REMOVED lines=8> */
[----:B------:R-:W2:Y:S01]  /*49130*/  LDL.LU R9, [R1+0x34] ;  /* 0x0000340001097983 */ /* 0x000ea20000300800 */
[----:B------:R-:W-:-:S02]  /*49140*/  IMAD.MOV.U32 R10, RZ, RZ, R26 ;  /* 0x000000ffff0a7224 */ /* 0x000fc400078e001a */
[----:B------:R-:W-:Y:S01]  /*49150*/  IMAD.MOV.U32 R11, RZ, RZ, R27 ;  /* 0x000000ffff0b7224 */ /* 0x000fe200078e001b */
[----:B------:R-:W3:Y:S04]  /*49160*/  LDL.LU R26, [R1+0x276c] ;  /* 0x00276c00011a7983 */ /* 0x000ee80000300800 */
[----:B------:R-:W4:Y:S04]  /*49170*/  LDL.LU R27, [R1+0x2768] ;  /* 0x00276800011b7983 */ /* 0x000f280000300800 */
[----:B------:R-:W-:Y:S04]  /*49180*/  STL.64 [R1+0x2748], R10 ;  /* 0x0027480a01007387 */ /* 0x000fe80000100a00 */
[----:B--2---:R0:W-:Y:S04]  /*49190*/  STL.64 [R1+0x2740], R8 ;  /* 0x0027400801007387 */ /* 0x0041e80000100a00 */
[----:B0-----:R-:W2:Y:S04]  /*491a0*/  LDL.LU R8, [R1+0x10] ;  /* 0x0000100001087983 */ /* 0x001ea80000300800 */
[----:B------:R-:W2:Y:S04]  /*491b0*/  LDL.LU R9, [R1+0x14] ;  /* 0x0000140001097983 */ /* 0x000ea80000300800 */
[----:B------:R-:W5:Y:S04]  /*491c0*/  LDL.LU R10, [R1+0x18] ;  /* 0x00001800010a7983 */ /* 0x000f680000300800 */
[----:B------:R-:W5:Y:S04]  /*491d0*/  LDL.LU R11, [R1+0x1c] ;  /* 0x00001c00010b7983 */ /* 0x000f680000300800 */
[----:B-----5:R-:W-:Y:S04]  /*491e0*/  STL.64 [R1+0x2758], R10 ;  /* 0x0027580a01007387 */ /* 0x020fe80000100a00 */
[----:B--2---:R0:W-:Y:S04]  /*491f0*/  STL.64 [R1+0x2750], R8 ;  /* 0x0027500801007387 */ /* 0x0041e80000100a00 */
[----:B0-----:R-:W2:Y:S04]  /*49200*/  LDL.LU R8, [R1] ;  /* 0x0000000001087983 */ /* 0x001ea80000300800 */
[----:B------:R-:W2:Y:S01]  /*49210*/  LDL.LU R9, [R1+0x4] ;  /* 0x0000040001097983 */ /* 0x000ea20000300800 */
[----:B----4-:R-:W-:-:S02]  /*49220*/  IMAD.MOV.U32 R10, RZ, RZ, R27 ;  /* 0x000000ffff0a7224 */ /* 0x010fc400078e001b */
[----:B---3--:R-:W-:Y:S01]  /*49230*/  IMAD.MOV.U32 R11, RZ, RZ, R26 ;  /* 0x000000ffff0b7224 */ /* 0x008fe200078e001a */
[----:B------:R-:W3:Y:S04]  /*49240*/  LDL.LU R27, [R1+0x2764] ;  /* 0x00276400011b7983 */ /* 0x000ee80000300800 */
[----:B------:R-:W4:Y:S01]  /*49250*/  LDL.LU R26, [R1+0x2760] ;  /* 0x00276000011a7983 */ /* 0x000f220000300800 */
[----:B------:R-:W-:-:S03]  /*49260*/  IMAD R19, R0, 0x100, R19 ;  /* 0x0000010000137824 */ /* 0x000fc600078e0213 */
[----:B------:R-:W5:Y:S04]  /*49270*/  LDL R14, [R1+0x6e8] ;  /* 0x0006e800010e7983 */ /* 0x000f680000100800 */
[----:B------:R-:W5:Y:S04]  /*49280*/  LDL R15, [R1+0x6ec] ;  /* 0x0006ec00010f7983 */ /* 0x000f680000100800 */
[----:B------:R-:W5:Y:S04]  /*49290*/  LDL R12, [R1+0x6c8] ;  /* 0x0006c800010c7983 */ /* 0x000f680000100800 */
[----:B------:R-:W5:Y:S04]  /*492a0*/  LDL R13, [R1+0x6cc] ;  /* 0x0006cc00010d7983 */ /* 0x000f680000100800 */
[----:B------:R-:W5:Y:S01]  /*492b0*/  LDL R0, [R1+0x6ac] ;  /* 0x0006ac0001007983 */ /* 0x000f620000100800 */
[----:B--2---:R-:W-:Y:S03]  /*492c0*/  HMMA.16816.F32 R4, R4, R22, R8 ;  /* 0x000000160404723c */ /* 0x004fe60000001808 */
[----:B------:R-:W2:Y:S04]  /*492d0*/  LDL.LU.64 R10, [R1+0x2758] ;  /* 0x00275800010a7983 */ /* 0x000ea80000300a00 */
[----:B------:R-:W2:Y:S01]  /*492e0*/  LDL.LU.64 R8, [R1+0x2750] ;  /* 0x0027500001087983 */ /* 0x000ea20000300a00 */
[----:B------:R-:W-:-:S02]  /*492f0*/  IMAD R17, R17, 0x100, R24 ;  /* 0x0000010011117824 */ /* 0x000fc400078e0218 */
[----:B------:R-:W-:Y:S01]  /*49300*/  IMAD R18, R18, 0x100, R25 ;  /* 0x0000010012127824 */ /* 0x000fe200078e0219 */
[----:B------:R-:W-:Y:S02]  /*49310*/  F2FP.F16.E4M3.UNPACK_B R16, R16 ;  /* 0x00000010ff10723e */ /* 0x000fe400020006ff */
[----:B------:R-:W-:Y:S02]  /*49320*/  F2FP.F16.E4M3.UNPACK_B R19, R19 ;  /* 0x00000013ff13723e */ /* 0x000fe400020006ff */
[----:B---3--:R-:W-:Y:S02]  /*49330*/  F2FP.F16.E4M3.UNPACK_B R24, R27 ;  /* 0x0000001bff18723e */ /* 0x008fe400020006ff */
[----:B------:R-:W-:Y:S02]  /*49340*/  F2FP.F16.E4M3.UNPACK_B R17, R17 ;  /* 0x00000011ff11723e */ /* 0x000fe400020006ff */
[----:B------:R-:W-:Y:S02]  /*49350*/  F2FP.F16.E4M3.UNPACK_B R18, R18 ;  /* 0x00000012ff12723e */ /* 0x000fe400020006ff */
[----:B----4-:R-:W-:-:S02]  /*49360*/  F2FP.F16.E4M3.UNPACK_B R25, R26 ;  /* 0x0000001aff19723e */ /* 0x010fc400020006ff */
[----:B------:R-:W-:Y:S04]  /*49370*/  STL.64 [R1], R4 ;  /* 0x0000000401007387 */ /* 0x000fe80000100a00 */
[----:B------:R0:W-:Y:S04]  /*49380*/  STL.64 [R1+0x8], R6 ;  /* 0x0000080601007387 */ /* 0x0001e80000100a00 */
[----:B0-----:R-:W3:Y:S04]  /*49390*/  LDL.LU R6, [R1+0x1de0] ;  /* 0x001de00001067983 */ /* 0x001ee80000300800 */
[----:B------:R-:W3:Y:S04]  /*493a0*/  LDL.LU R7, [R1+0x1ddc] ;  /* 0x001ddc0001077983 */ /* 0x000ee80000300800 */
        /* <DEDUP_REMOVED lines=10> */
[----:B0-----:R-:W5:Y:S04]  /*49450*/  LDL.LU R24, [R1+0x60] ;  /* 0x0000600001187983 */ /* 0x001f680000300800 */
[----:B------:R-:W5:Y:S04]  /*49460*/  LDL.LU R25, [R1+0x64] ;  /* 0x0000640001197983 */ /* 0x000f680000300800 */
[----:B------:R-:W3:Y:S04]  /*49470*/  LDL.LU R26, [R1+0x68] ;  /* 0x00006800011a7983 */ /* 0x000ee80000300800 */
[----:B------:R-:W3:Y:S01]  /*49480*/  LDL.LU R27, [R1+0x6c] ;  /* 0x00006c00011b7983 */ /* 0x000ee20000300800 */
[----:B------:R-:W-:-:S02]  /*49490*/  F2FP.F16.E4M3.UNPACK_B R20, R20 ;  /* 0x00000014ff14723e */ /* 0x000fc400020006ff */
[----:B------:R-:W-:-:S07]  /*494a0*/  F2FP.F16.E4M3.UNPACK_B R21, R21 ;  /* 0x00000015ff15723e */ /* 0x000fce00020006ff */
        /* <DEDUP_REMOVED lines=16> */
[----:B------:R-:W-:-:S04]  /*495b0*/  IMAD R6, R3, 0x100, R2 ;  /* 0x0000010003067824 */ /* 0x000fc800078e0202 */
[C---:B--2---:R-:W-:Y:S06]  /*495c0*/  HMMA.16816.F32 R24, R16.reuse, R12, R24 ;  /* 0x0000000c1018723c */ /* 0x044fec0000001818 */
[----:B---3--:R-:W-:-:S15]  /*495d0*/  HMMA.16816.F32 R8, R16, R14, R8 ;  /* 0x0000000e1008723c */ /* 0x008fde0000001808 */
[----:B------:R-:W-:-:S08]  /*495e0*/  NOP ;  /* 0x0000000000007918 */ /* 0x000fd00000000000 */
[----:B------:R-:W-:Y:S04]  /*495f0*/  STL.64 [R1+0x3a0], R8 ;  /* 0x0003a00801007387 */ /* 0x000fe80000100a00 */
[----:B------:R0:W-:Y:S04]  /*49600*/  STL.64 [R1+0x3a8], R10 ;  /* 0x0003a80a01007387 */ /* 0x0001e80000100a00 */
[----:B0-----:R-:W2:Y:S04]  /*49610*/  LDL.LU.64 R10, [R1+0x2728] ;  /* 0x00272800010a7983 */ /* 0x001ea80000300a00 */
[----:B------:R-:W3:Y:S04]  /*49620*/  LDL.LU.64 R8, [R1+0x2720] ;  /* 0x0027200001087983 */ /* 0x000ee80000300a00 */
[----:B------:R-:W5:Y:S04]  /*49630*/  LDL R2, [R1+0x698] ;  /* 0x0006980001027983 */ /* 0x000f680000100800 */
[----:B------:R-:W4:Y:S04]  /*49640*/  LDL R3, [R1+0x69c] ;  /* 0x00069c0001037983 */ /* 0x000f280000100800 */
[----:B------:R-:W-:Y:S04]  /*49650*/  STL.64 [R1+0x390], R24 ;  /* 0x0003901801007387 */ /* 0x000fe80000100a00 */
[----:B------:R0:W-:Y:S04]  /*49660*/  STL.64 [R1+0x398], R26 ;  /* 0x0003981a01007387 */ /* 0x0001e80000100a00 */
[----:B0-----:R-:W3:Y:S04]  /*49670*/  LDL.LU.64 R26, [R1+0x2718] ;  /* 0x00271800011a7983 */ /* 0x001ee80000300a00 */
[----:B------:R-:W3:Y:S04]  /*49680*/  LDL.LU.64 R24, [R1+0x2710] ;  /* 0x0027100001187983 */ /* 0x000ee80000300a00 */
[----:B------:R-:W-:Y:S04]  /*49690*/  STL.64 [R1+0x26c8], R14 ;  /* 0x0026c80e01007387 */ /* 0x000fe80000100a00 */
[----:B------:R3:W-:Y:S01]  /*496a0*/  STL.64 [R1+0x26c0], R12 ;  /* 0x0026c00c01007387 */ /* 0x0007e20000100a00 */
[----:B--2---:R-:W-:-:S02]  /*496b0*/  F2FP.F16.E4M3.UNPACK_B R10, R10 ;  /* 0x0000000aff0a723e */ /* 0x004fc400020006ff */
[----:B------:R-:W-:-:S07]  /*496c0*/  F2FP.F16.E4M3.UNPACK_B R11, R11 ;  /* 0x0000000bff0b723e */ /* 0x000fce00020006ff */
[----:B---3--:R-:W-:Y:S01]  /*496d0*/  HMMA.16816.F32 R12, R16, R10, R24 ;  /* 0x0000000a100c723c */ /* 0x008fe20000001818 */
[----:B------:R-:W-:Y:S01]  /*496e0*/  IMAD R7, R8, 0x100, R28 ;  /* 0x0000010008077824 */ /* 0x000fe200078e021c */
[----:B------:R-:W-:Y:S02]  /*496f0*/  F2FP.F16.E4M3.UNPACK_B R8, R9 ;  /* 0x00000009ff08723e */ /* 0x000fe400020006ff */
[----:B------:R-:W-:Y:S01]  /*49700*/  F2FP.F16.E4M3.UNPACK_B R9, R0 ;  /* 0x00000000ff09723e */ /* 0x000fe200020006ff */
[----:B------:R-:W2:Y:S04]  /*49710*/  LDL R28, [R1+0x688] ;  /* 0x00068800011c7983 */ /* 0x000ea80000100800 */
[----:B------:R-:W3:-:S14]  /*49720*/  LDL R0, [R1+0x68c] ;  /* 0x00068c0001007983 */ /* 0x000edc0000100800 */
[----:B------:R-:W-:Y:S04]  /*49730*/  STL.64 [R1+0x3f0], R12 ;  /* 0x0003f00c01007387 */ /* 0x000fe80000100a00 */
[----:B------:R-:W-:Y:S04]  /*49740*/  STL.64 [R1+0x3f8], R14 ;  /* 0x0003f80e01007387 */ /* 0x000fe80000100a00 */
[----:B------:R-:W5:Y:S04]  /*49750*/  LDL.LU R24, [R1+0x120] ;  /* 0x0001200001187983 */ /* 0x000f680000300800 */
[----:B------:R-:W5:Y:S04]  /*49760*/  LDL.LU R25, [R1+0x124] ;  /* 0x0001240001197983 */ /* 0x000f680000300800 */
[----:B------:R-:W4:Y:S04]  /*49770*/  LDL.LU R26, [R1+0x128] ;  /* 0x00012800011a7983 */ /* 0x000f280000300800 */
[----:B------:R-:W4:Y:S04]  /*49780*/  LDL.LU R27, [R1+0x12c] ;  /* 0x00012c00011b7983 */ /* 0x000f280000300800 */
[----:B----4-:R-:W-:Y:S04]  /*49790*/  STL.64 [R1+0x26f8], R26 ;  /* 0x0026f81a01007387 */ /* 0x010fe80000100a00 */
[----:B-----5:R0:W-:Y:S04]  /*497a0*/  STL.64 [R1+0x26f0], R24 ;  /* 0x0026f01801007387 */ /* 0x0201e80000100a00 */
        /* <DEDUP_REMOVED lines=574> */
[----:B0-----:R-:W3:Y:S01]  /*4bb90*/  LDL.LU.64 R22, [R1+0x24c0] ;  /* 0x0024c00001167983 */ /* 0x001ee20000300a00 */
[----:B------:R-:W-:-:S03]  /*4bba0*/  IMAD R19, R28, 0x100, R19 ;  /* 0x000001001c137824 */ /* 0x000fc600078e0213 */
[----:B------:R-:W5:Y:S04]  /*4bbb0*/  LDL.LU.64 R20, [R1+0x24b8] ;  /* 0x0024b80001147983 */ /* 0x000f680000300a00 */
[----:B------:R-:W4:Y:S01]  /*4bbc0*/  LDL.LU R28, [R1+0x1eb8] ;  /* 0x001eb800011c7983 */ /* 0x000f220000300800 */
[----:B------:R-:W-:Y:S02]  /*4bbd0*/  F2FP.F16.E4M3.UNPACK_B R16, R16 ;  /* 0x00000010ff10723e */ /* 0x000fe400020006ff */
[----:B------:R-:W-:Y:S01]  /*4bbe0*/  F2FP.F16.E4M3.UNPACK_B R17, R17 ;  /* 0x00000011ff11723e */ /* 0x000fe200020006ff */
[----:B---3--:R-:W-:Y:S01]  /*4bbf0*/  HMMA.16816.F32 R4, R4, R22, R24 ;  /* 0x000000160404723c */ /* 0x008fe20000001818 */
[----:B------:R-:W3:Y:S04]  /*4bc00*/  LDL.LU.64 R26, [R1+0x24b0] ;  /* 0x0024b000011a7983 */ /* 0x000ee80000300a00 */
[----:B------:R-:W2:Y:S01]  /*4bc10*/  LDL.LU.64 R24, [R1+0x24a8] ;  /* 0x0024a80001187983 */ /* 0x000ea20000300a00 */
[----:B------:R-:W-:-:S02]  /*4bc20*/  F2FP.F16.E4M3.UNPACK_B R18, R18 ;  /* 0x00000012ff12723e */ /* 0x000fc400020006ff */
[----:B------:R-:W-:-:S15]  /*4bc30*/  F2FP.F16.E4M3.UNPACK_B R19, R19 ;  /* 0x00000013ff13723e */ /* 0x000fde00020006ff */
        /* <DEDUP_REMOVED lines=20> */
[----:B0-----:R-:W5:Y:S04]  /*4bd80*/  LDL.LU.64 R14, [R1+0x2490] ;  /* 0x00249000010e7983 */ /* 0x001f680000300a00 */
[----:B------:R-:W4:Y:S04]  /*4bd90*/  LDL.LU.64 R12, [R1+0x2488] ;  /* 0x00248800010c7983 */ /* 0x000f280000300a00 */
[----:B------:R-:W-:Y:S04]  /*4bda0*/  STL.64 [R1+0x2458], R22 ;  /* 0x0024581601007387 */ /* 0x000fe80000100a00 */
        /* <DEDUP_REMOVED lines=17> */
[----:B------:R-:W-:Y:S04]  /*4bec0*/  STL.64 [R1+0x2428], R14 ;  /* 0x0024280e01007387 */ /* 0x000fe80000100a00 */
[----:B------:R0:W-:Y:S04]  /*4bed0*/  STL.64 [R1+0x2420], R12 ;  /* 0x0024200c01007387 */ /* 0x0001e80000100a00 */
[----:B0-----:R-:W5:Y:S04]  /*4bee0*/  LDL.LU R12, [R1+0x5e0] ;  /* 0x0005e000010c7983 */ /* 0x001f680000300800 */
[----:B------:R-:W5:Y:S04]  /*4bef0*/  LDL.LU R13, [R1+0x5e4] ;  /* 0x0005e400010d7983 */ /* 0x000f680000300800 */
[----:B------:R-:W5:Y:S04]  /*4bf00*/  LDL.LU R14, [R1+0x5e8] ;  /* 0x0005e800010e7983 */ /* 0x000f680000300800 */
[----:B------:R-:W5:Y:S01]  /*4bf10*/  LDL.LU R15, [R1+0x5ec] ;  /* 0x0005ec00010f7983 */ /* 0x000f620000300800 */
[----:B------:R-:W-:-:S03]  /*4bf20*/  IMAD R5, R0, 0x100, R5 ;  /* 0x0000010000057824 */ /* 0x000fc600078e0205 */
[----:B------:R-:W5:Y:S01]  /*4bf30*/  LDL.LU R0, [R1+0x1ed4] ;  /* 0x001ed40001007983 */ /* 0x000f620000300800 */
[----:B--2---:R-:W-:Y:S02]  /*4bf40*/  IMAD R4, R4, 0x100, R26 ;  /* 0x0000010004047824 */ /* 0x004fe400078e021a */
[----:B---3--:R-:W-:Y:S02]  /*4bf50*/  IMAD R6, R6, 0x100, R27 ;  /* 0x0000010006067824 */ /* 0x008fe400078e021b */
[----:B------:R-:W-:Y:S02]  /*4bf60*/  IMAD.MOV.U32 R27, RZ, RZ, R29 ;  /* 0x000000ffff1b7224 */ /* 0x000fe400078e001d */
[----:B------:R-:W-:Y:S01]  /*4bf70*/  IMAD R7, R7, 0x100, R28 ;  /* 0x0000010007077824 */ /* 0x000fe200078e021c */
[C---:B----4-:R-:W-:Y:S06]  /*4bf80*/  HMMA.16816.F32 R20, R16.reuse, R10, R20 ;  /* 0x0000000a1014723c */ /* 0x050fec0000001814 */
[----:B-----5:R-:W-:-:S15]  /*4bf90*/  HMMA.16816.F32 R12, R16, R8, R12 ;  /* 0x00000008100c723c */ /* 0x020fde000000180c */
        /* <DEDUP_REMOVED lines=54> */
[----:B------:R-:W-:-:S07]  /*4c300*/  F2FP.F16.E4M3.UNPACK_B R7, R7 ;  /* 0x00000007ff07723e */ /* 0x000fce00020006ff */
[C---:B--2---:R-:W-:Y:S01]  /*4c310*/  HMMA.16816.F32 R12, R4.reuse, R24, R12 ;  /* 0x00000018040c723c */ /* 0x044fe2000000180c */
        /* <DEDUP_REMOVED lines=11> */
[----:B------:R-:W5:Y:S04]  /*4c3d0*/  LDL.LU R25, [R1+0x1ed0] ;  /* 0x001ed00001197983 */ /* 0x000f680000300800 */
[----:B----4-:R0:W-:Y:S02]  /*4c3e0*/  STL.64 [R1+0x23e8], R26 ;  /* 0x0023e81a01007387 */ /* 0x0101e40000100a00 */
[----:B0-----:R-:W-:Y:S01]  /*4c3f0*/  IMAD.MOV.U32 R27, RZ, RZ, R28 ;  /* 0x000000ffff1b7224 */ /* 0x001fe200078e001c */
[----:B---3--:R-:W-:Y:S01]  /*4c400*/  HMMA.16816.F32 R12, R4, R20, R12 ;  /* 0x00000014040c723c */ /* 0x008fe2000000180c */
[----:B-----5:R0:W-:Y:S04]  /*4c410*/  STL.64 [R1+0x23e0], R24 ;  /* 0x0023e01801007387 */ /* 0x0201e80000100a00 */
[----:B0-----:R-:W3:Y:S04]  /*4c420*/  LDL.LU R24, [R1+0x3e0] ;  /* 0x0003e00001187983 */ /* 0x001ee80000300800 */
[----:B------:R-:W3:Y:S04]  /*4c430*/  LDL.LU R25, [R1+0x3e4] ;  /* 0x0003e40001197983 */ /* 0x000ee80000300800 */
[----:B------:R-:W3:Y:S10]  /*4c440*/  LDL.LU R26, [R1+0x3e8] ;  /* 0x0003e800011a7983 */ /* 0x000ef40000300800 */
[----:B------:R-:W-:Y:S04]  /*4c450*/  STL.64 [R1+0x60], R12 ;  /* 0x0000600c01007387 */ /* 0x000fe80000100a00 */
[----:B------:R0:W-:Y:S01]  /*4c460*/  STL [R1+0x68], R14 ;  /* 0x0000680e01007387 */ /* 0x0001e20000100800 */
[----:B------:R-:W-:-:S03]  /*4c470*/  IMAD.MOV.U32 R28, RZ, RZ, R15 ;  /* 0x000000ffff1c7224 */ /* 0x000fc600078e000f */
[----:B0-----:R-:W4:Y:S04]  /*4c480*/  LDL.LU.64 R14, [R1+0x2428] ;  /* 0x00242800010e7983 */ /* 0x001f280000300a00 */
[----:B------:R-:W5:Y:S04]  /*4c490*/  LDL.LU.64 R12, [R1+0x2420] ;  /* 0x00242000010c7983 */ /* 0x000f680000300a00 */
[----:B------:R-:W-:Y:S01]  /*4c4a0*/  STL [R1+0x2188], R28 ;  /* 0x0021881c01007387 */ /* 0x000fe20000100800 */
        /* <DEDUP_REMOVED lines=12> */
[----:B0-----:R-:W4:Y:S04]  /*4c570*/  LDL.LU R12, [R1] ;  /* 0x00000000010c7983 */ /* 0x001f280000300800 */
[----:B------:R-:W4:Y:S04]  /*4c580*/  LDL.LU R13, [R1+0x4] ;  /* 0x00000400010d7983 */ /* 0x000f280000300800 */
[----:B-1----:R-:W4:Y:S04]  /*4c590*/  LDL.LU R14, [R1+0x8] ;  /* 0x00000800010e7983 */ /* 0x002f280000300800 */
[----:B------:R-:W4:Y:S01]  /*4c5a0*/  LDL.LU R15, [R1+0xc] ;  /* 0x00000c00010f7983 */ /* 0x000f220000300800 */
[----:B--2---:R-:W-:-:S15]  /*4c5b0*/  HMMA.16816.F32 R16, R4, R10, R16 ;  /* 0x0000000a0410723c */ /* 0x004fde0000001810 */
[----:B------:R-:W-:-:S08]  /*4c5c0*/  NOP ;  /* 0x0000000000007918 */ /* 0x000fd00000000000 */
[----:B------:R-:W-:Y:S04]  /*4c5d0*/  STL.64 [R1+0x30], R16 ;  /* 0x0000301001007387 */ /* 0x000fe80000100a00 */
[----:B------:R0:W-:Y:S04]  /*4c5e0*/  STL.64 [R1+0x38], R18 ;  /* 0x0000381201007387 */ /* 0x0001e80000100a00 */
[----:B0-----:R-:W2:Y:S04]  /*4c5f0*/  LDL.LU.64 R18, [R1+0x23f8] ;  /* 0x0023f80001127983 */ /* 0x001ea80000300a00 */
[----:B------:R-:W5:Y:S01]  /*4c600*/  LDL.LU.64 R16, [R1+0x23f0] ;  /* 0x0023f00001107983 */ /* 0x000f620000300a00 */
[----:B---3--:R-:W-:Y:S03]  /*4c610*/  HMMA.16816.F32 R8, R4, R8, R24 ;  /* 0x000000080408723c */ /* 0x008fe60000001818 */
[----:B------:R-:W3:Y:S04]  /*4c620*/  LDL.LU.64 R26, [R1+0x23e8] ;  /* 0x0023e800011a7983 */ /* 0x000ee80000300a00 */
[----:B------:R-:W4:-:S15]  /*4c630*/  LDL.LU.64 R24, [R1+0x23e0] ;  /* 0x0023e00001187983 */ /* 0x000f1e0000300a00 */
[----:B------:R-:W-:-:S01]  /*4c640*/  NOP ;  /* 0x0000000000007918 */ /* 0x000fc20000000000 */
[----:B------:R0:W-:Y:S04]  /*4c650*/  STL.64 [R1+0x20], R8 ;  /* 0x0000200801007387 */ /* 0x0001e80000100a00 */
[----:B------:R1:W-:Y:S04]  /*4c660*/  STL [R1+0x28], R10 ;  /* 0x0000280a01007387 */ /* 0x0003e80000100800 */
[----:B0-----:R-:W3:Y:S04]  /*4c670*/  LDL.LU R8, [R1+0x3d0] ;  /* 0x0003d00001087983 */ /* 0x001ee80000300800 */
[----:B------:R-:W3:Y:S04]  /*4c680*/  LDL.LU R9, [R1+0x3d4] ;  /* 0x0003d40001097983 */ /* 0x000ee80000300800 */
[----:B-1----:R-:W3:Y:S01]  /*4c690*/  LDL.LU R10, [R1+0x3d8] ;  /* 0x0003d800010a7983 */ /* 0x002ee20000300800 */
[----:B-----5:R-:W-:-:S02]  /*4c6a0*/  IMAD R16, R29, 0x100, R16 ;  /* 0x000001001d107824 */ /* 0x020fc400078e0210 */
[----:B------:R-:W-:Y:S02]  /*4c6b0*/  IMAD.MOV.U32 R29, RZ, RZ, R11 ;  /* 0x000000ffff1d7224 */ /* 0x000fe400078e000b */
[----:B------:R-:W5:Y:S04]  /*4c6c0*/  LDL.LU R11, [R1+0x3dc] ;  /* 0x0003dc00010b7983 */ /* 0x000f680000300800 */
[----:B------:R-:W-:Y:S01]  /*4c6d0*/  STL [R1+0x20e0], R29 ;  /* 0x0020e01d01007387 */ /* 0x000fe20000100800 */
[----:B--2---:R-:W-:Y:S02]  /*4c6e0*/  IMAD R19, R0, 0x100, R19 ;  /* 0x0000010000137824 */ /* 0x004fe400078e0213 */
[----:B----4-:R-:W-:Y:S02]  /*4c6f0*/  IMAD R18, R18, 0x100, R25 ;  /* 0x0000010012127824 */ /* 0x010fe400078e0219 */
[----:B------:R-:W-:Y:S01]  /*4c700*/  IMAD R17, R17, 0x100, R24 ;  /* 0x0000010011117824 */ /* 0x000fe200078e0218 */
[----:B---3--:R-:W-:-:S02]  /*4c710*/  F2FP.F16.E4M3.UNPACK_B R25, R26.H1 ;  /* 0x0000001aff19723e */ /* 0x008fc400030006ff */
[----:B------:R-:W-:Y:S01]  /*4c720*/  F2FP.F16.E4M3.UNPACK_B R24, R27.H1 ;  /* 0x0000001bff18723e */ /* 0x000fe200030006ff */
[C---:B-----5:R-:W-:Y:S06]  /*4c730*/  HMMA.16816.F32 R8, R4.reuse, R2, R8 ;  /* 0x000000020408723c */ /* 0x060fec0000001808 */
[----:B------:R-:W-:-:S15]  /*4c740*/  HMMA.16816.F32 R4, R4, R22, R12 ;  /* 0x000000160404723c */ /* 0x000fde000000180c */
[----:B------:R-:W-:-:S02]  /*4c750*/  NOP ;  /* 0x0000000000007918 */ /* 0x000fc40000000000 */
[----:B------:R-:W-:Y:S04]  /*4c760*/  STL.64 [R1+0x10], R8 ;  /* 0x0000100801007387 */ /* 0x000fe80000100a00 */
[----:B------:R-:W2:Y:S04]  /*4c770*/  LDL.LU R28, [R1+0x1ef8] ;  /* 0x001ef800011c7983 */ /* 0x000ea80000300800 */
[----:B------:R-:W2:Y:S04]  /*4c780*/  LDL.LU R0, [R1+0x1ef4] ;  /* 0x001ef40001007983 */ /* 0x000ea80000300800 */
[----:B------:R0:W-:Y:S04]  /*4c790*/  STL.64 [R1], R4 ;  /* 0x0000000401007387 */ /* 0x0001e80000100a00 */
[----:B------:R1:W-:Y:S04]  /*4c7a0*/  STL [R1+0x8], R6 ;  /* 0x0000080601007387 */ /* 0x0003e80000100800 */
[----:B------:R-:W3:Y:S04]  /*4c7b0*/  LDL.LU R22, [R1+0x6f8] ;  /* 0x0006f80001167983 */ /* 0x000ee80000300800 */
[----:B------:R-:W4:Y:S04]  /*4c7c0*/  LDL.LU R23, [R1+0x6fc] ;  /* 0x0006fc0001177983 */ /* 0x000f280000300800 */
[----:B------:R-:W5:Y:S01]  /*4c7d0*/  LDL.LU R20, [R1+0x6e8] ;  /* 0x0006e80001147983 */ /* 0x000f620000300800 */
[----:B------:R-:W-:-:S03]  /*4c7e0*/  IMAD.MOV.U32 R26, RZ, RZ, R10 ;  /* 0x000000ffff1a7224 */ /* 0x000fc600078e000a */
[----:B------:R-:W2:Y:S01]  /*4c7f0*/  LDL.LU R21, [R1+0x6ec] ;  /* 0x0006ec0001157983 */ /* 0x000ea20000300800 */
[----:B------:R-:W-:-:S03]  /*4c800*/  IMAD.MOV.U32 R27, RZ, RZ, R11 ;  /* 0x000000ffff1b7224 */ /* 0x000fc600078e000b */
[----:B------:R-:W3:Y:S04]  /*4c810*/  LDL.LU R10, [R1+0x6c8] ;  /* 0x0006c800010a7983 */ /* 0x000ee80000300800 */
[----:B------:R-:W3:Y:S04]  /*4c820*/  LDL.LU R11, [R1+0x6cc] ;  /* 0x0006cc00010b7983 */ /* 0x000ee80000300800 */
[----:B0-----:R-:W4:Y:S04]  /*4c830*/  LDL.LU R4, [R1+0x1ee0] ;  /* 0x001ee00001047983 */ /* 0x001f280000300800 */
[----:B------:R-:W2:Y:S04]  /*4c840*/  LDL.LU R12, [R1+0x1edc] ;  /* 0x001edc00010c7983 */ /* 0x000ea80000300800 */
[----:B------:R-:W4:Y:S04]  /*4c850*/  LDL.LU R5, [R1+0x1ee8] ;  /* 0x001ee80001057983 */ /* 0x000f280000300800 */
[----:B------:R-:W2:Y:S04]  /*4c860*/  LDL.LU R13, [R1+0x1ee4] ;  /* 0x001ee400010d7983 */ /* 0x000ea80000300800 */
[----:B-1----:R-:W5:Y:S04]  /*4c870*/  LDL.LU R6, [R1+0x1ef0] ;  /* 0x001ef00001067983 */ /* 0x002f680000300800 */
[----:B------:R-:W2:Y:S04]  /*4c880*/  LDL.LU R14, [R1+0x1eec] ;  /* 0x001eec00010e7983 */ /* 0x000ea80000300800 */
[----:B------:R-:W4:Y:S04]  /*4c890*/  LDL.LU R8, [R1+0x6b8] ;  /* 0x0006b80001087983 */ /* 0x000f280000300800 */
[----:B------:R-:W4:Y:S04]  /*4c8a0*/  LDL.LU R9, [R1+0x6bc] ;  /* 0x0006bc0001097983 */ /* 0x000f280000300800 */
[----:B---3--:R-:W-:Y:S04]  /*4c8b0*/  STL.64 [R1+0x23c8], R10 ;  /* 0x0023c80a01007387 */ /* 0x008fe80000100a00 */
[----:B----4-:R0:W-:Y:S04]  /*4c8c0*/  STL.64 [R1+0x23c0], R8 ;  /* 0x0023c00801007387 */ /* 0x0101e80000100a00 */
[----:B0-----:R-:W3:Y:S04]  /*4c8d0*/  LDL.LU R8, [R1+0x3b0] ;  /* 0x0003b00001087983 */ /* 0x001ee80000300800 */
[----:B------:R-:W3:Y:S04]  /*4c8e0*/  LDL.LU R9, [R1+0x3b4] ;  /* 0x0003b40001097983 */ /* 0x000ee80000300800 */
[----:B------:R-:W4:Y:S04]  /*4c8f0*/  LDL.LU R10, [R1+0x3b8] ;  /* 0x0003b800010a7983 */ /* 0x000f280000300800 */
[----:B------:R-:W4:Y:S01]  /*4c900*/  LDL.LU R11, [R1+0x3bc] ;  /* 0x0003bc00010b7983 */ /* 0x000f220000300800 */
[----:B------:R-:W-:Y:S01]  /*4c910*/  IMAD.MOV.U32 R29, RZ, RZ, R7 ;  /* 0x000000ffff1d7224 */ /* 0x000fe200078e0007 */
[----:B------:R-:W-:-:S02]  /*4c920*/  F2FP.F16.E4M3.UNPACK_B R16, R16 ;  /* 0x00000010ff10723e */ /* 0x000fc400020006ff */
[----:B----4-:R-:W-:Y:S04]  /*4c930*/  STL.64 [R1+0x23d8], R10 ;  /* 0x0023d80a01007387 */ /* 0x010fe80000100a00 */
[----:B---3--:R0:W-:Y:S04]  /*4c940*/  STL.64 [R1+0x23d0], R8 ;  /* 0x0023d00801007387 */ /* 0x0081e80000100a00 */
[----:B0-----:R-:W3:Y:S04]  /*4c950*/  LDL.LU R8, [R1+0x3c0] ;  /* 0x0003c00001087983 */ /* 0x001ee80000300800 */
[----:B------:R-:W3:Y:S04]  /*4c960*/  LDL.LU R9, [R1+0x3c4] ;  /* 0x0003c40001097983 */ /* 0x000ee80000300800 */
[----:B------:R-:W3:Y:S04]  /*4c970*/  LDL.LU R10, [R1+0x3c8] ;  /* 0x0003c800010a7983 */ /* 0x000ee80000300800 */
[----:B------:R-:W3:Y:S04]  /*4c980*/  LDL.LU R11, [R1+0x3cc] ;  /* 0x0003cc00010b7983 */ /* 0x000ee80000300800 */
[----:B------:R-:W5:Y:S01]  /*4c990*/  LDL.LU R7, [R1+0x6a8] ;  /* 0x0006a80001077983 */ /* 0x000f620000300800 */
[----:B------:R-:W-:-:S02]  /*4c9a0*/  F2FP.F16.E4M3.UNPACK_B R17, R17 ;  /* 0x00000011ff11723e */ /* 0x000fc400020006ff */
[----:B------:R-:W-:Y:S02]  /*4c9b0*/  F2FP.F16.E4M3.UNPACK_B R18, R18 ;  /* 0x00000012ff12723e */ /* 0x000fe400020006ff */
[----:B------:R-:W-:-:S07]  /*4c9c0*/  F2FP.F16.E4M3.UNPACK_B R19, R19 ;  /* 0x00000013ff13723e */ /* 0x000fce00020006ff */
[----:B---3--:R-:W-:Y:S01]  /*4c9d0*/  HMMA.16816.F32 R8, R16, R24, R8 ;  /* 0x000000181008723c */ /* 0x008fe20000001808 */
[----:B-----5:R-:W-:Y:S04]  /*4c9e0*/  STL.64 [R1+0x23b8], R6 ;  /* 0x0023b80601007387 */ /* 0x020fe80000100a00 */
[----:B------:R0:W-:Y:S04]  /*4c9f0*/  STL.64 [R1+0x23b0], R4 ;  /* 0x0023b00401007387 */ /* 0x0001e80000100a00 */
[----:B0-----:R-:W3:Y:S04]  /*4ca00*/  LDL.LU R4, [R1+0x3a0] ;  /* 0x0003a00001047983 */ /* 0x001ee80000300800 */
[----:B------:R-:W3:Y:S04]  /*4ca10*/  LDL.LU R5, [R1+0x3a4] ;  /* 0x0003a40001057983 */ /* 0x000ee80000300800 */
[----:B------:R-:W3:Y:S04]  /*4ca20*/  LDL.LU R6, [R1+0x3a8] ;  /* 0x0003a80001067983 */ /* 0x000ee80000300800 */
[----:B------:R-:W3:Y:S04]  /*4ca30*/  LDL.LU R7, [R1+0x3ac] ;  /* 0x0003ac0001077983 */ /* 0x000ee80000300800 */
[----:B------:R-:W4:Y:S04]  /*4ca40*/  LDL.LU R2, [R1+0x6ac] ;  /* 0x0006ac0001027983 */ /* 0x000f280000300800 */
[----:B------:R-:W5:Y:S04]  /*4ca50*/  LDL.LU R3, [R1+0x698] ;  /* 0x0006980001037983 */ /* 0x000f680000300800 */
[----:B------:R-:W4:Y:S04]  /*4ca60*/  LDL.LU R15, [R1+0x69c] ;  /* 0x00069c00010f7983 */ /* 0x000f280000300800 */
[----:B------:R-:W-:Y:S04]  /*4ca70*/  STL [R1+0x21f0], R29 ;  /* 0x0021f01d01007387 */ /* 0x000fe80000100800 */
[----:B------:R-:W-:Y:S04]  /*4ca80*/  STL.64 [R1+0x4f0], R8 ;  /* 0x0004f00801007387 */ /* 0x000fe80000100a00 */
[----:B------:R0:W-:Y:S04]  /*4ca90*/  STL.64 [R1+0x4f8], R10 ;  /* 0x0004f80a01007387 */ /* 0x0001e80000100a00 */
[----:B0-----:R-:W5:Y:S04]  /*4caa0*/  LDL.LU.64 R10, [R1+0x23d8] ;  /* 0x0023d800010a7983 */ /* 0x001f680000300a00 */
[----:B------:R-:W5:Y:S01]  /*4cab0*/  LDL.LU.64 R8, [R1+0x23d0] ;  /* 0x0023d00001087983 */ /* 0x000f620000300a00 */
[----:B------:R-:W-:-:S02]  /*4cac0*/  F2FP.F16.E4M3.UNPACK_B R22, R22.H1 ;  /* 0x00000016ff16723e */ /* 0x000fc400030006ff */
[----:B------:R-:W-:Y:S02]  /*4cad0*/  F2FP.F16.E4M3.UNPACK_B R23, R23.H1 ;  /* 0x00000017ff17723e */ /* 0x000fe400030006ff */
[----:B------:R-:W-:Y:S02]  /*4cae0*/  F2FP.F16.E4M3.UNPACK_B R20, R20.H1 ;  /* 0x00000014ff14723e */ /* 0x000fe400030006ff */
[----:B--2---:R-:W-:Y:S01]  /*4caf0*/  F2FP.F16.E4M3.UNPACK_B R21, R21.H1 ;  /* 0x00000015ff15723e */ /* 0x004fe200030006ff */
[----:B------:R-:W-:Y:S04]  /*4cb00*/  STL.64 [R1+0x2388], R26 ;  /* 0x0023881a01007387 */ /* 0x000fe80000100a00 */
[----:B------:R0:W-:Y:S04]  /*4cb10*/  STL.64 [R1+0x2380], R24 ;  /* 0x0023801801007387 */ /* 0x0001e80000100a00 */
[----:B0-----:R-:W2:Y:S04]  /*4cb20*/  LDL.LU R24, [R1+0x3f0] ;  /* 0x0003f00001187983 */ /* 0x001ea80000300800 */
[----:B------:R-:W2:Y:S04]  /*4cb30*/  LDL.LU R25, [R1+0x3f4] ;  /* 0x0003f40001197983 */ /* 0x000ea80000300800 */
[----:B------:R-:W2:Y:S04]  /*4cb40*/  LDL.LU R26, [R1+0x3f8] ;  /* 0x0003f800011a7983 */ /* 0x000ea80000300800 */
[----:B------:R-:W2:Y:S01]  /*4cb50*/  LDL.LU R27, [R1+0x3fc] ;  /* 0x0003fc00011b7983 */ /* 0x000ea20000300800 */
[C---:B---3--:R-:W-:Y:S06]  /*4cb60*/  HMMA.16816.F32 R4, R16.reuse, R20, R4 ;  /* 0x000000141004723c */ /* 0x048fec0000001804 */
[----:B-----5:R-:W-:-:S15]  /*4cb70*/  HMMA.16816.F32 R8, R16, R22, R8 ;  /* 0x000000161008723c */ /* 0x020fde0000001808 */
[----:B------:R-:W-:-:S08]  /*4cb80*/  NOP ;  /* 0x0000000000007918 */ /* 0x000fd00000000000 */
[----:B------:R-:W-:Y:S04]  /*4cb90*/  STL.64 [R1+0x4e0], R8 ;  /* 0x0004e00801007387 */ /* 0x000fe80000100a00 */
[----:B------:R0:W-:Y:S04]  /*4cba0*/  STL.64 [R1+0x4e8], R10 ;  /* 0x0004e80a01007387 */ /* 0x0001e80000100a00 */
[----:B0-----:R-:W3:Y:S04]  /*4cbb0*/  LDL.LU.64 R10, [R1+0x23c8] ;  /* 0x0023c800010a7983 */ /* 0x001ee80000300a00 */
[----:B------:R-:W5:Y:S04]  /*4cbc0*/  LDL.LU.64 R8, [R1+0x23c0] ;  /* 0x0023c00001087983 */ /* 0x000f680000300a00 */
[----:B------:R-:W-:Y:S04]  /*4cbd0*/  STL.64 [R1+0x4d0], R4 ;  /* 0x0004d00401007387 */ /* 0x000fe80000100a00 */
[----:B------:R0:W-:Y:S04]  /*4cbe0*/  STL.64 [R1+0x4d8], R6 ;  /* 0x0004d80601007387 */ /* 0x0001e80000100a00 */
[----:B0-----:R-:W4:Y:S04]  /*4cbf0*/  LDL.LU.64 R6, [R1+0x23b8] ;  /* 0x0023b80001067983 */ /* 0x001f280000300a00 */
[----:B------:R-:W2:Y:S04]  /*4cc00*/  LDL.LU.64 R4, [R1+0x23b0] ;  /* 0x0023b00001047983 */ /* 0x000ea80000300a00 */
[----:B------:R-:W-:Y:S04]  /*4cc10*/  STL.64 [R1+0x2378], R22 ;  /* 0x0023781601007387 */ /* 0x000fe80000100a00 */
[----:B------:R0:W-:Y:S04]  /*4cc20*/  STL.64 [R1+0x2370], R20 ;  /* 0x0023701401007387 */ /* 0x0001e80000100a00 */
[----:B0-----:R-:W4:Y:S04]  /*4cc30*/  LDL.LU R20, [R1+0x390] ;  /* 0x0003900001147983 */ /* 0x001f280000300800 */
[----:B------:R-:W4:Y:S04]  /*4cc40*/  LDL.LU R21, [R1+0x394] ;  /* 0x0003940001157983 */ /* 0x000f280000300800 */
[----:B------:R-:W4:Y:S04]  /*4cc50*/  LDL.LU R22, [R1+0x398] ;  /* 0x0003980001167983 */ /* 0x000f280000300800 */
[----:B------:R-:W4:Y:S04]  /*4cc60*/  LDL.LU R23, [R1+0x39c] ;  /* 0x00039c0001177983 */ /* 0x000f280000300800 */
[----:B------:R-:W2:Y:S01]  /*4cc70*/  LDL.LU R29, [R1+0x1f08] ;  /* 0x001f0800011d7983 */ /* 0x000ea20000300800 */
[----:B------:R-:W-:Y:S01]  /*4cc80*/  IMAD R0, R0, 0x100, R28 ;  /* 0x0000010000007824 */ /* 0x000fe200078e021c */
[----:B---3--:R-:W-:-:S02]  /*4cc90*/  F2FP.F16.E4M3.UNPACK_B R10, R10.H1 ;  /* 0x0000000aff0a723e */ /* 0x008fc400030006ff */
[----:B------:R-:W-:Y:S02]  /*4cca0*/  F2FP.F16.E4M3.UNPACK_B R11, R11.H1 ;  /* 0x0000000bff0b723e */ /* 0x000fe400030006ff */
[----:B-----5:R-:W-:Y:S02]  /*4ccb0*/  F2FP.F16.E4M3.UNPACK_B R8, R8.H1 ;  /* 0x00000008ff08723e */ /* 0x020fe400030006ff */
[----:B------:R-:W-:-:S03]  /*4ccc0*/  F2FP.F16.E4M3.UNPACK_B R9, R9.H1 ;  /* 0x00000009ff09723e */ /* 0x000fc600030006ff */
[----:B----4-:R-:W-:Y:S01]  /*4ccd0*/  HMMA.16816.F32 R20, R16, R10, R20 ;  /* 0x0000000a1014723c */ /* 0x010fe20000001814 */
[----:B--2---:R-:W-:-:S15]  /*4cce0*/  IMAD R12, R12, 0x100, R4 ;  /* 0x000001000c0c7824 */ /* 0x004fde00078e0204 */
[----:B------:R-:W-:-:S07]  /*4ccf0*/  NOP ;  /* 0x0000000000007918 */ /* 0x000fce0000000000 */
[----:B------:R-:W-:Y:S04]  /*4cd00*/  STL.64 [R1+0x6c0], R20 ;  /* 0x0006c01401007387 */ /* 0x000fe80000100a00 */
[----:B------:R0:W-:Y:S01]  /*4cd10*/  STL.64 [R1+0x6c8], R22 ;  /* 0x0006c81601007387 */ /* 0x0001e20000100a00 */
[----:B------:R-:W-:-:S03]  /*4cd20*/  IMAD R13, R13, 0x100, R5 ;  /* 0x000001000d0d7824 */ /* 0x000fc600078e0205 */
[----:B------:R-:W2:Y:S01]  /*4cd30*/  LDL.LU R28, [R1+0x1f04] ;  /* 0x001f0400011c7983 */ /* 0x000ea20000300800 */
[----:B0-----:R-:W-:Y:S01]  /*4cd40*/  HMMA.16816.F32 R20, R16, R8, R24 ;  /* 0x000000081014723c */ /* 0x001fe20000001818 */
[----:B------:R-:W-:Y:S02]  /*4cd50*/  F2FP.F16.E4M3.UNPACK_B R4, R3.H1 ;  /* 0x00000003ff04723e */ /* 0x000fe400030006ff */
[----:B------:R-:W-:Y:S01]  /*4cd60*/  F2FP.F16.E4M3.UNPACK_B R5, R15.H1 ;  /* 0x0000000fff05723e */ /* 0x000fe200030006ff */
[----:B------:R-:W3:Y:S04]  /*4cd70*/  LDL.LU R3, [R1+0x688] ;  /* 0x0006880001037983 */ /* 0x000ee80000300800 */
[----:B------:R-:W4:-:S15]  /*4cd80*/  LDL.LU R15, [R1+0x68c] ;  /* 0x00068c00010f7983 */ /* 0x000f1e0000300800 */
[----:B------:R-:W-:Y:S04]  /*4cd90*/  STL.64 [R1+0x6d0], R20 ;  /* 0x0006d01401007387 */ /* 0x000fe80000100a00 */
[----:B------:R-:W-:Y:S04]  /*4cda0*/  STL.64 [R1+0x6d8], R22 ;  /* 0x0006d81601007387 */ /* 0x000fe80000100a00 */
[----:B------:R-:W5:Y:S04]  /*4cdb0*/  LDL.LU R24, [R1+0x380] ;  /* 0x0003800001187983 */ /* 0x000f680000300800 */
[----:B------:R-:W5:Y:S04]  /*4cdc0*/  LDL.LU R25, [R1+0x384] ;  /* 0x0003840001197983 */ /* 0x000f680000300800 */
[----:B------:R-:W2:Y:S04]  /*4cdd0*/  LDL.LU R26, [R1+0x388] ;  /* 0x00038800011a7983 */ /* 0x000ea80000300800 */
[----:B------:R-:W2:Y:S04]  /*4cde0*/  LDL.LU R27, [R1+0x38c] ;  /* 0x00038c00011b7983 */ /* 0x000ea80000300800 */
[----:B--2---:R-:W-:Y:S04]  /*4cdf0*/  STL.64 [R1+0x2398], R26 ;  /* 0x0023981a01007387 */ /* 0x004fe80000100a00 */
[----:B-----5:R0:W-:Y:S04]  /*4ce00*/  STL.64 [R1+0x2390], R24 ;  /* 0x0023901801007387 */ /* 0x0201e80000100a00 */
[----:B0-----:R-:W2:Y:S04]  /*4ce10*/  LDL.LU R24, [R1+0x410] ;  /* 0x0004100001187983 */ /* 0x001ea80000300800 */
[----:B------:R-:W2:Y:S04]  /*4ce20*/  LDL.LU R25, [R1+0x414] ;  /* 0x0004140001197983 */ /* 0x000ea80000300800 */
[----:B------:R-:W5:Y:S04]  /*4ce30*/  LDL.LU R26, [R1+0x418] ;  /* 0x00041800011a7983 */ /* 0x000f680000300800 */
[----:B------:R-:W5:Y:S01]  /*4ce40*/  LDL.LU R27, [R1+0x41c] ;  /* 0x00041c00011b7983 */ /* 0x000f620000300800 */
[----:B------:R-:W-:Y:S01]  /*4ce50*/  IMAD R14, R14, 0x100, R6 ;  /* 0x000001000e0e7824 */ /* 0x000fe200078e0206 */
[----:B------:R-:W-:-:S02]  /*4ce60*/  F2FP.F16.E4M3.UNPACK_B R6, R7.H1 ;  /* 0x00000007ff06723e */ /* 0x000fc400030006ff */
[----:B-----5:R-:W-:Y:S04]  /*4ce70*/  STL.64 [R1+0x23a8], R26 ;  /* 0x0023a81a01007387 */ /* 0x020fe80000100a00 */
[----:B--2---:R0:W-:Y:S04]  /*4ce80*/  STL.64 [R1+0x23a0], R24 ;  /* 0x0023a01801007387 */ /* 0x0041e80000100a00 */
        /* <DEDUP_REMOVED lines=10> */
[----:B0-----:R-:W3:Y:S04]  /*4cf30*/  LDL.LU R8, [R1+0x350] ;  /* 0x0003500001087983 */ /* 0x001ee80000300800 */
[----:B------:R-:W3:Y:S04]  /*4cf40*/  LDL.LU R9, [R1+0x354] ;  /* 0x0003540001097983 */ /* 0x000ee80000300800 */
[----:B------:R-:W4:Y:S04]  /*4cf50*/  LDL.LU R10, [R1+0x358] ;  /* 0x00035800010a7983 */ /* 0x000f280000300800 */
[----:B------:R-:W4:Y:S01]  /*4cf60*/  LDL.LU R11, [R1+0x35c] ;  /* 0x00035c00010b7983 */ /* 0x000f220000300800 */
[----:B------:R-:W-:-:S07]  /*4cf70*/  F2FP.F16.E4M3.UNPACK_B R7, R2.H1 ;  /* 0x00000002ff07723e */ /* 0x000fce00030006ff */
[----:B--2---:R-:W-:Y:S01]  /*4cf80*/  HMMA.16816.F32 R24, R16, R6, R24 ;  /* 0x000000061018723c */ /* 0x004fe20000001818 */
[----:B----4-:R-:W-:Y:S04]  /*4cf90*/  STL.64 [R1+0x2368], R10 ;  /* 0x0023680a01007387 */ /* 0x010fe80000100a00 */
        /* <DEDUP_REMOVED lines=10> */
[----:B------:R-:W-:Y:S02]  /*4d040*/  F2FP.F16.E4M3.UNPACK_B R3, R15.H1 ;  /* 0x0000000fff03723e */ /* 0x000fe400030006ff */
[----:B------:R-:W-:Y:S02]  /*4d050*/  F2FP.F16.E4M3.UNPACK_B R15, R0 ;  /* 0x00000000ff0f723e */ /* 0x000fe400020006ff */
[----:B------:R-:W4:Y:S01]  /*4d060*/  LDL.LU R0, [R1+0x1f0c] ;  /* 0x001f0c0001007983 */ /* 0x000f220000300800 */
        /* <DEDUP_REMOVED lines=8> */
[----:B0-----:R-:W4:Y:S04]  /*4d0f0*/  LDL.LU R4, [R1+0x340] ;  /* 0x0003400001047983 */ /* 0x001f280000300800 */
[----:B------:R-:W4:Y:S04]  /*4d100*/  LDL.LU R5, [R1+0x344] ;  /* 0x0003440001057983 */ /* 0x000f280000300800 */
[----:B------:R-:W4:Y:S04]  /*4d110*/  LDL.LU R6, [R1+0x348] ;  /* 0x0003480001067983 */ /* 0x000f280000300800 */
[----:B------:R-:W4:Y:S01]  /*4d120*/  LDL.LU R7, [R1+0x34c] ;  /* 0x00034c0001077983 */ /* 0x000f220000300800 */
[----:B---3--:R-:W-:Y:S03]  /*4d130*/  HMMA.16816.F32 R16, R16, R2, R24 ;  /* 0x000000021010723c */ /* 0x008fe60000001818 */
[----:B------:R-:W3:Y:S04]  /*4d140*/  LDL.LU.64 R26, [R1+0x2388] ;  /* 0x00238800011a7983 */ /* 0x000ee80000300a00 */
[----:B------:R-:W5:Y:S01]  /*4d150*/  LDL.LU.64 R24, [R1+0x2380] ;  /* 0x0023800001187983 */ /* 0x000f620000300a00 */
[----:B------:R-:W-:-:S02]  /*4d160*/  F2FP.F16.E4M3.UNPACK_B R12, R12 ;  /* 0x0000000cff0c723e */ /* 0x000fc400020006ff */
[----:B------:R-:W-:Y:S02]  /*4d170*/  F2FP.F16.E4M3.UNPACK_B R13, R13 ;  /* 0x0000000dff0d723e */ /* 0x000fe400020006ff */
[----:B------:R-:W-:-:S11]  /*4d180*/  F2FP.F16.E4M3.UNPACK_B R14, R14 ;  /* 0x0000000eff0e723e */ /* 0x000fd600020006ff */
        /* <DEDUP_REMOVED lines=11> */
[----:B------:R-:W5:Y:S04]  /*4d240*/  LDL.LU.64 R20, [R1+0x2370] ;  /* 0x0023700001147983 */ /* 0x000f680000300a00 */
[----:B---3--:R0:W-:Y:S04]  /*4d250*/  STL.64 [R1+0x2318], R26 ;  /* 0x0023181a01007387 */ /* 0x0081e80000100a00 */
[----:B0-----:R-:W3:Y:S04]  /*4d260*/  LDL.LU R27, [R1+0x1f10] ;  /* 0x001f1000011b7983 */ /* 0x001ee80000300800 */
        /* <DEDUP_REMOVED lines=15> */
[----:B0-----:R-:W5:Y:S04]  /*4d360*/  LDL.LU R20, [R1+0x310] ;  /* 0x0003100001147983 */ /* 0x001f680000300800 */
[----:B------:R-:W5:Y:S04]  /*4d370*/  LDL.LU R21, [R1+0x314] ;  /* 0x0003140001157983 */ /* 0x000f680000300800 */
[----:B------:R-:W5:Y:S04]  /*4d380*/  LDL.LU R22, [R1+0x318] ;  /* 0x0003180001167983 */ /* 0x000f680000300800 */
[----:B------:R-:W5:Y:S01]  /*4d390*/  LDL.LU R23, [R1+0x31c] ;  /* 0x00031c0001177983 */ /* 0x000f620000300800 */
[----:B----4-:R-:W-:-:S02]  /*4d3a0*/  IMAD R16, R17, 0x100, R16 ;  /* 0x0000010011107824 */ /* 0x010fc400078e0210 */
[----:B------:R-:W-:Y:S02]  /*4d3b0*/  IMAD R17, R28, 0x100, R29 ;  /* 0x000001001c117824 */ /* 0x000fe400078e021d */
[----:B---3--:R-:W-:Y:S01]  /*4d3c0*/  IMAD R0, R0, 0x100, R27 ;  /* 0x0000010000007824 */ /* 0x008fe200078e021b */
        /* <DEDUP_REMOVED lines=8> */
[----:B------:R-:W4:Y:S04]  /*4d450*/  LDL.LU R29, [R1+0x1f38] ;  /* 0x001f3800011d7983 */ /* 0x000f280000300800 */
[----:B------:R-:W-:Y:S04]  /*4d460*/  STL.64 [R1+0x6a0], R20 ;  /* 0x0006a01401007387 */ /* 0x000fe80000100a00 */
[----:B------:R-:W-:Y:S04]  /*4d470*/  STL.64 [R1+0x6a8], R22 ;  /* 0x0006a81601007387 */ /* 0x000fe80000100a00 */
[----:B------:R-:W4:Y:S04]  /*4d480*/  LDL.LU R28, [R1+0x1f2c] ;  /* 0x001f2c00011c7983 */ /* 0x000f280000300800 */
        /* <DEDUP_REMOVED lines=14> */
[----:B------:R-:W2:Y:S04]  /*4d570*/  LDL.LU R26, [R1+0x338] ;  /* 0x00033800011a7983 */ /* 0x000ea80000300800 */
[----:B------:R-:W2:Y:S04]  /*4d580*/  LDL.LU R27, [R1+0x33c] ;  /* 0x00033c00011b7983 */ /* 0x000ea80000300800 */
[----:B------:R-:W5:Y:S04]  /*4d590*/  LDL.LU R9, [R1+0x1f20] ;  /* 0x001f200001097983 */ /* 0x000f680000300800 */
[----:B------:R-:W-:Y:S04]  /*4d5a0*/  STL.64 [R1+0x22e8], R10 ;  /* 0x0022e80a01007387 */ /* 0x000fe80000100a00 */
[----:B-----5:R0:W-:Y:S04]  /*4d5b0*/  STL.64 [R1+0x22e0], R8 ;  /* 0x0022e00801007387 */ /* 0x0201e80000100a00 */
[----:B0-----:R-:W5:Y:S04]  /*4d5c0*/  LDL.LU R8, [R1+0x2d0] ;  /* 0x0002d00001087983 */ /* 0x001f680000300800 */
[----:B------:R-:W5:Y:S04]  /*4d5d0*/  LDL.LU R9, [R1+0x2d4] ;  /* 0x0002d40001097983 */ /* 0x000f680000300800 */
[----:B------:R-:W3:Y:S04]  /*4d5e0*/  LDL.LU R10, [R1+0x2d8] ;  /* 0x0002d800010a7983 */ /* 0x000ee80000300800 */
[----:B------:R-:W3:Y:S01]  /*4d5f0*/  LDL.LU R11, [R1+0x2dc] ;  /* 0x0002dc00010b7983 */ /* 0x000ee20000300800 */
[----:B--2---:R-:W-:Y:S03]  /*4d600*/  HMMA.16816.F32 R24, R12, R6, R24 ;  /* 0x000000060c18723c */ /* 0x004fe60000001818 */
[----:B------:R-:W2:Y:S04]  /*4d610*/  LDL.LU R20, [R1+0x2f0] ;  /* 0x0002f00001147983 */ /* 0x000ea80000300800 */
[----:B------:R-:W2:Y:S04]  /*4d620*/  LDL.LU R21, [R1+0x2f4] ;  /* 0x0002f40001157983 */ /* 0x000ea80000300800 */
[----:B------:R-:W2:Y:S04]  /*4d630*/  LDL.LU R22, [R1+0x2f8] ;  /* 0x0002f80001167983 */ /* 0x000ea80000300800 */
[----:B------:R-:W2:Y:S01]  /*4d640*/  LDL.LU R23, [R1+0x2fc] ;  /* 0x0002fc0001177983 */ /* 0x000ea20000300800 */
[----:B------:R-:W-:Y:S01]  /*4d650*/  IMAD R19, R19, 0x100, R18 ;  /* 0x0000010013137824 */ /* 0x000fe200078e0212 */
[----:B------:R-:W-:-:S02]  /*4d660*/  F2FP.F16.E4M3.UNPACK_B R18, R0 ;  /* 0x00000000ff12723e */ /* 0x000fc400020006ff */
[----:B---3--:R-:W-:Y:S04]  /*4d670*/  STL.64 [R1+0x22f8], R10 ;  /* 0x0022f80a01007387 */ /* 0x008fe80000100a00 */
[----:B-----5:R0:W-:Y:S04]  /*4d680*/  STL.64 [R1+0x22f0], R8 ;  /* 0x0022f00801007387 */ /* 0x0201e80000100a00 */
[----:B0-----:R-:W3:Y:S04]  /*4d690*/  LDL.LU R8, [R1+0x2e0] ;  /* 0x0002e00001087983 */ /* 0x001ee80000300800 */
[----:B------:R-:W3:Y:S04]  /*4d6a0*/  LDL.LU R9, [R1+0x2e4] ;  /* 0x0002e40001097983 */ /* 0x000ee80000300800 */
[----:B------:R-:W3:Y:S04]  /*4d6b0*/  LDL.LU R10, [R1+0x2e8] ;  /* 0x0002e800010a7983 */ /* 0x000ee80000300800 */
[----:B------:R-:W3:Y:S04]  /*4d6c0*/  LDL.LU R11, [R1+0x2ec] ;  /* 0x0002ec00010b7983 */ /* 0x000ee80000300800 */
[----:B------:R-:W5:Y:S04]  /*4d6d0*/  LDL.LU R0, [R1+0x1f30] ;  /* 0x001f300001007983 */ /* 0x000f680000300800 */
        /* <DEDUP_REMOVED lines=12> */
[----:B0-----:R-:W2:Y:S04]  /*4d7a0*/  LDL.LU R4, [R1+0x210] ;  /* 0x0002100001047983 */ /* 0x001ea80000300800 */
[----:B------:R-:W2:Y:S04]  /*4d7b0*/  LDL.LU R5, [R1+0x214] ;  /* 0x0002140001057983 */ /* 0x000ea80000300800 */
[----:B------:R-:W3:Y:S04]  /*4d7c0*/  LDL.LU R6, [R1+0x218] ;  /* 0x0002180001067983 */ /* 0x000ee80000300800 */
[----:B------:R-:W3:Y:S01]  /*4d7d0*/  LDL.LU R7, [R1+0x21c] ;  /* 0x00021c0001077983 */ /* 0x000ee20000300800 */
[----:B----4-:R-:W-:Y:S03]  /*4d7e0*/  HMMA.16816.F32 R12, R12, R2, R24 ;  /* 0x000000020c0c723c */ /* 0x010fe60000001818 */
[----:B---3--:R-:W-:Y:S04]  /*4d7f0*/  STL.64 [R1+0x22d8], R6 ;  /* 0x0022d80601007387 */ /* 0x008fe80000100a00 */
[----:B--2---:R0:W-:Y:S04]  /*4d800*/  STL.64 [R1+0x22d0], R4 ;  /* 0x0022d00401007387 */ /* 0x0041e80000100a00 */
[----:B0-----:R-:W2:Y:S04]  /*4d810*/  LDL.LU R4, [R1+0x2c0] ;  /* 0x0002c00001047983 */ /* 0x001ea80000300800 */
[----:B------:R-:W2:Y:S04]  /*4d820*/  LDL.LU R5, [R1+0x2c4] ;  /* 0x0002c40001057983 */ /* 0x000ea80000300800 */
[----:B------:R-:W2:Y:S04]  /*4d830*/  LDL.LU R6, [R1+0x2c8] ;  /* 0x0002c80001067983 */ /* 0x000ea80000300800 */
[----:B------:R-:W2:Y:S04]  /*4d840*/  LDL.LU R7, [R1+0x2cc] ;  /* 0x0002cc0001077983 */ /* 0x000ea80000300800 */
[----:B------:R-:W3:Y:S04]  /*4d850*/  LDL.LU.64 R26, [R1+0x2318] ;  /* 0x00231800011a7983 */ /* 0x000ee80000300a00 */
[----:B------:R-:W4:Y:S01]  /*4d860*/  LDL.LU.64 R24, [R1+0x2310] ;  /* 0x0023100001187983 */ /* 0x000f220000300a00 */
[----:B------:R-:W-:-:S02]  /*4d870*/  F2FP.F16.E4M3.UNPACK_B R16, R16 ;  /* 0x00000010ff10723e */ /* 0x000fc400020006ff */
[----:B------:R-:W-:Y:S02]  /*4d880*/  F2FP.F16.E4M3.UNPACK_B R17, R17 ;  /* 0x00000011ff11723e */ /* 0x000fe400020006ff */
[----:B------:R-:W-:Y:S01]  /*4d890*/  F2FP.F16.E4M3.UNPACK_B R19, R19 ;  /* 0x00000013ff13723e */ /* 0x000fe200020006ff */
[----:B------:R0:W-:Y:S04]  /*4d8a0*/  STL.64 [R1+0x470], R12 ;  /* 0x0004700c01007387 */ /* 0x0001e80000100a00 */
[----:B------:R1:W-:Y:S04]  /*4d8b0*/  STL.64 [R1+0x478], R14 ;  /* 0x0004780e01007387 */ /* 0x0003e80000100a00 */
[----:B0-----:R-:W5:Y:S04]  /*4d8c0*/  LDL.LU R12, [R1+0x1f1c] ;  /* 0x001f1c00010c7983 */ /* 0x001f680000300800 */
[----:B------:R-:W5:Y:S04]  /*4d8d0*/  LDL.LU R13, [R1+0x1f28] ;  /* 0x001f2800010d7983 */ /* 0x000f680000300800 */
[----:B-1----:R-:W5:Y:S04]  /*4d8e0*/  LDL.LU R14, [R1+0x1f24] ;  /* 0x001f2400010e7983 */ /* 0x002f680000300800 */
[----:B------:R-:W5:Y:S01]  /*4d8f0*/  LDL.LU R15, [R1+0x1f34] ;  /* 0x001f3400010f7983 */ /* 0x000f620000300800 */
[----:B----4-:R-:W-:-:S15]  /*4d900*/  HMMA.16816.F32 R20, R16, R24, R20 ;  /* 0x000000181014723c */ /* 0x010fde0000001814 */
[----:B------:R-:W-:-:S08]  /*4d910*/  NOP ;  /* 0x0000000000007918 */ /* 0x000fd00000000000 */
[----:B------:R-:W-:Y:S04]  /*4d920*/  STL.64 [R1+0x460], R20 ;  /* 0x0004601401007387 */ /* 0x000fe80000100a00 */
[----:B------:R0:W-:Y:S04]  /*4d930*/  STL.64 [R1+0x468], R22 ;  /* 0x0004681601007387 */ /* 0x0001e80000100a00 */
[----:B0-----:R-:W4:Y:S04]  /*4d940*/  LDL.LU.64 R22, [R1+0x2308] ;  /* 0x0023080001167983 */ /* 0x001f280000300a00 */
[----:B------:R-:W2:Y:S04]  /*4d950*/  LDL.LU.64 R20, [R1+0x2300] ;  /* 0x0023000001147983 */ /* 0x000ea80000300a00 */
[----:B---3--:R-:W-:Y:S04]  /*4d960*/  STL.64 [R1+0x22b0], R26 ;  /* 0x0022b01a01007387 */ /* 0x008fe80000100a00 */
        /* <DEDUP_REMOVED lines=23> */
[----:B--2---:R-:W-:Y:S01]  /*4dae0*/  HMMA.16816.F32 R4, R16, R10, R4 ;  /* 0x0000000a1004723c */ /* 0x004fe20000001804 */
[----:B-----5:R-:W-:-:S15]  /*4daf0*/  IMAD R12, R12, 0x100, R9 ;  /* 0x000001000c0c7824 */ /* 0x020fde00078e0209 */
[----:B------:R-:W-:-:S07]  /*4db00*/  NOP ;  /* 0x0000000000007918 */ /* 0x000fce0000000000 */
[----:B------:R-:W-:Y:S04]  /*4db10*/  STL.64 [R1+0x430], R4 ;  /* 0x0004300401007387 */ /* 0x000fe80000100a00 */
[----:B------:R0:W-:Y:S04]  /*4db20*/  STL.64 [R1+0x438], R6 ;  /* 0x0004380601007387 */ /* 0x0001e80000100a00 */
[----:B0-----:R-:W2:Y:S04]  /*4db30*/  LDL.LU.64 R6, [R1+0x22d8] ;  /* 0x0022d80001067983 */ /* 0x001ea80000300a00 */
[----:B------:R-:W2:Y:S04]  /*4db40*/  LDL.LU.64 R4, [R1+0x22d0] ;  /* 0x0022d00001047983 */ /* 0x000ea80000300a00 */
[----:B------:R-:W2:Y:S02]  /*4db50*/  LDL.LU R9, [R1+0x22c8] ;  /* 0x0022c80001097983 */ /* 0x000ea40000300800 */
[----:B--2---:R-:W-:-:S15]  /*4db60*/  HMMA.16816.F32 R4, R16, R8, R4 ;  /* 0x000000081004723c */ /* 0x004fde0000001804 */
[----:B------:R-:W-:-:S08]  /*4db70*/  NOP ;  /* 0x0000000000007918 */ /* 0x000fd00000000000 */
[----:B------:R-:W-:Y:S04]  /*4db80*/  STL.64 [R1+0x680], R4 ;  /* 0x0006800401007387 */ /* 0x000fe80000100a00 */
[----:B------:R0:W-:Y:S04]  /*4db90*/  STL.64 [R1+0x688], R6 ;  /* 0x0006880601007387 */ /* 0x0001e80000100a00 */
[----:B0-----:R-:W3:Y:S04]  /*4dba0*/  LDL.LU.64 R6, [R1+0x22c0] ;  /* 0x0022c00001067983 */ /* 0x001ee80000300a00 */
[----:B------:R-:W4:Y:S04]  /*4dbb0*/  LDL.LU.64 R4, [R1+0x22b8] ;  /* 0x0022b80001047983 */ /* 0x000f280000300a00 */
[----:B------:R-:W-:Y:S01]  /*4dbc0*/  STL [R1+0x2260], R9 ;  /* 0x0022600901007387 */ /* 0x000fe20000100800 */
[----:B------:R-:W-:-:S02]  /*4dbd0*/  IMAD R0, R0, 0x100, R15 ;  /* 0x0000010000007824 */ /* 0x000fc400078e020f */
[----:B------:R-:W-:Y:S02]  /*4dbe0*/  IMAD R13, R14, 0x100, R13 ;  /* 0x000001000e0d7824 */ /* 0x000fe400078e020d */
[----:B------:R-:W-:Y:S01]  /*4dbf0*/  IMAD R15, R28, 0x100, R29 ;  /* 0x000001001c0f7824 */ /* 0x000fe200078e021d */
[----:B------:R-:W-:Y:S01]  /*4dc00*/  F2FP.F16.E4M3.UNPACK_B R14, R0 ;  /* 0x00000000ff0e723e */ /* 0x000fe200020006ff */
[C---:B---3--:R-:W-:Y:S06]  /*4dc10*/  HMMA.16816.F32 R24, R16.reuse, R6, R24 ;  /* 0x000000061018723c */ /* 0x048fec0000001818 */
        /* <DEDUP_REMOVED lines=9> */
[----:B------:R-:W4:Y:S04]  /*4dcb0*/  LDL.LU R29, [R1+0x1f58] ;  /* 0x001f5800011d7983 */ /* 0x000f280000300800 */
[----:B------:R-:W4:Y:S04]  /*4dcc0*/  LDL.LU R28, [R1+0x1f54] ;  /* 0x001f5400011c7983 */ /* 0x000f280000300800 */
[----:B------:R0:W-:Y:S04]  /*4dcd0*/  STL.64 [R1+0x540], R20 ;  /* 0x0005401401007387 */ /* 0x0001e80000100a00 */
[----:B------:R1:W-:Y:S04]  /*4dce0*/  STL.64 [R1+0x548], R22 ;  /* 0x0005481601007387 */ /* 0x0003e80000100a00 */
[----:B0-----:R-:W5:Y:S04]  /*4dcf0*/  LDL.LU R20, [R1+0x1f0] ;  /* 0x0001f00001147983 */ /* 0x001f680000300800 */
[----:B------:R-:W5:Y:S04]  /*4dd00*/  LDL.LU R21, [R1+0x1f4] ;  /* 0x0001f40001157983 */ /* 0x000f680000300800 */
[----:B-1----:R-:W5:Y:S04]  /*4dd10*/  LDL.LU R22, [R1+0x1f8] ;  /* 0x0001f80001167983 */ /* 0x002f680000300800 */
[----:B------:R-:W5:Y:S04]  /*4dd20*/  LDL.LU R23, [R1+0x1fc] ;  /* 0x0001fc0001177983 */ /* 0x000f680000300800 */
[----:B------:R-:W2:Y:S04]  /*4dd30*/  LDL.LU R9, [R1+0x1f40] ;  /* 0x001f400001097983 */ /* 0x000ea80000300800 */
[----:B------:R-:W-:Y:S04]  /*4dd40*/  STL.64 [R1+0x2280], R10 ;  /* 0x0022800a01007387 */ /* 0x000fe80000100a00 */
[----:B--2---:R-:W-:Y:S04]  /*4dd50*/  STL.64 [R1+0x2278], R8 ;  /* 0x0022780801007387 */ /* 0x004fe80000100a00 */
        /* <DEDUP_REMOVED lines=9> */
[----:B------:R-:W5:Y:S01]  /*4ddf0*/  LDL.LU R11, [R1+0x1dc] ;  /* 0x0001dc00010b7983 */ /* 0x000f620000300800 */
[----:B------:R-:W-:Y:S03]  /*4de00*/  HMMA.16816.F32 R16, R16, R2, R24 ;  /* 0x000000021010723c */ /* 0x000fe60000001818 */
        /* <DEDUP_REMOVED lines=10> */
[----:B------:R-:W2:Y:S04]  /*4deb0*/  LDL.LU R6, [R1+0x1c8] ;  /* 0x0001c80001067983 */ /* 0x000ea80000300800 */
[----:B------:R-:W2:Y:S04]  /*4dec0*/  LDL.LU R7, [R1+0x1cc] ;  /* 0x0001cc0001077983 */ /* 0x000ea80000300800 */
[----:B------:R-:W3:Y:S04]  /*4ded0*/  LDL.LU.64 R26, [R1+0x22b0] ;  /* 0x0022b000011a7983 */ /* 0x000ee80000300a00 */
[----:B------:R-:W5:Y:S01]  /*4dee0*/  LDL.LU.64 R24, [R1+0x22a8] ;  /* 0x0022a80001187983 */ /* 0x000f620000300a00 */
[----:B------:R-:W-:-:S02]  /*4def0*/  F2FP.F16.E4M3.UNPACK_B R12, R12 ;  /* 0x0000000cff0c723e */ /* 0x000fc400020006ff */
[----:B------:R-:W-:Y:S02]  /*4df00*/  F2FP.F16.E4M3.UNPACK_B R13, R13 ;  /* 0x0000000dff0d723e */ /* 0x000fe400020006ff */
[----:B------:R-:W-:Y:S01]  /*4df10*/  F2FP.F16.E4M3.UNPACK_B R15, R15 ;  /* 0x0000000fff0f723e */ /* 0x000fe200020006ff */
[----:B------:R0:W-:Y:S04]  /*4df20*/  STL.64 [R1+0x420], R16 ;  /* 0x0004201001007387 */ /* 0x0001e80000100a00 */
[----:B------:R1:W-:Y:S04]  /*4df30*/  STL.64 [R1+0x428], R18 ;  /* 0x0004281201007387 */ /* 0x0003e80000100a00 */
[----:B0-----:R-:W2:Y:S04]  /*4df40*/  LDL.LU R16, [R1+0x1f3c] ;  /* 0x001f3c0001107983 */ /* 0x001ea80000300800 */
[----:B------:R-:W2:Y:S04]  /*4df50*/  LDL.LU R17, [R1+0x1f48] ;  /* 0x001f480001117983 */ /* 0x000ea80000300800 */
[----:B-1----:R-:W2:Y:S04]  /*4df60*/  LDL.LU R18, [R1+0x1f44] ;  /* 0x001f440001127983 */ /* 0x002ea80000300800 */
[----:B------:R-:W2:Y:S01]  /*4df70*/  LDL.LU R19, [R1+0x1f50] ;  /* 0x001f500001137983 */ /* 0x000ea20000300800 */
[----:B-----5:R-:W-:-:S15]  /*4df80*/  HMMA.16816.F32 R20, R12, R24, R20 ;  /* 0x000000180c14723c */ /* 0x020fde0000001814 */
[----:B------:R-:W-:-:S08]  /*4df90*/  NOP ;  /* 0x0000000000007918 */ /* 0x000fd00000000000 */
[----:B------:R-:W-:Y:S04]  /*4dfa0*/  STL.64 [R1+0x410], R20 ;  /* 0x0004101401007387 */ /* 0x000fe80000100a00 */
[----:B------:R0:W-:Y:S04]  /*4dfb0*/  STL.64 [R1+0x418], R22 ;  /* 0x0004181601007387 */ /* 0x0001e80000100a00 */
[----:B0-----:R-:W4:Y:S04]  /*4dfc0*/  LDL.LU.64 R22, [R1+0x22a0] ;  /* 0x0022a00001167983 */ /* 0x001f280000300a00 */
[----:B------:R-:W5:Y:S04]  /*4dfd0*/  LDL.LU.64 R20, [R1+0x2298] ;  /* 0x0022980001147983 */ /* 0x000f680000300a00 */
[----:B---3--:R-:W-:Y:S04]  /*4dfe0*/  STL.64 [R1+0x2228], R26 ;  /* 0x0022281a01007387 */ /* 0x008fe80000100a00 */
[----:B------:R0:W-:Y:S04]  /*4dff0*/  STL.64 [R1+0x2220], R24 ;  /* 0x0022201801007387 */ /* 0x0001e80000100a00 */
[----:B0-----:R-:W3:Y:S04]  /*4e000*/  LDL.LU R24, [R1+0x1a0] ;  /* 0x0001a00001187983 */ /* 0x001ee80000300800 */
[----:B------:R-:W3:Y:S04]  /*4e010*/  LDL.LU R25, [R1+0x1a4] ;  /* 0x0001a40001197983 */ /* 0x000ee80000300800 */
[----:B------:R-:W2:Y:S04]  /*4e020*/  LDL.LU R26, [R1+0x1a8] ;  /* 0x0001a800011a7983 */ /* 0x000ea80000300800 */
[----:B------:R-:W2:Y:S04]  /*4e030*/  LDL.LU R27, [R1+0x1ac] ;  /* 0x0001ac00011b7983 */ /* 0x000ea80000300800 */
[----:B--2---:R-:W-:Y:S04]  /*4e040*/  STL.64 [R1+0x2238], R26 ;  /* 0x0022381a01007387 */ /* 0x004fe80000100a00 */
[----:B---3--:R0:W-:Y:S04]  /*4e050*/  STL.64 [R1+0x2230], R24 ;  /* 0x0022301801007387 */ /* 0x0081e80000100a00 */
[----:B0-----:R-:W2:Y:S04]  /*4e060*/  LDL.LU R24, [R1+0x280] ;  /* 0x0002800001187983 */ /* 0x001ea80000300800 */
[----:B------:R-:W2:Y:S04]  /*4e070*/  LDL.LU R25, [R1+0x284] ;  /* 0x0002840001197983 */ /* 0x000ea80000300800 */
[----:B------:R-:W3:Y:S04]  /*4e080*/  LDL.LU R26, [R1+0x288] ;  /* 0x00028800011a7983 */ /* 0x000ee80000300800 */
[----:B------:R-:W3:Y:S01]  /*4e090*/  LDL.LU R27, [R1+0x28c] ;  /* 0x00028c00011b7983 */ /* 0x000ee20000300800 */
[C---:B----4-:R-:W-:Y:S03]  /*4e0a0*/  HMMA.16816.F32 R8, R12.reuse, R22, R8 ;  /* 0x000000160c08723c */ /* 0x050fe60000001808 */
        /* <DEDUP_REMOVED lines=15> */
[----:B------:R-:W4:Y:S01]  /*4e1a0*/  LDL.LU.64 R8, [R1+0x2278] ;  /* 0x0022780001087983 */ /* 0x000f220000300a00 */
[----:B---3--:R-:W-:Y:S01]  /*4e1b0*/  HMMA.16816.F32 R4, R12, R10, R4 ;  /* 0x0000000a0c04723c */ /* 0x008fe20000001804 */
[----:B----4-:R-:W-:-:S15]  /*4e1c0*/  IMAD R16, R16, 0x100, R9 ;  /* 0x0000010010107824 */ /* 0x010fde00078e0209 */
[----:B------:R-:W-:-:S07]  /*4e1d0*/  NOP ;  /* 0x0000000000007918 */ /* 0x000fce0000000000 */
[----:B------:R-:W-:Y:S04]  /*4e1e0*/  STL.64 [R1+0x210], R4 ;  /* 0x0002100401007387 */ /* 0x000fe80000100a00 */
[----:B------:R0:W-:Y:S04]  /*4e1f0*/  STL.64 [R1+0x218], R6 ;  /* 0x0002180601007387 */ /* 0x0001e80000100a00 */
[----:B0-----:R-:W3:Y:S04]  /*4e200*/  LDL.LU.64 R6, [R1+0x2270] ;  /* 0x0022700001067983 */ /* 0x001ee80000300a00 */
[----:B------:R-:W3:Y:S04]  /*4e210*/  LDL.LU.64 R4, [R1+0x2268] ;  /* 0x0022680001047983 */ /* 0x000ee80000300a00 */
[----:B------:R-:W3:Y:S02]  /*4e220*/  LDL.LU R9, [R1+0x2260] ;  /* 0x0022600001097983 */ /* 0x000ee40000300800 */
[----:B---3--:R-:W-:-:S15]  /*4e230*/  HMMA.16816.F32 R4, R12, R8, R4 ;  /* 0x000000080c04723c */ /* 0x008fde0000001804 */
[----:B------:R-:W-:-:S08]  /*4e240*/  NOP ;  /* 0x0000000000007918 */ /* 0x000fd00000000000 */
[----:B------:R-:W-:Y:S04]  /*4e250*/  STL.64 [R1+0x660], R4 ;  /* 0x0006600401007387 */ /* 0x000fe80000100a00 */
[----:B------:R0:W-:Y:S04]  /*4e260*/  STL.64 [R1+0x668], R6 ;  /* 0x0006680601007387 */ /* 0x0001e80000100a00 */
[----:B0-----:R-:W2:Y:S04]  /*4e270*/  LDL.LU.64 R6, [R1+0x2258] ;  /* 0x0022580001067983 */ /* 0x001ea80000300a00 */
[----:B------:R-:W3:Y:S04]  /*4e280*/  LDL.LU.64 R4, [R1+0x2250] ;  /* 0x0022500001047983 */ /* 0x000ee80000300a00 */
[----:B------:R-:W-:Y:S04]  /*4e290*/  STL [R1+0x220c], R8 ;  /* 0x00220c0801007387 */ /* 0x000fe80000100800 */
[----:B------:R-:W-:Y:S01]  /*4e2a0*/  STL [R1+0x2208], R9 ;  /* 0x0022080901007387 */ /* 0x000fe20000100800 */
[----:B--2---:R-:W-:-:S15]  /*4e2b0*/  HMMA.16816.F32 R24, R12, R6, R24 ;  /* 0x000000060c18723c */ /* 0x004fde0000001818 */
        /* <DEDUP_REMOVED lines=9> */
[----:B0-----:R-:W2:Y:S04]  /*4e350*/  LDL.LU.64 R26, [R1+0x2238] ;  /* 0x00223800011a7983 */ /* 0x001ea80000300a00 */
[----:B------:R-:W2:Y:S04]  /*4e360*/  LDL.LU.64 R24, [R1+0x2230] ;  /* 0x0022300001187983 */ /* 0x000ea80000300a00 */
[----:B------:R-:W-:Y:S04]  /*4e370*/  STL.64 [R1+0x2200], R6 ;  /* 0x0022000601007387 */ /* 0x000fe80000100a00 */
[----:B------:R0:W-:Y:S01]  /*4e380*/  STL.64 [R1+0x21f8], R4 ;  /* 0x0021f80401007387 */ /* 0x0001e20000100a00 */
[----:B------:R-:W-:-:S02]  /*4e390*/  IMAD R0, R0, 0x100, R19 ;  /* 0x0000010000007824 */ /* 0x000fc400078e0213 */
[----:B------:R-:W-:Y:S01]  /*4e3a0*/  IMAD R19, R28, 0x100, R29 ;  /* 0x000001001c137824 */ /* 0x000fe200078e021d */
[----:B0-----:R-:W3:Y:S04]  /*4e3b0*/  LDL.LU R4, [R1+0x180] ;  /* 0x0001800001047983 */ /* 0x001ee80000300800 */
[----:B------:R-:W3:Y:S04]  /*4e3c0*/  LDL.LU R5, [R1+0x184] ;  /* 0x0001840001057983 */ /* 0x000ee80000300800 */
[----:B------:R-:W3:Y:S04]  /*4e3d0*/  LDL.LU R6, [R1+0x188] ;  /* 0x0001880001067983 */ /* 0x000ee80000300800 */
[----:B------:R-:W3:Y:S04]  /*4e3e0*/  LDL.LU R7, [R1+0x18c] ;  /* 0x00018c0001077983 */ /* 0x000ee80000300800 */
[----:B------:R-:W4:Y:S01]  /*4e3f0*/  LDL.LU R28, [R1+0x1f84] ;  /* 0x001f8400011c7983 */ /* 0x000f220000300800 */
[----:B--2---:R-:W-:Y:S03]  /*4e400*/  HMMA.16816.F32 R12, R12, R2, R24 ;  /* 0x000000020c0c723c */ /* 0x004fe60000001818 */
[----:B------:R-:W2:Y:S04]  /*4e410*/  LDL.LU.64 R26, [R1+0x2228] ;  /* 0x00222800011a7983 */ /* 0x000ea80000300a00 */
[----:B------:R-:W5:-:S15]  /*4e420*/  LDL.LU.64 R24, [R1+0x2220] ;  /* 0x0022200001187983 */ /* 0x000f5e0000300a00 */
[----:B------:R-:W-:-:S01]  /*4e430*/  NOP ;  /* 0x0000000000007918 */ /* 0x000fc20000000000 */
[----:B------:R0:W-:Y:S04]  /*4e440*/  STL.64 [R1+0x200], R12 ;  /* 0x0002000c01007387 */ /* 0x0001e80000100a00 */
[----:B------:R1:W-:Y:S04]  /*4e450*/  STL.64 [R1+0x208], R14 ;  /* 0x0002080e01007387 */ /* 0x0003e80000100a00 */
[----:B0-----:R-:W4:Y:S04]  /*4e460*/  LDL.LU R12, [R1+0x190] ;  /* 0x00019000010c7983 */ /* 0x001f280000300800 */
[----:B------:R-:W4:Y:S04]  /*4e470*/  LDL.LU R13, [R1+0x194] ;  /* 0x00019400010d7983 */ /* 0x000f280000300800 */
[----:B-1----:R-:W4:Y:S04]  /*4e480*/  LDL.LU R14, [R1+0x198] ;  /* 0x00019800010e7983 */ /* 0x002f280000300800 */
[----:B------:R-:W4:Y:S01]  /*4e490*/  LDL.LU R15, [R1+0x19c] ;  /* 0x00019c00010f7983 */ /* 0x000f220000300800 */
[----:B------:R-:W-:Y:S01]  /*4e4a0*/  IMAD R17, R18, 0x100, R17 ;  /* 0x0000010012117824 */ /* 0x000fe200078e0211 */
[----:B------:R-:W-:-:S02]  /*4e4b0*/  F2FP.F16.E4M3.UNPACK_B R16, R16 ;  /* 0x00000010ff10723e */ /* 0x000fc400020006ff */
[----:B------:R-:W-:Y:S02]  /*4e4c0*/  F2FP.F16.E4M3.UNPACK_B R18, R0 ;  /* 0x00000000ff12723e */ /* 0x000fe400020006ff */
[----:B------:R-:W-:Y:S02]  /*4e4d0*/  F2FP.F16.E4M3.UNPACK_B R19, R19 ;  /* 0x00000013ff13723e */ /* 0x000fe400020006ff */
[----:B------:R-:W-:-:S07]  /*4e4e0*/  F2FP.F16.E4M3.UNPACK_B R17, R17 ;  /* 0x00000011ff11723e */ /* 0x000fce00020006ff */
[C---:B---3--:R-:W-:Y:S01]  /*4e4f0*/  HMMA.16816.F32 R4, R16.reuse, R22, R4 ;  /* 0x000000161004723c */ /* 0x048fe20000001804 */
[----:B--2---:R-:W-:Y:S04]  /*4e500*/  STL.64 [R1+0x21c8], R26 ;  /* 0x0021c81a01007387 */ /* 0x004fe80000100a00 */
[----:B-----5:R0:W-:Y:S01]  /*4e510*/  STL.64 [R1+0x21c0], R24 ;  /* 0x0021c01801007387 */ /* 0x0201e20000100a00 */
[----:B----4-:R-:W-:-:S15]  /*4e520*/  HMMA.16816.F32 R12, R16, R24, R12 ;  /* 0x00000018100c723c */ /* 0x010fde000000180c */
[----:B------:R-:W-:-:S08]  /*4e530*/  NOP ;  /* 0x0000000000007918 */ /* 0x000fd00000000000 */
[----:B------:R1:W-:Y:S04]  /*4e540*/  STL.64 [R1+0x310], R12 ;  /* 0x0003100c01007387 */ /* 0x0003e80000100a00 */
[----:B------:R-:W-:Y:S04]  /*4e550*/  STL.64 [R1+0x318], R14 ;  /* 0x0003180e01007387 */ /* 0x000fe80000100a00 */
[----:B0-----:R-:W2:Y:S04]  /*4e560*/  LDL.LU R24, [R1+0x170] ;  /* 0x0001700001187983 */ /* 0x001ea80000300800 */
[----:B------:R-:W2:Y:S04]  /*4e570*/  LDL.LU R25, [R1+0x174] ;  /* 0x0001740001197983 */ /* 0x000ea80000300800 */
[----:B------:R-:W2:Y:S04]  /*4e580*/  LDL.LU R26, [R1+0x178] ;  /* 0x00017800011a7983 */ /* 0x000ea80000300800 */
[----:B------:R-:W2:Y:S04]  /*4e590*/  LDL.LU R27, [R1+0x17c] ;  /* 0x00017c00011b7983 */ /* 0x000ea80000300800 */
[----:B------:R-:W3:Y:S04]  /*4e5a0*/  LDL.LU R8, [R1+0x1f60] ;  /* 0x001f600001087983 */ /* 0x000ee80000300800 */
[----:B-1----:R-:W3:Y:S04]  /*4e5b0*/  LDL.LU R12, [R1+0x1f5c] ;  /* 0x001f5c00010c7983 */ /* 0x002ee80000300800 */
[----:B------:R0:W-:Y:S04]  /*4e5c0*/  STL.64 [R1+0x2f0], R4 ;  /* 0x0002f00401007387 */ /* 0x0001e80000100a00 */
[----:B------:R1:W-:Y:S04]  /*4e5d0*/  STL.64 [R1+0x2f8], R6 ;  /* 0x0002f80601007387 */ /* 0x0003e80000100a00 */
[----:B------:R-:W4:Y:S04]  /*4e5e0*/  LDL.LU R9, [R1+0x1f68] ;  /* 0x001f680001097983 */ /* 0x000f280000300800 */
[----:B------:R-:W4:Y:S04]  /*4e5f0*/  LDL.LU R13, [R1+0x1f64] ;  /* 0x001f6400010d7983 */ /* 0x000f280000300800 */
[----:B0-----:R-:W5:Y:S04]  /*4e600*/  LDL.LU R4, [R1+0x150] ;  /* 0x0001500001047983 */ /* 0x001f680000300800 */
[----:B------:R-:W5:Y:S04]  /*4e610*/  LDL.LU R5, [R1+0x154] ;  /* 0x0001540001057983 */ /* 0x000f680000300800 */
[----:B-1----:R-:W3:Y:S04]  /*4e620*/  LDL.LU R6, [R1+0x158] ;  /* 0x0001580001067983 */ /* 0x002ee80000300800 */
        /* <DEDUP_REMOVED lines=8> */
[----:B------:R0:W-:Y:S04]  /*4e6b0*/  STL.64 [R1+0x2e0], R24 ;  /* 0x0002e01801007387 */ /* 0x0001e80000100a00 */
[----:B------:R1:W-:Y:S04]  /*4e6c0*/  STL.64 [R1+0x2e8], R26 ;  /* 0x0002e81a01007387 */ /* 0x0003e80000100a00 */
[----:B0-----:R-:W3:Y:S04]  /*4e6d0*/  LDL.LU R24, [R1+0x140] ;  /* 0x0001400001187983 */ /* 0x001ee80000300800 */
[----:B------:R-:W3:Y:S04]  /*4e6e0*/  LDL.LU R25, [R1+0x144] ;  /* 0x0001440001197983 */ /* 0x000ee80000300800 */
[----:B-1----:R-:W5:Y:S04]  /*4e6f0*/  LDL.LU R26, [R1+0x148] ;  /* 0x00014800011a7983 */ /* 0x002f680000300800 */
[----:B------:R-:W5:Y:S04]  /*4e700*/  LDL.LU R27, [R1+0x14c] ;  /* 0x00014c00011b7983 */ /* 0x000f680000300800 */
[----:B------:R-:W4:Y:S04]  /*4e710*/  LDL.LU R29, [R1+0x1f74] ;  /* 0x001f7400011d7983 */ /* 0x000f280000300800 */
[----:B------:R-:W4:Y:S04]  /*4e720*/  LDL.LU R0, [R1+0x1f70] ;  /* 0x001f700001007983 */ /* 0x000f280000300800 */
[----:B------:R-:W4:Y:S04]  /*4e730*/  LDL.LU R14, [R1+0x1f78] ;  /* 0x001f7800010e7983 */ /* 0x000f280000300800 */
[----:B------:R-:W4:Y:S04]  /*4e740*/  LDL.LU R15, [R1+0x1f6c] ;  /* 0x001f6c00010f7983 */ /* 0x000f280000300800 */
[----:B-----5:R-:W-:Y:S04]  /*4e750*/  STL.64 [R1+0x21d8], R26 ;  /* 0x0021d81a01007387 */ /* 0x020fe80000100a00 */
[----:B---3--:R0:W-:Y:S04]  /*4e760*/  STL.64 [R1+0x21d0], R24 ;  /* 0x0021d01801007387 */ /* 0x0081e80000100a00 */
[----:B0-----:R-:W3:Y:S04]  /*4e770*/  LDL.LU R24, [R1+0x260] ;  /* 0x0002600001187983 */ /* 0x001ee80000300800 */
[----:B------:R-:W3:Y:S04]  /*4e780*/  LDL.LU R25, [R1+0x264] ;  /* 0x0002640001197983 */ /* 0x000ee80000300800 */
[----:B------:R-:W5:Y:S04]  /*4e790*/  LDL.LU R26, [R1+0x268] ;  /* 0x00026800011a7983 */ /* 0x000f680000300800 */
[----:B------:R-:W5:Y:S01]  /*4e7a0*/  LDL.LU R27, [R1+0x26c] ;  /* 0x00026c00011b7983 */ /* 0x000f620000300800 */
[----:B--2---:R-:W-:Y:S01]  /*4e7b0*/  HMMA.16816.F32 R4, R16, R10, R4 ;  /* 0x0000000a1004723c */ /* 0x004fe20000001804 */
[----:B------:R-:W-:-:S02]  /*4e7c0*/  IMAD R12, R12, 0x100, R8 ;  /* 0x000001000c0c7824 */ /* 0x000fc400078e0208 */
[----:B----4-:R-:W-:Y:S01]  /*4e7d0*/  IMAD R13, R13, 0x100, R9 ;  /* 0x000001000d0d7824 */ /* 0x010fe200078e0209 */
        /* <DEDUP_REMOVED lines=16> */
[----:B------:R-:W4:Y:S04]  /*4e8e0*/  LDL.LU R8, [R1+0x220c] ;  /* 0x00220c0001087983 */ /* 0x000f280000300800 */
[----:B------:R-:W4:Y:S02]  /*4e8f0*/  LDL.LU R9, [R1+0x2208] ;  /* 0x0022080001097983 */ /* 0x000f240000300800 */
        /* <DEDUP_REMOVED lines=12> */
[----:B------:R-:W-:-:S02]  /*4e9c0*/  IMAD R0, R0, 0x100, R29 ;  /* 0x0000010000007824 */ /* 0x000fc400078e021d */
[----:B------:R-:W-:-:S03]  /*4e9d0*/  IMAD R15, R15, 0x100, R14 ;  /* 0x000001000f0f7824 */ /* 0x000fc600078e020e */
[----:B------:R-:W-:Y:S01]  /*4e9e0*/  F2FP.F16.E4M3.UNPACK_B R14, R0 ;  /* 0x00000000ff0e723e */ /* 0x000fe200020006ff */
[C---:B--2---:R-:W-:Y:S01]  /*4e9f0*/  HMMA.16816.F32 R24, R16.reuse, R6, R24 ;  /* 0x000000061018723c */ /* 0x044fe20000001818 */
[----:B---3--:R-:W-:Y:S04]  /*4ea00*/  STL.64 [R1+0x21a8], R10 ;  /* 0x0021a80a01007387 */ /* 0x008fe80000100a00 */
[----:B-----5:R0:W-:Y:S04]  /*4ea10*/  STL.64 [R1+0x21a0], R8 ;  /* 0x0021a00801007387 */ /* 0x0201e80000100a00 */
[----:B0-----:R-:W2:Y:S04]  /*4ea20*/  LDL.LU R8, [R1+0x120] ;  /* 0x0001200001087983 */ /* 0x001ea80000300800 */
[----:B------:R-:W2:Y:S04]  /*4ea30*/  LDL.LU R9, [R1+0x124] ;  /* 0x0001240001097983 */ /* 0x000ea80000300800 */
[----:B------:R-:W2:Y:S04]  /*4ea40*/  LDL.LU R10, [R1+0x128] ;  /* 0x00012800010a7983 */ /* 0x000ea80000300800 */
[----:B------:R-:W2:Y:S04]  /*4ea50*/  LDL.LU R11, [R1+0x12c] ;  /* 0x00012c00010b7983 */ /* 0x000ea80000300800 */
        /* <DEDUP_REMOVED lines=11> */
[----:B------:R-:W4:Y:S01]  /*4eb10*/  LDL.LU.64 R24, [R1+0x21d0] ;  /* 0x0021d00001187983 */ /* 0x000f220000300a00 */
[----:B------:R-:W-:-:S02]  /*4eb20*/  F2FP.F16.E4M3.UNPACK_B R12, R12 ;  /* 0x0000000cff0c723e */ /* 0x000fc400020006ff */
[----:B------:R-:W-:Y:S02]  /*4eb30*/  F2FP.F16.E4M3.UNPACK_B R13, R13 ;  /* 0x0000000dff0d723e */ /* 0x000fe400020006ff */
[----:B------:R-:W-:Y:S01]  /*4eb40*/  F2FP.F16.E4M3.UNPACK_B R15, R15 ;  /* 0x0000000fff0f723e */ /* 0x000fe200020006ff */
[----:B----4-:R-:W-:Y:S01]  /*4eb50*/  HMMA.16816.F32 R16, R16, R2, R24 ;  /* 0x000000021010723c */ /* 0x010fe20000001818 */
[----:B------:R-:W4:Y:S04]  /*4eb60*/  LDL.LU.64 R26, [R1+0x21c8] ;  /* 0x0021c800011a7983 */ /* 0x000f280000300a00 */
[----:B------:R-:W2:-:S15]  /*4eb70*/  LDL.LU.64 R24, [R1+0x21c0] ;  /* 0x0021c00001187983 */ /* 0x000e9e0000300a00 */
[----:B------:R-:W-:-:S03]  /*4eb80*/  NOP ;  /* 0x0000000000007918 */ /* 0x000fc60000000000 */
[----:B------:R-:W-:Y:S04]  /*4eb90*/  STL.64 [R1+0x280], R16 ;  /* 0x0002801001007387 */ /* 0x000fe80000100a00 */
[----:B------:R0:W-:Y:S04]  /*4eba0*/  STL.64 [R1+0x288], R18 ;  /* 0x0002881201007387 */ /* 0x0001e80000100a00 */
[----:B0-----:R-:W3:Y:S04]  /*4ebb0*/  LDL.LU R18, [R1+0x1f80] ;  /* 0x001f800001127983 */ /* 0x001ee80000300800 */
[----:B------:R-:W3:Y:S01]  /*4ebc0*/  LDL.LU R19, [R1+0x1f7c] ;  /* 0x001f7c0001137983 */ /* 0x000ee20000300800 */
[----:B--2---:R-:W-:-:S15]  /*4ebd0*/  HMMA.16816.F32 R20, R12, R24, R20 ;  /* 0x000000180c14723c */ /* 0x004fde0000001814 */
[----:B------:R-:W-:-:S08]  /*4ebe0*/  NOP ;  /* 0x0000000000007918 */ /* 0x000fd00000000000 */
[----:B------:R-:W-:Y:S04]  /*4ebf0*/  STL.64 [R1+0x2a0], R20 ;  /* 0x0002a01401007387 */ /* 0x000fe80000100a00 */
[----:B------:R0:W-:Y:S04]  /*4ec00*/  STL.64 [R1+0x2a8], R22 ;  /* 0x0002a81601007387 */ /* 0x0001e80000100a00 */
[----:B0-----:R-:W2:Y:S04]  /*4ec10*/  LDL.LU.64 R22, [R1+0x21b8] ;  /* 0x0021b80001167983 */ /* 0x001ea80000300a00 */
[----:B------:R-:W5:Y:S04]  /*4ec20*/  LDL.LU.64 R20, [R1+0x21b0] ;  /* 0x0021b00001147983 */ /* 0x000f680000300a00 */
        /* <DEDUP_REMOVED lines=20> */
[----:B0-----:R-:W2:Y:S04]  /*4ed70*/  LDL.LU R20, [R1+0x100] ;  /* 0x0001000001147983 */ /* 0x001ea80000300800 */
[----:B------:R-:W2:Y:S04]  /*4ed80*/  LDL.LU R21, [R1+0x104] ;  /* 0x0001040001157983 */ /* 0x000ea80000300800 */
[----:B------:R-:W2:Y:S04]  /*4ed90*/  LDL.LU R22, [R1+0x108] ;  /* 0x0001080001167983 */ /* 0x000ea80000300800 */
[----:B------:R-:W2:Y:S01]  /*4eda0*/  LDL.LU R23, [R1+0x10c] ;  /* 0x00010c0001177983 */ /* 0x000ea20000300800 */
[----:B------:R-:W-:-:S02]  /*4edb0*/  IMAD R17, R28, 0x100, R0 ;  /* 0x000001001c117824 */ /* 0x000fc400078e0200 */
[----:B---3--:R-:W-:Y:S01]  /*4edc0*/  IMAD R16, R19, 0x100, R18 ;  /* 0x0000010013107824 */ /* 0x008fe200078e0212 */
[----:B--2---:R-:W-:-:S15]  /*4edd0*/  HMMA.16816.F32 R20, R12, R10, R20 ;  /* 0x0000000a0c14723c */ /* 0x004fde0000001814 */
[----:B------:R-:W-:-:S08]  /*4ede0*/  NOP ;  /* 0x0000000000007918 */ /* 0x000fd00000000000 */
[----:B------:R-:W-:Y:S04]  /*4edf0*/  STL.64 [R1+0x2d0], R20 ;  /* 0x0002d01401007387 */ /* 0x000fe80000100a00 */
[----:B------:R4:W-:Y:S04]  /*4ee00*/  STL.64 [R1+0x2d8], R22 ;  /* 0x0002d81601007387 */ /* 0x0009e80000100a00 */
[----:B------:R-:W2:Y:S04]  /*4ee10*/  LDL.LU R28, [R1+0x1f90] ;  /* 0x001f9000011c7983 */ /* 0x000ea80000300800 */
[----:B------:R-:W2:Y:S01]  /*4ee20*/  LDL.LU R0, [R1+0x1f8c] ;  /* 0x001f8c0001007983 */ /* 0x000ea20000300800 */
[----:B----4-:R-:W-:-:S15]  /*4ee30*/  HMMA.16816.F32 R20, R12, R8, R24 ;  /* 0x000000080c14723c */ /* 0x010fde0000001818 */
[----:B------:R-:W-:-:S08]  /*4ee40*/  NOP ;  /* 0x0000000000007918 */ /* 0x000fd00000000000 */
        /* <DEDUP_REMOVED lines=24> */
[----:B------:R-:W-:Y:S04]  /*4efd0*/  STL.64 [R1+0x2130], R10 ;  /* 0x0021300a01007387 */ /* 0x000fe80000100a00 */
[----:B------:R0:W-:Y:S04]  /*4efe0*/  STL.64 [R1+0x2128], R8 ;  /* 0x0021280801007387 */ /* 0x0001e80000100a00 */
[----:B0-----:R-:W5:Y:S04]  /*4eff0*/  LDL.LU R8, [R1+0xb0] ;  /* 0x0000b00001087983 */ /* 0x001f680000300800 */
[----:B------:R-:W5:Y:S04]  /*4f000*/  LDL.LU R9, [R1+0xb4] ;  /* 0x0000b40001097983 */ /* 0x000f680000300800 */
[----:B------:R-:W5:Y:S04]  /*4f010*/  LDL.LU R10, [R1+0xb8] ;  /* 0x0000b800010a7983 */ /* 0x000f680000300800 */
[----:B------:R-:W5:Y:S01]  /*4f020*/  LDL.LU R11, [R1+0xbc] ;  /* 0x0000bc00010b7983 */ /* 0x000f620000300800 */
[----:B--2---:R-:W-:-:S02]  /*4f030*/  IMAD R0, R0, 0x100, R28 ;  /* 0x0000010000007824 */ /* 0x004fc400078e021c */
[----:B---3--:R-:W-:-:S03]  /*4f040*/  IMAD R19, R19, 0x100, R18 ;  /* 0x0000010013137824 */ /* 0x008fc600078e0212 */
[----:B------:R-:W-:Y:S01]  /*4f050*/  F2FP.F16.E4M3.UNPACK_B R18, R0 ;  /* 0x00000000ff12723e */ /* 0x000fe200020006ff */
[C---:B----4-:R-:W-:Y:S01]  /*4f060*/  HMMA.16816.F32 R24, R12.reuse, R6, R24 ;  /* 0x000000060c18723c */ /* 0x050fe20000001818 */
[----:B-----5:R-:W-:Y:S04]  /*4f070*/  STL.64 [R1+0x2140], R10 ;  /* 0x0021400a01007387 */ /* 0x020fe80000100a00 */
[----:B------:R0:W-:Y:S04]  /*4f080*/  STL.64 [R1+0x2138], R8 ;  /* 0x0021380801007387 */ /* 0x0001e80000100a00 */
        /* <DEDUP_REMOVED lines=20> */
[----:B------:R-:W3:Y:S04]  /*4f1d0*/  LDL.LU R6, [R1+0xa8] ;  /* 0x0000a80001067983 */ /* 0x000ee80000300800 */
[----:B------:R-:W3:Y:S01]  /*4f1e0*/  LDL.LU R7, [R1+0xac] ;  /* 0x0000ac0001077983 */ /* 0x000ee20000300800 */
[----:B-----5:R-:W-:Y:S03]  /*4f1f0*/  HMMA.16816.F32 R12, R12, R2, R24 ;  /* 0x000000020c0c723c */ /* 0x020fe60000001818 */
[----:B------:R-:W5:Y:S04]  /*4f200*/  LDL.LU.64 R26, [R1+0x2160] ;  /* 0x00216000011a7983 */ /* 0x000f680000300a00 */
[----:B------:R-:W2:Y:S01]  /*4f210*/  LDL.LU.64 R24, [R1+0x2158] ;  /* 0x0021580001187983 */ /* 0x000ea20000300a00 */
[----:B------:R-:W-:-:S02]  /*4f220*/  F2FP.F16.E4M3.UNPACK_B R16, R16 ;  /* 0x00000010ff10723e */ /* 0x000fc400020006ff */
[----:B------:R-:W-:Y:S02]  /*4f230*/  F2FP.F16.E4M3.UNPACK_B R17, R17 ;  /* 0x00000011ff11723e */ /* 0x000fe400020006ff */
[----:B------:R-:W-:-:S11]  /*4f240*/  F2FP.F16.E4M3.UNPACK_B R19, R19 ;  /* 0x00000013ff13723e */ /* 0x000fd600020006ff */
[----:B------:R0:W-:Y:S04]  /*4f250*/  STL.64 [R1+0x300], R12 ;  /* 0x0003000c01007387 */ /* 0x0001e80000100a00 */
[----:B------:R1:W-:Y:S04]  /*4f260*/  STL.64 [R1+0x308], R14 ;  /* 0x0003080e01007387 */ /* 0x0003e80000100a00 */
[----:B0-----:R-:W3:Y:S04]  /*4f270*/  LDL.LU R12, [R1+0x1f9c] ;  /* 0x001f9c00010c7983 */ /* 0x001ee80000300800 */
[----:B------:R-:W4:Y:S04]  /*4f280*/  LDL.LU R13, [R1+0x1fa8] ;  /* 0x001fa800010d7983 */ /* 0x000f280000300800 */
[----:B-1----:R-:W4:Y:S04]  /*4f290*/  LDL.LU R14, [R1+0x1fa4] ;  /* 0x001fa400010e7983 */ /* 0x002f280000300800 */
[----:B------:R-:W3:Y:S01]  /*4f2a0*/  LDL.LU R15, [R1+0x1fb4] ;  /* 0x001fb400010f7983 */ /* 0x000ee20000300800 */
[----:B--2---:R-:W-:-:S15]  /*4f2b0*/  HMMA.16816.F32 R20, R16, R24, R20 ;  /* 0x000000181014723c */ /* 0x004fde0000001814 */
[----:B------:R-:W-:-:S08]  /*4f2c0*/  NOP ;  /* 0x0000000000007918 */ /* 0x000fd00000000000 */
[----:B------:R-:W-:Y:S04]  /*4f2d0*/  STL.64 [R1+0x320], R20 ;  /* 0x0003201401007387 */ /* 0x000fe80000100a00 */
[----:B------:R0:W-:Y:S04]  /*4f2e0*/  STL.64 [R1+0x328], R22 ;  /* 0x0003281601007387 */ /* 0x0001e80000100a00 */
[----:B0-----:R-:W2:Y:S04]  /*4f2f0*/  LDL.LU.64 R22, [R1+0x2150] ;  /* 0x0021500001167983 */ /* 0x001ea80000300a00 */
[----:B------:R-:W4:Y:S04]  /*4f300*/  LDL.LU.64 R20, [R1+0x2148] ;  /* 0x0021480001147983 */ /* 0x000f280000300a00 */
[----:B-----5:R-:W-:Y:S04]  /*4f310*/  STL.64 [R1+0x20f0], R26 ;  /* 0x0020f01a01007387 */ /* 0x020fe80000100a00 */
        /* <DEDUP_REMOVED lines=16> */
[----:B------:R-:W5:Y:S04]  /*4f420*/  LDL.LU.64 R8, [R1+0x2128] ;  /* 0x0021280001087983 */ /* 0x000f680000300a00 */
[----:B------:R0:W-:Y:S04]  /*4f430*/  STL.64 [R1+0x20d8], R22 ;  /* 0x0020d81601007387 */ /* 0x0001e80000100a00 */
[----:B0-----:R-:W4:Y:S04]  /*4f440*/  LDL.LU R23, [R1+0x1fa0] ;  /* 0x001fa00001177983 */ /* 0x001f280000300800 */
[----:B------:R5:W-:Y:S01]  /*4f450*/  STL.64 [R1+0x20d0], R20 ;  /* 0x0020d01401007387 */ /* 0x000be20000100a00 */
[----:B------:R-:W-:-:S02]  /*4f460*/  IMAD R13, R14, 0x100, R13 ;  /* 0x000001000e0d7824 */ /* 0x000fc400078e020d */
[----:B---3--:R-:W-:Y:S01]  /*4f470*/  IMAD R0, R0, 0x100, R15 ;  /* 0x0000010000007824 */ /* 0x008fe200078e020f */
[----:B--2---:R-:W-:Y:S01]  /*4f480*/  HMMA.16816.F32 R4, R16, R10, R4 ;  /* 0x0000000a1004723c */ /* 0x004fe20000001804 */
[----:B----4-:R-:W-:-:S05]  /*4f490*/  IMAD R12, R12, 0x100, R23 ;  /* 0x000001000c0c7824 */ /* 0x010fca00078e0217 */
[----:B-----5:R-:W-:-:S15]  /*4f4a0*/  HMMA.16816.F32 R20, R16, R8, R24 ;  /* 0x000000081014723c */ /* 0x020fde0000001818 */
[----:B------:R-:W-:-:S02]  /*4f4b0*/  NOP ;  /* 0x0000000000007918 */ /* 0x000fc40000000000 */
[----:B------:R-:W-:Y:S04]  /*4f4c0*/  STL.64 [R1+0x350], R4 ;  /* 0x0003500401007387 */ /* 0x000fe80000100a00 */
[----:B------:R0:W-:Y:S04]  /*4f4d0*/  STL.64 [R1+0x358], R6 ;  /* 0x0003580601007387 */ /* 0x0001e80000100a00 */
[----:B0-----:R-:W2:Y:S04]  /*4f4e0*/  LDL.LU.64 R6, [R1+0x2120] ;  /* 0x0021200001067983 */ /* 0x001ea80000300a00 */
[----:B------:R-:W3:Y:S04]  /*4f4f0*/  LDL.LU.64 R4, [R1+0x2118] ;  /* 0x0021180001047983 */ /* 0x000ee80000300a00 */
[----:B------:R-:W-:Y:S04]  /*4f500*/  STL.64 [R1+0x20b8], R10 ;  /* 0x0020b80a01007387 */ /* 0x000fe80000100a00 */
[----:B------:R0:W-:Y:S04]  /*4f510*/  STL.64 [R1+0x20b0], R8 ;  /* 0x0020b00801007387 */ /* 0x0001e80000100a00 */
[----:B------:R-:W-:Y:S04]  /*4f520*/  STL.64 [R1+0x610], R20 ;  /* 0x0006101401007387 */ /* 0x000fe80000100a00 */
[----:B------:R-:W-:Y:S04]  /*4f530*/  STL.64 [R1+0x618], R22 ;  /* 0x0006181601007387 */ /* 0x000fe80000100a00 */
[----:B------:R-:W4:Y:S04]  /*4f540*/  LDL.LU R14, [R1+0x1fb8] ;  /* 0x001fb800010e7983 */ /* 0x000f280000300800 */
[----:B------:R-:W4:Y:S04]  /*4f550*/  LDL.LU R15, [R1+0x1fac] ;  /* 0x001fac00010f7983 */ /* 0x000f280000300800 */
[----:B0-----:R-:W5:Y:S04]  /*4f560*/  LDL.LU R8, [R1+0x50] ;  /* 0x0000500001087983 */ /* 0x001f680000300800 */
[----:B------:R-:W5:Y:S04]  /*4f570*/  LDL.LU R9, [R1+0x54] ;  /* 0x0000540001097983 */ /* 0x000f680000300800 */
[----:B------:R-:W2:Y:S04]  /*4f580*/  LDL.LU R10, [R1+0x58] ;  /* 0x00005800010a7983 */ /* 0x000ea80000300800 */
[----:B------:R-:W2:Y:S04]  /*4f590*/  LDL.LU R11, [R1+0x5c] ;  /* 0x00005c00010b7983 */ /* 0x000ea80000300800 */
[----:B------:R-:W3:Y:S04]  /*4f5a0*/  LDL.LU R24, [R1+0x80] ;  /* 0x0000800001187983 */ /* 0x000ee80000300800 */
[----:B------:R-:W3:Y:S04]  /*4f5b0*/  LDL.LU R25, [R1+0x84] ;  /* 0x0000840001197983 */ /* 0x000ee80000300800 */
[----:B------:R-:W4:Y:S04]  /*4f5c0*/  LDL.LU R26, [R1+0x88] ;  /* 0x00008800011a7983 */ /* 0x000f280000300800 */
[----:B------:R-:W4:Y:S04]  /*4f5d0*/  LDL.LU R27, [R1+0x8c] ;  /* 0x00008c00011b7983 */ /* 0x000f280000300800 */
[----:B----4-:R-:W-:Y:S04]  /*4f5e0*/  STL.64 [R1+0x2100], R26 ;  /* 0x0021001a01007387 */ /* 0x010fe80000100a00 */
[----:B---3--:R0:W-:Y:S04]  /*4f5f0*/  STL.64 [R1+0x20f8], R24 ;  /* 0x0020f81801007387 */ /* 0x0081e80000100a00 */
        /* <DEDUP_REMOVED lines=10> */
[----:B------:R-:W4:Y:S04]  /*4f6a0*/  LDL.LU R20, [R1+0x70] ;  /* 0x0000700001147983 */ /* 0x000f280000300800 */
[----:B------:R-:W4:Y:S04]  /*4f6b0*/  LDL.LU R21, [R1+0x74] ;  /* 0x0000740001157983 */ /* 0x000f280000300800 */
[----:B------:R-:W4:Y:S04]  /*4f6c0*/  LDL.LU R22, [R1+0x78] ;  /* 0x0000780001167983 */ /* 0x000f280000300800 */
[----:B------:R-:W4:Y:S04]  /*4f6d0*/  LDL.LU R23, [R1+0x7c] ;  /* 0x00007c0001177983 */ /* 0x000f280000300800 */
[----:B--2---:R-:W-:Y:S04]  /*4f6e0*/  STL.64 [R1+0x20c8], R10 ;  /* 0x0020c80a01007387 */ /* 0x004fe80000100a00 */
[----:B-----5:R0:W-:Y:S04]  /*4f6f0*/  STL.64 [R1+0x20c0], R8 ;  /* 0x0020c00801007387 */ /* 0x0201e80000100a00 */
[----:B0-----:R-:W2:Y:S04]  /*4f700*/  LDL.LU R8, [R1+0x60] ;  /* 0x0000600001087983 */ /* 0x001ea80000300800 */
[----:B------:R-:W2:Y:S04]  /*4f710*/  LDL.LU R9, [R1+0x64] ;  /* 0x0000640001097983 */ /* 0x000ea80000300800 */
[----:B------:R-:W2:Y:S01]  /*4f720*/  LDL.LU R10, [R1+0x68] ;  /* 0x00006800010a7983 */ /* 0x000ea20000300800 */
[----:B------:R-:W-:-:S03]  /*4f730*/  IMAD.MOV.U32 R11, RZ, RZ, R28 ;  /* 0x000000ffff0b7224 */ /* 0x000fc600078e001c */
[----:B------:R-:W5:Y:S01]  /*4f740*/  LDL.LU R28, [R1+0x854] ;  /* 0x00085400011c7983 */ /* 0x000f620000300800 */
        /* <DEDUP_REMOVED lines=16> */
[----:B------:R-:W2:Y:S04]  /*4f850*/  LDL.LU R6, [R1+0x38] ;  /* 0x0000380001067983 */ /* 0x000ea80000300800 */
[----:B------:R-:W2:Y:S01]  /*4f860*/  LDL.LU R7, [R1+0x3c] ;  /* 0x00003c0001077983 */ /* 0x000ea20000300800 */
[----:B---3--:R-:W-:Y:S03]  /*4f870*/  HMMA.16816.F32 R16, R16, R2, R24 ;  /* 0x000000021010723c */ /* 0x008fe60000001818 */
[----:B--2---:R-:W-:Y:S04]  /*4f880*/  STL.64 [R1+0x20a8], R6 ;  /* 0x0020a80601007387 */ /* 0x004fe80000100a00 */
[----:B----4-:R0:W-:Y:S04]  /*4f890*/  STL.64 [R1+0x20a0], R4 ;  /* 0x0020a00401007387 */ /* 0x0101e80000100a00 */
[----:B0-----:R-:W2:Y:S04]  /*4f8a0*/  LDL.LU R4, [R1+0x40] ;  /* 0x0000400001047983 */ /* 0x001ea80000300800 */
[----:B------:R-:W2:Y:S04]  /*4f8b0*/  LDL.LU R5, [R1+0x44] ;  /* 0x0000440001057983 */ /* 0x000ea80000300800 */
[----:B------:R-:W2:Y:S04]  /*4f8c0*/  LDL.LU R6, [R1+0x48] ;  /* 0x0000480001067983 */ /* 0x000ea80000300800 */
[----:B------:R-:W2:Y:S04]  /*4f8d0*/  LDL.LU R7, [R1+0x4c] ;  /* 0x00004c0001077983 */ /* 0x000ea80000300800 */
[----:B------:R-:W3:Y:S04]  /*4f8e0*/  LDL.LU.64 R26, [R1+0x20f0] ;  /* 0x0020f000011a7983 */ /* 0x000ee80000300a00 */
[----:B------:R-:W4:Y:S01]  /*4f8f0*/  LDL.LU.64 R24, [R1+0x20e8] ;  /* 0x0020e80001187983 */ /* 0x000f220000300a00 */
[----:B------:R-:W-:Y:S01]  /*4f900*/  IMAD R15, R15, 0x100, R14 ;  /* 0x000001000f0f7824 */ /* 0x000fe200078e020e */
[----:B------:R-:W-:-:S02]  /*4f910*/  F2FP.F16.E4M3.UNPACK_B R12, R12 ;  /* 0x0000000cff0c723e */ /* 0x000fc400020006ff */
[----:B------:R-:W-:Y:S02]  /*4f920*/  F2FP.F16.E4M3.UNPACK_B R13, R13 ;  /* 0x0000000dff0d723e */ /* 0x000fe400020006ff */
[----:B------:R-:W-:Y:S02]  /*4f930*/  F2FP.F16.E4M3.UNPACK_B R14, R0 ;  /* 0x00000000ff0e723e */ /* 0x000fe400020006ff */
[----:B------:R-:W-:Y:S01]  /*4f940*/  F2FP.F16.E4M3.UNPACK_B R15, R15 ;  /* 0x0000000fff0f723e */ /* 0x000fe200020006ff */
[----:B------:R0:W-:Y:S04]  /*4f950*/  STL.64 [R1+0x400], R16 ;  /* 0x0004001001007387 */ /* 0x0001e80000100a00 */
[----:B------:R1:W-:Y:S04]  /*4f960*/  STL.64 [R1+0x408], R18 ;  /* 0x0004081201007387 */ /* 0x0003e80000100a00 */
[----:B0-----:R-:W5:Y:S04]  /*4f970*/  LDL.LU R16, [R1] ;  /* 0x0000000001107983 */ /* 0x001f680000300800 */
[----:B------:R-:W5:Y:S04]  /*4f980*/  LDL.LU R17, [R1+0x4] ;  /* 0x0000040001117983 */ /* 0x000f680000300800 */
[----:B-1----:R-:W5:Y:S01]  /*4f990*/  LDL.LU R18, [R1+0x8] ;  /* 0x0000080001127983 */ /* 0x002f620000300800 */
[----:B------:R-:W-:-:S03]  /*4f9a0*/  IMAD.MOV.U32 R19, RZ, RZ, R29 ;  /* 0x000000ffff137224 */ /* 0x000fc600078e001d */
[----:B------:R-:W3:Y:S01]  /*4f9b0*/  LDL.LU R29, [R1+0x20e0] ;  /* 0x0020e000011d7983 */ /* 0x000ee20000300800 */
[----:B----4-:R-:W-:-:S15]  /*4f9c0*/  HMMA.16816.F32 R20, R12, R24, R20 ;  /* 0x000000180c14723c */ /* 0x010fde0000001814 */
[----:B------:R-:W-:-:S08]  /*4f9d0*/  NOP ;  /* 0x0000000000007918 */ /* 0x000fd00000000000 */
[----:B------:R-:W-:Y:S04]  /*4f9e0*/  STL.64 [R1+0x3f0], R20 ;  /* 0x0003f01401007387 */ /* 0x000fe80000100a00 */
[----:B------:R0:W-:Y:S04]  /*4f9f0*/  STL.64 [R1+0x3f8], R22 ;  /* 0x0003f81601007387 */ /* 0x0001e80000100a00 */
[----:B0-----:R-:W4:Y:S04]  /*4fa00*/  LDL.LU.64 R22, [R1+0x20d8] ;  /* 0x0020d80001167983 */ /* 0x001f280000300a00 */
[----:B------:R-:W2:Y:S04]  /*4fa10*/  LDL.LU.64 R20, [R1+0x20d0] ;  /* 0x0020d00001147983 */ /* 0x000ea80000300a00 */
[----:B------:R-:W5:Y:S04]  /*4fa20*/  LDL.LU R24, [R1+0x10] ;  /* 0x0000100001187983 */ /* 0x000f680000300800 */
[----:B------:R-:W5:Y:S01]  /*4fa30*/  LDL.LU R25, [R1+0x14] ;  /* 0x0000140001197983 */ /* 0x000f620000300800 */
[----:B----4-:R-:W-:-:S15]  /*4fa40*/  HMMA.16816.F32 R8, R12, R22, R8 ;  /* 0x000000160c08723c */ /* 0x010fde0000001808 */
[----:B------:R-:W-:-:S08]  /*4fa50*/  NOP ;  /* 0x0000000000007918 */ /* 0x000fd00000000000 */
[----:B------:R-:W-:Y:S04]  /*4fa60*/  STL.64 [R1+0x3e0], R8 ;  /* 0x0003e00801007387 */ /* 0x000fe80000100a00 */
[----:B------:R0:W-:Y:S04]  /*4fa70*/  STL.64 [R1+0x3e8], R10 ;  /* 0x0003e80a01007387 */ /* 0x0001e80000100a00 */
[----:B0-----:R-:W2:Y:S04]  /*4fa80*/  LDL.LU.64 R10, [R1+0x20c8] ;  /* 0x0020c800010a7983 */ /* 0x001ea80000300a00 */
[----:B------:R-:W2:Y:S02]  /*4fa90*/  LDL.LU.64 R8, [R1+0x20c0] ;  /* 0x0020c00001087983 */ /* 0x000ea40000300a00 */
[----:B--2---:R-:W-:Y:S02]  /*4faa0*/  HMMA.16816.F32 R20, R12, R20, R8 ;  /* 0x000000140c14723c */ /* 0x004fe40000001808 */
[----:B------:R-:W2:Y:S04]  /*4fab0*/  LDL.LU.64 R10, [R1+0x20b8] ;  /* 0x0020b800010a7983 */ /* 0x000ea80000300a00 */
[----:B------:R-:W4:-:S15]  /*4fac0*/  LDL.LU.64 R8, [R1+0x20b0] ;  /* 0x0020b00001087983 */ /* 0x000f1e0000300a00 */
[----:B------:R-:W-:-:S02]  /*4fad0*/  NOP ;  /* 0x0000000000007918 */ /* 0x000fc40000000000 */
[----:B------:R0:W-:Y:S04]  /*4fae0*/  STL.64 [R1+0x3c0], R20 ;  /* 0x0003c01401007387 */ /* 0x0001e80000100a00 */
[----:B------:R1:W-:Y:S04]  /*4faf0*/  STL.64 [R1+0x3c8], R22 ;  /* 0x0003c81601007387 */ /* 0x0003e80000100a00 */
[----:B0-----:R-:W5:Y:S04]  /*4fb00*/  LDL.LU R20, [R1+0x20] ;  /* 0x0000200001147983 */ /* 0x001f680000300800 */
[----:B------:R-:W5:Y:S04]  /*4fb10*/  LDL.LU R21, [R1+0x24] ;  /* 0x0000240001157983 */ /* 0x000f680000300800 */
[----:B-1----:R-:W5:Y:S01]  /*4fb20*/  LDL.LU R22, [R1+0x28] ;  /* 0x0000280001167983 */ /* 0x002f620000300800 */
[----:B--2---:R-:W-:-:S15]  /*4fb30*/  HMMA.16816.F32 R4, R12, R10, R4 ;  /* 0x0000000a0c04723c */ /* 0x004fde0000001804 */
[----:B------:R-:W-:-:S08]  /*4fb40*/  NOP ;  /* 0x0000000000007918 */ /* 0x000fd00000000000 */
[----:B------:R-:W-:Y:S04]  /*4fb50*/  STL.64 [R1+0x380], R4 ;  /* 0x0003800401007387 */ /* 0x000fe80000100a00 */
[----:B------:R0:W-:Y:S04]  /*4fb60*/  STL.64 [R1+0x388], R6 ;  /* 0x0003880601007387 */ /* 0x0001e80000100a00 */
[----:B0-----:R-:W4:Y:S04]  /*4fb70*/  LDL.LU.64 R6, [R1+0x20a8] ;  /* 0x0020a80001067983 */ /* 0x001f280000300a00 */
[----:B------:R-:W4:Y:S04]  /*4fb80*/  LDL.LU.64 R4, [R1+0x20a0] ;  /* 0x0020a00001047983 */ /* 0x000f280000300a00 */
[----:B------:R-:W2:Y:S01]  /*4fb90*/  LDL.LU R10, [R1+0xc08] ;  /* 0x000c0800010a7983 */ /* 0x000ea20000300800 */
[----:B----4-:R-:W-:-:S15]  /*4fba0*/  HMMA.16816.F32 R4, R12, R8, R4 ;  /* 0x000000080c04723c */ /* 0x010fde0000001804 */
[----:B------:R-:W-:-:S08]  /*4fbb0*/  NOP ;  /* 0x0000000000007918 */ /* 0x000fd00000000000 */
[----:B------:R-:W-:Y:S04]  /*4fbc0*/  STL.64 [R1+0x370], R4 ;  /* 0x0003700401007387 */ /* 0x000fe80000100a00 */
[----:B------:R0:W-:Y:S04]  /*4fbd0*/  STL.64 [R1+0x378], R6 ;  /* 0x0003780601007387 */ /* 0x0001e80000100a00 */
[----:B0-----:R-:W5:Y:S04]  /*4fbe0*/  LDL.LU.64 R6, [R1+0x2098] ;  /* 0x0020980001067983 */ /* 0x001f680000300a00 */
[----:B------:R-:W4:Y:S01]  /*4fbf0*/  LDL.LU.64 R4, [R1+0x2090] ;  /* 0x0020900001047983 */ /* 0x000f220000300a00 */
[----:B---3--:R-:W-:-:S02]  /*4fc00*/  IMAD.MOV.U32 R23, RZ, RZ, R29 ;  /* 0x000000ffff177224 */ /* 0x008fc400078e001d */
[----:B--2---:R-:W-:-:S05]  /*4fc10*/  VIADD R10, R10, 0x1 ;  /* 0x000000010a0a7836 */ /* 0x004fca0000000000 */
[C---:B-----5:R-:W-:Y:S06]  /*4fc20*/  HMMA.16816.F32 R20, R12.reuse, R6, R20 ;  /* 0x000000060c14723c */ /* 0x060fec0000001814 */
[----:B----4-:R-:W-:-:S15]  /*4fc30*/  HMMA.16816.F32 R4, R12, R4, R24 ;  /* 0x000000040c04723c */ /* 0x010fde0000001818 */
[----:B------:R-:W-:-:S02]  /*4fc40*/  NOP ;  /* 0x0000000000007918 */ /* 0x000fc40000000000 */
[----:B------:R-:W-:Y:S04]  /*4fc50*/  STL.64 [R1+0x360], R20 ;  /* 0x0003601401007387 */ /* 0x000fe80000100a00 */
[----:B------:R-:W-:Y:S04]  /*4fc60*/  STL.64 [R1+0x368], R22 ;  /* 0x0003681601007387 */ /* 0x000fe80000100a00 */
[----:B------:R-:W-:Y:S04]  /*4fc70*/  STL.64 [R1+0x3a0], R4 ;  /* 0x0003a00401007387 */ /* 0x000fe80000100a00 */
[----:B------:R0:W-:Y:S02]  /*4fc80*/  STL.64 [R1+0x3a8], R6 ;  /* 0x0003a80601007387 */ /* 0x0001e40000100a00 */
[----:B0-----:R-:W-:-:S15]  /*4fc90*/  HMMA.16816.F32 R4, R12, R2, R16 ;  /* 0x000000020c04723c */ /* 0x001fde0000001810 */
[----:B------:R-:W-:-:S08]  /*4fca0*/  NOP ;  /* 0x0000000000007918 */ /* 0x000fd00000000000 */
[----:B------:R-:W-:Y:S04]  /*4fcb0*/  STL.64 [R1+0x390], R4 ;  /* 0x0003900401007387 */ /* 0x000fe80000100a00 */
[----:B------:R-:W-:Y:S04]  /*4fcc0*/  STL.64 [R1+0x398], R6 ;  /* 0x0003980601007387 */ /* 0x000fe80000100a00 */
[----:B------:R0:W-:Y:S04]  /*4fcd0*/  STL [R1+0x2088], R10 ;  /* 0x0020880a01007387 */ /* 0x0001e80000100800 */
[----:B0-----:R-:W2:Y:S01]  /*4fce0*/  LDL.LU R10, [R1+0x85c] ;  /* 0x00085c00010a7983 */ /* 0x001ea20000300800 */
[----:B------:R-:W-:-:S03]  /*4fcf0*/  USHF.L.U32 UR10, UR11, 0x7, URZ ;  /* 0x000000070b0a7899 */ /* 0x000fc6000800063f */
[----:B------:R-:W3:Y:S04]  /*4fd00*/  LDL.LU R12, [R1+0x1074] ;  /* 0x00107400010c7983 */ /* 0x000ee80000300800 */
[----:B------:R-:W4:Y:S04]  /*4fd10*/  LDL.LU R13, [R1+0x106c] ;  /* 0x00106c00010d7983 */ /* 0x000f280000300800 */
[----:B------:R-:W5:Y:S01]  /*4fd20*/  LDL.LU R14, [R1+0x1064] ;  /* 0x00106400010e7983 */ /* 0x000f620000300800 */
[----:B------:R-:W-:-:S05]  /*4fd30*/  IADD3 R28, P6, R28, UR10, RZ ;  /* 0x0000000a1c1c7c10 */ /* 0x000fca000ffde0ff */
[----:B------:R0:W-:Y:S04]  /*4fd40*/  STL [R1+0x854], R28 ;  /* 0x0008541c01007387 */ /* 0x0001e80000100800 */
        /* <DEDUP_REMOVED lines=24> */
[----:B0-----:R-:W5:Y:S01]  /*4fed0*/  LDL.LU R28, [R1+0x1028] ;  /* 0x00102800011c7983 */ /* 0x001f620000300800 */
[----:B--2---:R-:W-:-:S05]  /*4fee0*/  IADD3 R10, P5, R10, UR10, RZ ;  /* 0x0000000a0a0a7c10 */ /* 0x004fca000ffbe0ff */
[----:B------:R0:W-:Y:S04]  /*4fef0*/  STL [R1+0x85c], R10 ;  /* 0x00085c0a01007387 */ /* 0x0001e80000100800 */
[----:B0-----:R-:W2:Y:S01]  /*4ff00*/  LDL.LU R10, [R1+0x2088] ;  /* 0x00208800010a7983 */ /* 0x001ea20000300800 */
[----:B------:R-:W-:Y:S01]  /*4ff10*/  USHF.L.U32 UR6, UR11, 0x7, URZ ;  /* 0x000000070b067899 */ /* 0x000fe2000800063f */
[----:B---3--:R-:W-:Y:S02]  /*4ff20*/  IADD3 R12, P1, R12, UR10, RZ ;  /* 0x0000000a0c0c7c10 */ /* 0x008fe4000ff3e0ff */
[----:B----4-:R-:W-:Y:S01]  /*4ff30*/  IADD3 R13, P4, R13, UR10, RZ ;  /* 0x0000000a0d0d7c10 */ /* 0x010fe2000ff9e0ff */
[----:B------:R-:W-:Y:S01]  /*4ff40*/  USHF.R.S32.HI UR6, URZ, 0x1f, UR6 ;  /* 0x0000001f3f067899 */ /* 0x000fe20008011406 */
[----:B-----5:R-:W-:-:S02]  /*4ff50*/  IADD3 R14, P3, R14, UR10, RZ ;  /* 0x0000000a0e0e7c10 */ /* 0x020fc4000ff7e0ff */
[----:B------:R-:W-:Y:S02]  /*4ff60*/  IADD3 R15, P2, R15, UR10, RZ ;  /* 0x0000000a0f0f7c10 */ /* 0x000fe4000ff5e0ff */
[----:B------:R-:W-:Y:S02]  /*4ff70*/  IADD3 R2, P0, R2, UR10, RZ ;  /* 0x0000000a02027c10 */ /* 0x000fe4000ff1e0ff */
[----:B------:R-:W-:Y:S02]  /*4ff80*/  IADD3.X R3, R3, UR6, RZ, P6, !PT ;  /* 0x0000000603037c10 */ /* 0x000fe4000b7fe4ff */
[----:B------:R-:W-:Y:S02]  /*4ff90*/  IADD3 R4, P6, R4, UR10, RZ ;  /* 0x0000000a04047c10 */ /* 0x000fe4000ffde0ff */
[----:B------:R-:W-:Y:S02]  /*4ffa0*/  IADD3.X R5, R5, UR6, RZ, P5, !PT ;  /* 0x0000000605057c10 */ /* 0x000fe4000affe4ff */
[----:B------:R-:W-:-:S02]  /*4ffb0*/  IADD3 R6, P5, R6, UR10, RZ ;  /* 0x0000000a06067c10 */ /* 0x000fc4000ffbe0ff */
[----:B------:R-:W-:Y:S02]  /*4ffc0*/  IADD3.X R7, R7, UR6, RZ, P1, !PT ;  /* 0x0000000607077c10 */ /* 0x000fe40008ffe4ff */
        /* <DEDUP_REMOVED lines=14> */
[----:B------:R-:W-:Y:S01]  /*500b0*/  IADD3 R26, P1, R26, UR10, RZ ;  /* 0x0000000a1a1a7c10 */ /* 0x000fe2000ff3e0ff */
[----:B--2---:R-:W-:Y:S04]  /*500c0*/  STL [R1+0xc08], R10 ;  /* 0x000c080a01007387 */ /* 0x004fe80000100800 */
        /* <DEDUP_REMOVED lines=26> */
[----:B0-----:R-:W2:Y:S01]  /*50270*/  LDL.LU R10, [R1+0xfec] ;  /* 0x000fec00010a7983 */ /* 0x001ea20000300800 */
[----:B------:R-:W-:-:S02]  /*50280*/  IADD3.X R27, R27, UR6, RZ, P4, !PT ;  /* 0x000000061b1b7c10 */ /* 0x000fc4000a7fe4ff */
[----:B------:R-:W-:-:S03]  /*50290*/  IADD3 R29, P4, R29, UR10, RZ ;  /* 0x0000000a1d1d7c10 */ /* 0x000fc6000ff9e0ff */
[----:B------:R-:W-:Y:S04]  /*502a0*/  STL [R1+0x1030], R27 ;  /* 0x0010301b01007387 */ /* 0x000fe80000100800 */
[----:B--2---:R0:W-:Y:S04]  /*502b0*/  STL [R1+0x2080], R10 ;  /* 0x0020800a01007387 */ /* 0x0041e80000100800 */
[----:B------:R-:W-:Y:S04]  /*502c0*/  STL [R1+0xffc], R29 ;  /* 0x000ffc1d01007387 */ /* 0x000fe80000100800 */
[----:B0-----:R-:W2:Y:S01]  /*502d0*/  LDL.LU R10, [R1+0x1020] ;  /* 0x00102000010a7983 */ /* 0x001ea20000300800 */
[----:B------:R-:W-:-:S05]  /*502e0*/  IADD3.X R28, R28, UR6, RZ, P3, !PT ;  /* 0x000000061c1c7c10 */ /* 0x000fca0009ffe4ff */
        /* <DEDUP_REMOVED lines=31> */
[----:B--2---:R-:W-:-:S05]  /*504e0*/  IADD3 R10, P3, R10, UR10, RZ ;  /* 0x0000000a0a0a7c10 */ /* 0x004fca000ff7e0ff */
[----:B------:R0:W-:Y:S04]  /*504f0*/  STL [R1+0xff4], R10 ;  /* 0x000ff40a01007387 */ /* 0x0001e80000100800 */
[----:B0-----:R-:W2:Y:S02]  /*50500*/  LDL.LU R10, [R1+0x2084] ;  /* 0x00208400010a7983 */ /* 0x001ea40000300800 */
[----:B--2---:R-:W-:-:S05]  /*50510*/  IADD3.X R10, R10, UR6, RZ, P2, !PT ;  /* 0x000000060a0a7c10 */ /* 0x004fca00097fe4ff */
[----:B------:R0:W-:Y:S04]  /*50520*/  STL [R1+0x1020], R10 ;  /* 0x0010200a01007387 */ /* 0x0001e80000100800 */
[----:B0-----:R-:W2:Y:S01]  /*50530*/  LDL.LU R10, [R1+0x2080] ;  /* 0x00208000010a7983 */ /* 0x001ea20000300800 */
[----:B---3--:R-:W-:Y:S02]  /*50540*/  IADD3.X R12, R12, UR6, RZ, P0, !PT ;  /* 0x000000060c0c7c10 */ /* 0x008fe400087fe4ff */
[----:B----4-:R-:W-:Y:S02]  /*50550*/  IADD3 R13, P0, R13, UR10, RZ ;  /* 0x0000000a0d0d7c10 */ /* 0x010fe4000ff1e0ff */
[----:B-----5:R-:W-:Y:S02]  /*50560*/  IADD3.X R14, R14, UR6, RZ, P6, !PT ;  /* 0x000000060e0e7c10 */ /* 0x020fe4000b7fe4ff */
        /* <DEDUP_REMOVED lines=20> */
[----:B--2---:R-:W-:-:S05]  /*506b0*/  IADD3 R10, P2, R10, UR10, RZ ;  /* 0x0000000a0a0a7c10 */ /* 0x004fca000ff5e0ff */
        /* <DEDUP_REMOVED lines=9> */
[----:B------:R-:W-:-:S03]  /*50750*/  IADD3.X R11, R11, UR6, RZ, P2, !PT ;  /* 0x000000060b0b7c10 */ /* 0x000fc600097fe4ff */
[----:B------:R-:W-:Y:S01]  /*50760*/  STL [R1+0xff8], R6 ;  /* 0x000ff80601007387 */ /* 0x000fe20000100800 */
[----:B------:R-:W-:-:S03]  /*50770*/  IADD3 R20, P2, R20, UR10, RZ ;  /* 0x0000000a14147c10 */ /* 0x000fc6000ff5e0ff */
        /* <DEDUP_REMOVED lines=17> */
[----:B------:R-:W-:-:S02]  /*50890*/  IADD3 R27, P3, R27, UR10, RZ ;  /* 0x0000000a1b1b7c10 */ /* 0x000fc4000ff7e0ff */
[----:B------:R-:W-:-:S03]  /*508a0*/  IADD3.X R29, R29, UR6, RZ, P2, !PT ;  /* 0x000000061d1d7c10 */ /* 0x000fc600097fe4ff */
[----:B------:R-:W-:Y:S04]  /*508b0*/  STL [R1+0xf84], R27 ;  /* 0x000f841b01007387 */ /* 0x000fe80000100800 */
[----:B--2---:R0:W-:Y:S04]  /*508c0*/  STL [R1+0x2078], R10 ;  /* 0x0020780a01007387 */ /* 0x0041e80000100800 */
[----:B------:R-:W-:Y:S04]  /*508d0*/  STL [R1+0xfb0], R29 ;  /* 0x000fb01d01007387 */ /* 0x000fe80000100800 */
[----:B0-----:R-:W2:Y:S01]  /*508e0*/  LDL.LU R10, [R1+0xf74] ;  /* 0x000f7400010a7983 */ /* 0x001ea20000300800 */
[----:B------:R-:W-:-:S05]  /*508f0*/  IADD3 R28, P2, R28, UR10, RZ ;  /* 0x0000000a1c1c7c10 */ /* 0x000fca000ff5e0ff */
[----:B------:R-:W-:Y:S04]  /*50900*/  STL [R1+0xf7c], R28 ;  /* 0x000f7c1c01007387 */ /* 0x000fe80000100800 */
[----:B--2---:R0:W-:Y:S04]  /*50910*/  STL [R1+0x207c], R10 ;  /* 0x00207c0a01007387 */ /* 0x0041e80000100800 */
[----:B0-----:R-:W2:Y:S04]  /*50920*/  LDL.LU R10, [R1+0xfa8] ;  /* 0x000fa800010a7983 */ /* 0x001ea80000300800 */
[----:B------:R-:W3:Y:S04]  /*50930*/  LDL.LU R12, [R1+0xf6c] ;  /* 0x000f6c00010c7983 */ /* 0x000ee80000300800 */
[----:B------:R-:W4:Y:S04]  /*50940*/  LDL.LU R13, [R1+0xf98] ;  /* 0x000f9800010d7983 */ /* 0x000f280000300800 */
[----:B------:R-:W5:Y:S04]  /*50950*/  LDL.LU R14, [R1+0xf64] ;  /* 0x000f6400010e7983 */ /* 0x000f680000300800 */
        /* <DEDUP_REMOVED lines=25> */
[----:B--2---:R-:W-:-:S05]  /*50af0*/  IADD3.X R10, R10, UR6, RZ, P0, !PT ;  /* 0x000000060a0a7c10 */ /* 0x004fca00087fe4ff */
[----:B------:R0:W-:Y:S04]  /*50b00*/  STL [R1+0xfa8], R10 ;  /* 0x000fa80a01007387 */ /* 0x0001e80000100800 */
[----:B0-----:R-:W2:Y:S02]  /*50b10*/  LDL.LU R10, [R1+0x207c] ;  /* 0x00207c00010a7983 */ /* 0x001ea40000300800 */
[----:B--2---:R-:W-:-:S05]  /*50b20*/  IADD3 R10, P0, R10, UR10, RZ ;  /* 0x0000000a0a0a7c10 */ /* 0x004fca000ff1e0ff */
[----:B------:R0:W-:Y:S04]  /*50b30*/  STL [R1+0xf74], R10 ;  /* 0x000f740a01007387 */ /* 0x0001e80000100800 */
[----:B0-----:R-:W2:Y:S01]  /*50b40*/  LDL.LU R10, [R1+0x2078] ;  /* 0x00207800010a7983 */ /* 0x001ea20000300800 */
[----:B----4-:R-:W-:Y:S02]  /*50b50*/  IADD3.X R13, R13, UR6, RZ, P5, !PT ;  /* 0x000000060d0d7c10 */ /* 0x010fe4000affe4ff */
[----:B-----5:R-:W-:Y:S02]  /*50b60*/  IADD3 R14, P5, R14, UR10, RZ ;  /* 0x0000000a0e0e7c10 */ /* 0x020fe4000ffbe0ff */
[----:B---3--:R-:W-:Y:S02]  /*50b70*/  IADD3.X R15, R15, UR6, RZ, P1, !PT ;  /* 0x000000060f0f7c10 */ /* 0x008fe40008ffe4ff */
        /* <DEDUP_REMOVED lines=19> */
[----:B--2---:R-:W-:Y:S02]  /*50cb0*/  IADD3.X R10, R10, UR6, RZ, P6, !PT ;  /* 0x000000060a0a7c10 */ /* 0x004fe4000b7fe4ff */
[----:B------:R-:W-:-:S03]  /*50cc0*/  IADD3 R12, P6, R12, UR10, RZ ;  /* 0x0000000a0c0c7c10 */ /* 0x000fc6000ffde0ff */
        /* <DEDUP_REMOVED lines=1334> */
[----:B----4-:R-:W-:Y:S01]  /*56030*/  IADD3.X R13, R13, UR6, RZ, P5, !PT ;  /* 0x000000060d0d7c10 */ /* 0x010fe2000affe4ff */
[----:B------:R-:W-:Y:S01]  /*56040*/  USHF.L.U32 UR12, UR9, 0x7, URZ ;  /* 0x00000007090c7899 */ /* 0x000fe2000800063f */
        /* <DEDUP_REMOVED lines=8> */
[----:B------:R-:W-:Y:S01]  /*560d0*/  IADD3 R8, P2, R8, UR12, RZ ;  /* 0x0000000c08087c10 */ /* 0x000fe2000ff5e0ff */
[----:B------:R-:W-:Y:S01]  /*560e0*/  USHF.L.U32 UR5, UR9, 0x7, URZ ;  /* 0x0000000709057899 */ /* 0x000fe2000800063f */
[----:B------:R-:W-:-:S02]  /*560f0*/  IADD3.X R9, R9, UR6, RZ, P0, !PT ;  /* 0x0000000609097c10 */ /* 0x000fc400087fe4ff */
[----:B------:R-:W-:Y:S02]  /*56100*/  IADD3 R11, P0, R11, UR12, RZ ;  /* 0x0000000c0b0b7c10 */ /* 0x000fe4000ff1e0ff */
[----:B------:R-:W-:Y:S01]  /*56110*/  IADD3.X R22, R22, UR6, RZ, P5, !PT ;  /* 0x0000000616167c10 */ /* 0x000fe2000affe4ff */
[----:B------:R-:W-:Y:S01]  /*56120*/  USHF.R.S32.HI UR5, URZ, 0x1f, UR5 ;  /* 0x0000001f3f057899 */ /* 0x000fe20008011405 */
[----:B------:R-:W-:Y:S02]  /*56130*/  IADD3 R23, P5, R23, UR12, RZ ;  /* 0x0000000c17177c10 */ /* 0x000fe4000ffbe0ff */
[----:B------:R-:W-:Y:S02]  /*56140*/  IADD3.X R24, R24, UR6, RZ, P1, !PT ;  /* 0x0000000618187c10 */ /* 0x000fe40008ffe4ff */
[----:B------:R-:W-:Y:S02]  /*56150*/  IADD3.X R25, R25, UR6, RZ, P4, !PT ;  /* 0x0000000619197c10 */ /* 0x000fe4000a7fe4ff */
[----:B------:R-:W-:-:S02]  /*56160*/  IADD3 R16, P4, R16, UR12, RZ ;  /* 0x0000000c10107c10 */ /* 0x000fc4000ff9e0ff */
[----:B------:R-:W-:Y:S02]  /*56170*/  IADD3 R17, P1, R17, UR12, RZ ;  /* 0x0000000c11117c10 */ /* 0x000fe4000ff3e0ff */
[----:B------:R-:W-:Y:S02]  /*56180*/  IADD3.X R18, R18, UR5, RZ, P3, !PT ;  /* 0x0000000512127c10 */ /* 0x000fe40009ffe4ff */
[----:B------:R-:W-:Y:S02]  /*56190*/  IADD3 R19, P3, R19, UR12, RZ ;  /* 0x0000000c13137c10 */ /* 0x000fe4000ff7e0ff */
[----:B------:R-:W-:Y:S02]  /*561a0*/  IADD3.X R0, R0, UR5, RZ, P4, !PT ;  /* 0x0000000500007c10 */ /* 0x000fe4000a7fe4ff */
[----:B------:R-:W-:Y:S02]  /*561b0*/  IADD3 R26, P4, R26, UR12, RZ ;  /* 0x0000000c1a1a7c10 */ /* 0x000fe4000ff9e0ff */
[----:B------:R-:W-:-:S02]  /*561c0*/  IADD3.X R27, R27, UR5, RZ, P2, !PT ;  /* 0x000000051b1b7c10 */ /* 0x000fc400097fe4ff */
[----:B------:R-:W-:Y:S02]  /*561d0*/  IADD3 R29, P2, R29, UR12, RZ ;  /* 0x0000000c1d1d7c10 */ /* 0x000fe4000ff5e0ff */
[----:B--2---:R-:W-:Y:S02]  /*561e0*/  IADD3.X R10, R10, UR6, RZ, P6, !PT ;  /* 0x000000060a0a7c10 */ /* 0x004fe4000b7fe4ff */
        /* <DEDUP_REMOVED lines=31> */
[----:B0-----:R-:W2:Y:S04]  /*563e0*/  LDL.LU R29, [R1+0x182c] ;  /* 0x00182c00011d7983 */ /* 0x001ea80000300800 */
[----:B------:R-:W3:Y:S01]  /*563f0*/  LDL.LU R10, [R1+0x185c] ;  /* 0x00185c00010a7983 */ /* 0x000ee20000300800 */
[----:B------:R-:W-:-:S03]  /*56400*/  IADD3.X R28, R28, UR5, RZ, P3, !PT ;  /* 0x000000051c1c7c10 */ /* 0x000fc60009ffe4ff */
[----:B---3--:R0:W-:Y:S04]  /*56410*/  STL [R1+0x2004], R10 ;  /* 0x0020040a01007387 */ /* 0x0081e80000100800 */
[----:B------:R1:W-:Y:S04]  /*56420*/  STL [R1+0x1078], R28 ;  /* 0x0010781c01007387 */ /* 0x0003e80000100800 */
[----:B0-----:R-:W3:Y:S04]  /*56430*/  LDL.LU R10, [R1+0x1088] ;  /* 0x00108800010a7983 */ /* 0x001ee80000300800 */
        /* <DEDUP_REMOVED lines=23> */
[----:B--2---:R-:W-:-:S03]  /*565b0*/  IADD3 R29, P3, R29, UR12, RZ ;  /* 0x0000000c1d1d7c10 */ /* 0x004fc6000ff7e0ff */
[----:B------:R-:W2:Y:S04]  /*565c0*/  LDL.LU R0, [R1+0x1804] ;  /* 0x0018040001007983 */ /* 0x000ea80000300800 */
[----:B------:R-:W2:Y:S04]  /*565d0*/  LDL.LU R26, [R1+0x1810] ;  /* 0x00181000011a7983 */ /* 0x000ea80000300800 */
[----:B------:R-:W2:Y:S04]  /*565e0*/  LDL.LU R27, [R1+0x17bc] ;  /* 0x0017bc00011b7983 */ /* 0x000ea80000300800 */
[----:B-1----:R-:W2:Y:S04]  /*565f0*/  LDL.LU R28, [R1+0x1808] ;  /* 0x00180800011c7983 */ /* 0x002ea80000300800 */
[----:B------:R0:W-:Y:S04]  /*56600*/  STL [R1+0x182c], R29 ;  /* 0x00182c1d01007387 */ /* 0x0001e80000100800 */
[----:B0-----:R-:W2:Y:S01]  /*56610*/  LDL.LU R29, [R1+0x17f4] ;  /* 0x0017f400011d7983 */ /* 0x001ea20000300800 */
[----:B---3--:R-:W-:-:S05]  /*56620*/  IADD3.X R10, R10, UR5, RZ, P0, !PT ;  /* 0x000000050a0a7c10 */ /* 0x008fca00087fe4ff */
[----:B------:R0:W-:Y:S04]  /*56630*/  STL [R1+0x1088], R10 ;  /* 0x0010880a01007387 */ /* 0x0001e80000100800 */
[----:B0-----:R-:W3:Y:S01]  /*56640*/  LDL.LU R10, [R1+0x2004] ;  /* 0x00200400010a7983 */ /* 0x001ee20000300800 */
[----:B----4-:R-:W-:Y:S02]  /*56650*/  IADD3.X R12, R12, UR5, RZ, P2, !PT ;  /* 0x000000050c0c7c10 */ /* 0x010fe400097fe4ff */
[----:B-----5:R-:W-:Y:S02]  /*56660*/  IADD3 R13, P2, R13, UR12, RZ ;  /* 0x0000000c0d0d7c10 */ /* 0x020fe4000ff5e0ff */
        /* <DEDUP_REMOVED lines=19> */
[----:B--2---:R-:W-:-:S02]  /*567a0*/  IADD3 R0, P2, R0, UR12, RZ ;  /* 0x0000000c00007c10 */ /* 0x004fc4000ff5e0ff */
[----:B------:R-:W-:Y:S02]  /*567b0*/  IADD3.X R26, R26, UR5, RZ, P3, !PT ;  /* 0x000000051a1a7c10 */ /* 0x000fe40009ffe4ff */
[----:B------:R-:W-:Y:S02]  /*567c0*/  IADD3 R27, P3, R27, UR12, RZ ;  /* 0x0000000c1b1b7c10 */ /* 0x000fe4000ff7e0ff */
[----:B---3--:R-:W-:-:S04]  /*567d0*/  IADD3 R10, P0, R10, UR12, RZ ;  /* 0x0000000c0a0a7c10 */ /* 0x008fc8000ff1e0ff */
[----:B------:R-:W-:Y:S01]  /*567e0*/  IADD3.X R2, R2, UR5, RZ, P0, !PT ;  /* 0x0000000502027c10 */ /* 0x000fe200087fe4ff */
[----:B------:R-:W-:Y:S04]  /*567f0*/  STL [R1+0x185c], R10 ;  /* 0x00185c0a01007387 */ /* 0x000fe80000100800 */
        /* <DEDUP_REMOVED lines=22> */
[----:B------:R-:W-:Y:S04]  /*56960*/  STL [R1+0x1820], R17 ;  /* 0x0018201101007387 */ /* 0x000fe80000100800 */
[----:B------:R-:W-:Y:S04]  /*56970*/  STL [R1+0x17cc], R18 ;  /* 0x0017cc1201007387 */ /* 0x000fe80000100800 */
[----:B------:R-:W-:Y:S04]  /*56980*/  STL [R1+0x1818], R19 ;  /* 0x0018181301007387 */ /* 0x000fe80000100800 */
[----:B------:R-:W-:Y:S04]  /*56990*/  STL [R1+0x1804], R0 ;  /* 0x0018040001007387 */ /* 0x000fe80000100800 */
[----:B------:R0:W-:Y:S04]  /*569a0*/  STL [R1+0x1808], R28 ;  /* 0x0018081c01007387 */ /* 0x0001e80000100800 */
[----:B------:R-:W-:Y:S04]  /*569b0*/  STL [R1+0x1810], R26 ;  /* 0x0018101a01007387 */ /* 0x000fe80000100800 */
[----:B0-----:R-:W2:Y:S04]  /*569c0*/  LDL.LU R28, [R1+0x1800] ;  /* 0x00180000011c7983 */ /* 0x001ea80000300800 */
[----:B------:R-:W-:Y:S04]  /*569d0*/  STL [R1+0x17bc], R27 ;  /* 0x0017bc1b01007387 */ /* 0x000fe80000100800 */
[----:B------:R-:W3:Y:S01]  /*569e0*/  LDL.LU R10, [R1+0x17f8] ;  /* 0x0017f800010a7983 */ /* 0x000ee20000300800 */
[----:B------:R-:W-:-:S03]  /*569f0*/  IADD3 R29, P0, R29, UR12, RZ ;  /* 0x0000000c1d1d7c10 */ /* 0x000fc6000ff1e0ff */
[----:B---3--:R0:W-:Y:S04]  /*56a00*/  STL [R1+0x2000], R10 ;  /* 0x0020000a01007387 */ /* 0x0081e80000100800 */
[----:B0-----:R-:W3:Y:S04]  /*56a10*/  LDL.LU R10, [R1+0x17ac] ;  /* 0x0017ac00010a7983 */ /* 0x001ee80000300800 */
[----:B------:R0:W-:Y:S04]  /*56a20*/  STL [R1+0x17f4], R29 ;  /* 0x0017f41d01007387 */ /* 0x0001e80000100800 */
        /* <DEDUP_REMOVED lines=23> */
[----:B--2---:R-:W-:-:S03]  /*56ba0*/  IADD3.X R28, R28, UR5, RZ, P2, !PT ;  /* 0x000000051c1c7c10 */ /* 0x004fc600097fe4ff */
[----:B------:R-:W2:Y:S04]  /*56bb0*/  LDL.LU R0, [R1+0x1798] ;  /* 0x0017980001007983 */ /* 0x000ea80000300800 */
[----:B------:R-:W2:Y:S04]  /*56bc0*/  LDL.LU R26, [R1+0x1784] ;  /* 0x00178400011a7983 */ /* 0x000ea80000300800 */
[----:B0-----:R-:W2:Y:S04]  /*56bd0*/  LDL.LU R29, [R1+0x1790] ;  /* 0x00179000011d7983 */ /* 0x001ea80000300800 */
[----:B------:R-:W2:Y:S04]  /*56be0*/  LDL.LU R27, [R1+0x173c] ;  /* 0x00173c00011b7983 */ /* 0x000ea80000300800 */
[----:B------:R0:W-:Y:S04]  /*56bf0*/  STL [R1+0x1800], R28 ;  /* 0x0018001c01007387 */ /* 0x0001e80000100800 */
[----:B0-----:R-:W2:Y:S01]  /*56c00*/  LDL.LU R28, [R1+0x1788] ;  /* 0x00178800011c7983 */ /* 0x001ea20000300800 */
[----:B---3--:R-:W-:-:S05]  /*56c10*/  IADD3 R10, P2, R10, UR12, RZ ;  /* 0x0000000c0a0a7c10 */ /* 0x008fca000ff5e0ff */
[----:B------:R0:W-:Y:S04]  /*56c20*/  STL [R1+0x17ac], R10 ;  /* 0x0017ac0a01007387 */ /* 0x0001e80000100800 */
[----:B0-----:R-:W3:Y:S01]  /*56c30*/  LDL.LU R10, [R1+0x2000] ;  /* 0x00200000010a7983 */ /* 0x001ee20000300800 */
[----:B-----5:R-:W-:Y:S02]  /*56c40*/  IADD3.X R13, R13, UR5, RZ, P0, !PT ;  /* 0x000000050d0d7c10 */ /* 0x020fe400087fe4ff */
[----:B----4-:R-:W-:Y:S02]  /*56c50*/  IADD3 R14, P0, R14, UR12, RZ ;  /* 0x0000000c0e0e7c10 */ /* 0x010fe4000ff1e0ff */
        /* <DEDUP_REMOVED lines=18> */
[----:B--2---:R-:W-:Y:S02]  /*56d80*/  IADD3.X R0, R0, UR5, RZ, P0, !PT ;  /* 0x0000000500007c10 */ /* 0x004fe400087fe4ff */
[----:B------:R-:W-:-:S02]  /*56d90*/  IADD3.X R29, R29, UR5, RZ, P2, !PT ;  /* 0x000000051d1d7c10 */ /* 0x000fc400097fe4ff */
[----:B------:R-:W-:Y:S02]  /*56da0*/  IADD3 R26, P0, R26, UR12, RZ ;  /* 0x0000000c1a1a7c10 */ /* 0x000fe4000ff1e0ff */
[----:B---3--:R-:W-:Y:S02]  /*56db0*/  IADD3.X R10, R10, UR5, RZ, P6, !PT ;  /* 0x000000050a0a7c10 */ /* 0x008fe4000b7fe4ff */
[----:B------:R-:W-:-:S03]  /*56dc0*/  IADD3 R12, P6, R12, UR12, RZ ;  /* 0x0000000c0c0c7c10 */ /* 0x000fc6000ffde0ff */
        /* <DEDUP_REMOVED lines=31> */
[----:B------:R-:W-:-:S02]  /*56fc0*/  IADD3 R27, P2, R27, UR12, RZ ;  /* 0x0000000c1b1b7c10 */ /* 0x000fc4000ff5e0ff */
[----:B------:R-:W-:Y:S01]  /*56fd0*/  IADD3.X R28, R28, UR5, RZ, P6, !PT ;  /* 0x000000051c1c7c10 */ /* 0x000fe2000b7fe4ff */
[----:B---3--:R0:W-:Y:S04]  /*56fe0*/  STL [R1+0x1ffc], R10 ;  /* 0x001ffc0a01007387 */ /* 0x0081e80000100800 */
[----:B------:R-:W-:Y:S04]  /*56ff0*/  STL [R1+0x173c], R27 ;  /* 0x00173c1b01007387 */ /* 0x000fe80000100800 */
[----:B0-----:R-:W3:Y:S04]  /*57000*/  LDL.LU R10, [R1+0x1780] ;  /* 0x00178000010a7983 */ /* 0x001ee80000300800 */
[----:B------:R0:W-:Y:S04]  /*57010*/  STL [R1+0x1788], R28 ;  /* 0x0017881c01007387 */ /* 0x0001e80000100800 */
        /* <DEDUP_REMOVED lines=25> */
[----:B0-----:R-:W2:Y:S04]  /*571b0*/  LDL.LU R28, [R1+0x1718] ;  /* 0x00171800011c7983 */ /* 0x001ea80000300800 */
[----:B------:R-:W2:Y:S04]  /*571c0*/  LDL.LU R26, [R1+0x1704] ;  /* 0x00170400011a7983 */ /* 0x000ea80000300800 */
[----:B------:R-:W2:Y:S04]  /*571d0*/  LDL.LU R27, [R1+0x1710] ;  /* 0x00171000011b7983 */ /* 0x000ea80000300800 */
        /* <DEDUP_REMOVED lines=28> */
[----:B---3--:R-:W-:-:S05]  /*573a0*/  IADD3 R10, P0, R10, UR12, RZ ;  /* 0x0000000c0a0a7c10 */ /* 0x008fca000ff1e0ff */
        /* <DEDUP_REMOVED lines=31> */
[----:B------:R-:W-:-:S03]  /*575a0*/  IADD3.X R27, R27, UR5, RZ, P0, !PT ;  /* 0x000000051b1b7c10 */ /* 0x000fc600087fe4ff */
[----:B------:R-:W-:Y:S01]  /*575b0*/  STL [R1+0x1704], R26 ;  /* 0x0017041a01007387 */ /* 0x000fe20000100800 */
[----:B------:R-:W-:-:S03]  /*575c0*/  IADD3 R29, P0, R29, UR12, RZ ;  /* 0x0000000c1d1d7c10 */ /* 0x000fc6000ff1e0ff */
[----:B---3--:R0:W-:Y:S04]  /*575d0*/  STL [R1+0x1ff8], R10 ;  /* 0x001ff80a01007387 */ /* 0x0081e80000100800 */
[----:B------:R-:W-:Y:S04]  /*575e0*/  STL [R1+0x1710], R27 ;  /* 0x0017101b01007387 */ /* 0x000fe80000100800 */
        /* <DEDUP_REMOVED lines=26> */
[----:B0-----:R-:W2:Y:S04]  /*57790*/  LDL.LU R29, [R1+0x16a0] ;  /* 0x0016a000011d7983 */ /* 0x001ea80000300800 */
[----:B------:R-:W2:Y:S04]  /*577a0*/  LDL.LU R0, [R1+0x164c] ;  /* 0x00164c0001007983 */ /* 0x000ea80000300800 */
[----:B------:R-:W2:Y:S04]  /*577b0*/  LDL.LU R26, [R1+0x1698] ;  /* 0x00169800011a7983 */ /* 0x000ea80000300800 */
        /* <DEDUP_REMOVED lines=27> */
[----:B------:R-:W-:-:S02]  /*57970*/  IADD3 R0, P0, R0, UR12, RZ ;  /* 0x0000000c00007c10 */ /* 0x000fc4000ff1e0ff */
[----:B---3--:R-:W-:Y:S02]  /*57980*/  IADD3.X R10, R10, UR5, RZ, P6, !PT ;  /* 0x000000050a0a7c10 */ /* 0x008fe4000b7fe4ff */
        /* <DEDUP_REMOVED lines=25> */
[----:B------:R0:W-:Y:S04]  /*57b20*/  STL [R1+0x16a0], R29 ;  /* 0x0016a01d01007387 */ /* 0x0001e80000100800 */
[----:B------:R-:W-:Y:S04]  /*57b30*/  STL [R1+0x16a8], R18 ;  /* 0x0016a81201007387 */ /* 0x000fe80000100800 */
[----:B0-----:R-:W2:Y:S04]  /*57b40*/  LDL.LU R29, [R1+0x163c] ;  /* 0x00163c00011d7983 */ /* 0x001ea80000300800 */
[----:B------:R-:W-:Y:S04]  /*57b50*/  STL [R1+0x1694], R19 ;  /* 0x0016941301007387 */ /* 0x000fe80000100800 */
[----:B------:R-:W-:Y:S04]  /*57b60*/  STL [R1+0x164c], R0 ;  /* 0x00164c0001007387 */ /* 0x000fe80000100800 */
[----:B------:R-:W3:Y:S01]  /*57b70*/  LDL.LU R10, [R1+0x1674] ;  /* 0x00167400010a7983 */ /* 0x000ee20000300800 */
[----:B------:R-:W-:-:S02]  /*57b80*/  IADD3.X R26, R26, UR5, RZ, P5, !PT ;  /* 0x000000051a1a7c10 */ /* 0x000fc4000affe4ff */
[----:B------:R-:W-:-:S03]  /*57b90*/  IADD3 R27, P5, R27, UR12, RZ ;  /* 0x0000000c1b1b7c10 */ /* 0x000fc6000ffbe0ff */
[----:B------:R-:W-:Y:S01]  /*57ba0*/  STL [R1+0x1698], R26 ;  /* 0x0016981a01007387 */ /* 0x000fe20000100800 */
[----:B------:R-:W-:-:S03]  /*57bb0*/  IADD3.X R28, R28, UR5, RZ, P6, !PT ;  /* 0x000000051c1c7c10 */ /* 0x000fc6000b7fe4ff */
        /* <DEDUP_REMOVED lines=27> */
[----:B0-----:R-:W2:Y:S04]  /*57d70*/  LDL.LU R28, [R1+0x1628] ;  /* 0x00162800011c7983 */ /* 0x001ea80000300800 */
[----:B------:R-:W2:Y:S04]  /*57d80*/  LDL.LU R19, [R1+0x1614] ;  /* 0x0016140001137983 */ /* 0x000ea80000300800 */
[----:B------:R-:W2:Y:S04]  /*57d90*/  LDL.LU R0, [R1+0x1620] ;  /* 0x0016200001007983 */ /* 0x000ea80000300800 */
[----:B------:R-:W2:Y:S04]  /*57da0*/  LDL.LU R26, [R1+0x15cc] ;  /* 0x0015cc00011a7983 */ /* 0x000ea80000300800 */
[----:B------:R0:W-:Y:S04]  /*57db0*/  STL [R1+0x163c], R29 ;  /* 0x00163c1d01007387 */ /* 0x0001e80000100800 */
[----:B------:R-:W2:Y:S04]  /*57dc0*/  LDL.LU R27, [R1+0x1618] ;  /* 0x00161800011b7983 */ /* 0x000ea80000300800 */
        /* <DEDUP_REMOVED lines=22> */
[----:B--2---:R-:W-:Y:S02]  /*57f30*/  IADD3.X R28, R28, UR5, RZ, P5, !PT ;  /* 0x000000051c1c7c10 */ /* 0x004fe4000affe4ff */
[----:B------:R-:W-:Y:S02]  /*57f40*/  IADD3.X R17, R17, UR5, RZ, P0, !PT ;  /* 0x0000000511117c10 */ /* 0x000fe400087fe4ff */
[----:B------:R-:W-:Y:S02]  /*57f50*/  IADD3 R18, P0, R18, UR12, RZ ;  /* 0x0000000c12127c10 */ /* 0x000fe4000ff1e0ff */
[----:B------:R-:W-:-:S02]  /*57f60*/  IADD3 R19, P5, R19, UR12, RZ ;  /* 0x0000000c13137c10 */ /* 0x000fc4000ffbe0ff */
[----:B------:R-:W-:Y:S02]  /*57f70*/  IADD3.X R0, R0, UR5, RZ, P6, !PT ;  /* 0x0000000500007c10 */ /* 0x000fe4000b7fe4ff */
        /* <DEDUP_REMOVED lines=28> */
[----:B------:R-:W-:Y:S04]  /*58140*/  STL [R1+0x1614], R19 ;  /* 0x0016141301007387 */ /* 0x000fe80000100800 */
        /* <DEDUP_REMOVED lines=37> */
[----:B------:R-:W2:Y:S04]  /*583a0*/  LDL.LU R26, [R1+0x15a0] ;  /* 0x0015a000011a7983 */ /* 0x000ea80000300800 */
[----:B------:R-:W2:Y:S04]  /*583b0*/  LDL.LU R27, [R1+0x154c] ;  /* 0x00154c00011b7983 */ /* 0x000ea80000300800 */
        /* <DEDUP_REMOVED lines=21> */
[----:B--2---:R-:W-:Y:S02]  /*58510*/  IADD3.X R29, R29, UR5, RZ, P6, !PT ;  /* 0x000000051d1d7c10 */ /* 0x004fe4000b7fe4ff */
[----:B------:R-:W-:Y:S02]  /*58520*/  IADD3 R17, P5, R17, UR12, RZ ;  /* 0x0000000c11117c10 */ /* 0x000fe4000ffbe0ff */
[----:B------:R-:W-:Y:S02]  /*58530*/  IADD3 R18, P6, R18, UR12, RZ ;  /* 0x0000000c12127c10 */ /* 0x000fe4000ffde0ff */
[----:B------:R-:W-:Y:S02]  /*58540*/  IADD3.X R19, R19, UR5, RZ, P1, !PT ;  /* 0x0000000513137c10 */ /* 0x000fe40008ffe4ff */
[----:B------:R-:W-:-:S02]  /*58550*/  IADD3 R0, P1, R0, UR12, RZ ;  /* 0x0000000c00007c10 */ /* 0x000fc4000ff3e0ff */
        /* <DEDUP_REMOVED lines=67> */
[----:B------:R-:W2:Y:S04]  /*58990*/  LDL.LU R26, [R1+0x1514] ;  /* 0x00151400011a7983 */ /* 0x000ea80000300800 */
        /* <DEDUP_REMOVED lines=27> */
[----:B------:R-:W-:Y:S02]  /*58b50*/  IADD3.X R0, R0, UR5, RZ, P4, !PT ;  /* 0x0000000500007c10 */ /* 0x000fe4000a7fe4ff */
        /* <DEDUP_REMOVED lines=20> */
[----:B------:R-:W-:Y:S01]  /*58ca0*/  STL [R1+0x1534], R24 ;  /* 0x0015341801007387 */ /* 0x000fe20000100800 */
[----:B------:R-:W-:-:S03]  /*58cb0*/  IADD3 R17, P1, R17, UR12, RZ ;  /* 0x0000000c11117c10 */ /* 0x000fc6000ff3e0ff */
[----:B------:R0:W-:Y:S04]  /*58cc0*/  STL [R1+0x1538], R28 ;  /* 0x0015381c01007387 */ /* 0x0001e80000100800 */
[----:B------:R-:W-:Y:S04]  /*58cd0*/  STL [R1+0x1540], R25 ;  /* 0x0015401901007387 */ /* 0x000fe80000100800 */
[----:B0-----:R-:W2:Y:S04]  /*58ce0*/  LDL.LU R28, [R1+0x1518] ;  /* 0x00151800011c7983 */ /* 0x001ea80000300800 */
[----:B------:R-:W-:Y:S04]  /*58cf0*/  STL [R1+0x14ec], R16 ;  /* 0x0014ec1001007387 */ /* 0x000fe80000100800 */
[----:B------:R-:W-:Y:S04]  /*58d00*/  STL [R1+0x1524], R17 ;  /* 0x0015241101007387 */ /* 0x000fe80000100800 */
        /* <DEDUP_REMOVED lines=88> */
[----:B------:R-:W-:-:S03]  /*59290*/  IADD3.X R17, R17, UR5, RZ, P4, !PT ;  /* 0x0000000511117c10 */ /* 0x000fc6000a7fe4ff */
[----:B------:R-:W-:Y:S01]  /*592a0*/  STL [R1+0x14c8], R24 ;  /* 0x0014c81801007387 */ /* 0x000fe20000100800 */
[----:B------:R-:W-:-:S03]  /*592b0*/  IADD3 R18, P4, R18, UR12, RZ ;  /* 0x0000000c12127c10 */ /* 0x000fc6000ff9e0ff */
[----:B0-----:R-:W2:Y:S04]  /*592c0*/  LDL.LU R29, [R1+0x144c] ;  /* 0x00144c00011d7983 */ /* 0x001ea80000300800 */
[----:B------:R-:W-:Y:S04]  /*592d0*/  STL [R1+0x14b4], R25 ;  /* 0x0014b41901007387 */ /* 0x000fe80000100800 */
[----:B------:R-:W-:Y:S04]  /*592e0*/  STL [R1+0x146c], R16 ;  /* 0x00146c1001007387 */ /* 0x000fe80000100800 */
        /* <DEDUP_REMOVED lines=63> */
[----:B------:R-:W-:Y:S02]  /*596e0*/  IADD3 R25, P4, R25, UR12, RZ ;  /* 0x0000000c19197c10 */ /* 0x000fe4000ff9e0ff */
[----:B------:R-:W-:Y:S02]  /*596f0*/  IADD3.X R16, R16, UR5, RZ, P1, !PT ;  /* 0x0000000510107c10 */ /* 0x000fe40008ffe4ff */
[----:B------:R-:W-:Y:S02]  /*59700*/  IADD3 R17, P1, R17, UR12, RZ ;  /* 0x0000000c11117c10 */ /* 0x000fe4000ff3e0ff */
[----:B------:R-:W-:Y:S02]  /*59710*/  IADD3.X R18, R18, UR5, RZ, P3, !PT ;  /* 0x0000000512127c10 */ /* 0x000fe40009ffe4ff */
        /* <DEDUP_REMOVED lines=81> */
[----:B------:R-:W-:Y:S02]  /*59c30*/  IADD3.X R7, R7, UR5, RZ, P6, !PT ;  /* 0x0000000507077c10 */ /* 0x000fe4000b7fe4ff */
[----:B------:R-:W-:Y:S02]  /*59c40*/  IADD3 R8, P6, R8, UR12, RZ ;  /* 0x0000000c08087c10 */ /* 0x000fe4000ffde0ff */
[----:B------:R-:W-:-:S02]  /*59c50*/  IADD3 R11, P1, R11, UR12, RZ ;  /* 0x0000000c0b0b7c10 */ /* 0x000fc4000ff3e0ff */
[----:B------:R-:W-:Y:S02]  /*59c60*/  IADD3.X R20, R20, UR5, RZ, P5, !PT ;  /* 0x0000000514147c10 */ /* 0x000fe4000affe4ff */
[----:B------:R-:W-:Y:S02]  /*59c70*/  IADD3 R21, P5, R21, UR12, RZ ;  /* 0x0000000c15157c10 */ /* 0x000fe4000ffbe0ff */
[----:B------:R-:W-:Y:S02]  /*59c80*/  IADD3.X R22, R22, UR5, RZ, P4, !PT ;  /* 0x0000000516167c10 */ /* 0x000fe4000a7fe4ff */
[----:B--2---:R-:W-:Y:S02]  /*59c90*/  IADD3.X R29, R29, UR5, RZ, P1, !PT ;  /* 0x000000051d1d7c10 */ /* 0x004fe40008ffe4ff */
[----:B------:R-:W-:Y:S02]  /*59ca0*/  IADD3 R23, P4, R23, UR12, RZ ;  /* 0x0000000c17177c10 */ /* 0x000fe4000ff9e0ff */
[----:B------:R-:W-:-:S02]  /*59cb0*/  IADD3 R24, P1, R24, UR12, RZ ;  /* 0x0000000c18187c10 */ /* 0x000fc4000ff3e0ff */
[----:B------:R-:W-:Y:S02]  /*59cc0*/  IADD3.X R25, R25, UR5, RZ, P3, !PT ;  /* 0x0000000519197c10 */ /* 0x000fe40009ffe4ff */
[----:B------:R-:W-:Y:S02]  /*59cd0*/  IADD3 R16, P3, R16, UR12, RZ ;  /* 0x0000000c10107c10 */ /* 0x000fe4000ff7e0ff */
[----:B------:R-:W-:Y:S02]  /*59ce0*/  IADD3.X R17, R17, UR5, RZ, P4, !PT ;  /* 0x0000000511117c10 */ /* 0x000fe4000a7fe4ff */
        /* <DEDUP_REMOVED lines=116> */
[----:B------:R-:W-:Y:S01]  /*5a430*/  STL [R1+0x1360], R21 ;  /* 0x0013601501007387 */ /* 0x000fe20000100800 */
[----:B------:R-:W-:-:S02]  /*5a440*/  IADD3.X R16, R16, UR5, RZ, P2, !PT ;  /* 0x0000000510107c10 */ /* 0x000fc400097fe4ff */
[----:B------:R-:W-:Y:S01]  /*5a450*/  IADD3 R17, P2, R17, UR12, RZ ;  /* 0x0000000c11117c10 */ /* 0x000fe2000ff5e0ff */
        /* <DEDUP_REMOVED lines=158> */
[----:B------:R-:W-:Y:S02]  /*5ae40*/  IADD3.X R11, R11, UR5, RZ, P4, !PT ;  /* 0x000000050b0b7c10 */ /* 0x000fe4000a7fe4ff */
[----:B------:R-:W-:Y:S02]  /*5ae50*/  IADD3 R20, P4, R20, UR12, RZ ;  /* 0x0000000c14147c10 */ /* 0x000fe4000ff9e0ff */
        /* <DEDUP_REMOVED lines=236> */
[----:B------:R1:W-:Y:S04]  /*5bd20*/  STL [R1+0x1140], R27 ;  /* 0x0011401b01007387 */ /* 0x0003e80000100800 */
        /* <DEDUP_REMOVED lines=29> */
[----:B-1----:R-:W2:Y:S04]  /*5bf00*/  LDL.LU R27, [R1+0x10e0] ;  /* 0x0010e000011b7983 */ /* 0x002ea80000300800 */
[----:B0-----:R-:W2:Y:S04]  /*5bf10*/  LDL.LU R29, [R1+0x10d0] ;  /* 0x0010d000011d7983 */ /* 0x001ea80000300800 */
[----:B------:R-:W2:Y:S01]  /*5bf20*/  LDL.LU R28, [R1+0x10c0] ;  /* 0x0010c000011c7983 */ /* 0x000ea20000300800 */
        /* <DEDUP_REMOVED lines=16> */
[----:B------:R-:W-:Y:S02]  /*5c030*/  IADD3.X R21, R21, UR5, RZ, P5, !PT ;  /* 0x0000000515157c10 */ /* 0x000fe4000affe4ff */
[----:B------:R-:W-:Y:S02]  /*5c040*/  IADD3 R22, P5, R22, UR12, RZ ;  /* 0x0000000c16167c10 */ /* 0x000fe4000ffbe0ff */
[----:B------:R-:W-:-:S02]  /*5c050*/  IADD3.X R25, R25, UR5, RZ, P4, !PT ;  /* 0x0000000519197c10 */ /* 0x000fc4000a7fe4ff */
[----:B------:R-:W-:Y:S02]  /*5c060*/  IADD3 R16, P4, R16, UR12, RZ ;  /* 0x0000000c10107c10 */ /* 0x000fe4000ff9e0ff */
[----:B------:R-:W-:Y:S02]  /*5c070*/  IADD3.X R17, R17, UR5, RZ, P3, !PT ;  /* 0x0000000511117c10 */ /* 0x000fe40009ffe4ff */
[----:B------:R-:W-:Y:S02]  /*5c080*/  IADD3 R18, P3, R18, UR12, RZ ;  /* 0x0000000c12127c10 */ /* 0x000fe4000ff7e0ff */
[----:B------:R-:W-:Y:S02]  /*5c090*/  IADD3.X R19, R19, UR5, RZ, P0, !PT ;  /* 0x0000000513137c10 */ /* 0x000fe400087fe4ff */
[----:B------:R-:W-:Y:S02]  /*5c0a0*/  IADD3.X R0, R0, UR5, RZ, P6, !PT ;  /* 0x0000000500007c10 */ /* 0x000fe4000b7fe4ff */
[----:B------:R-:W-:-:S02]  /*5c0b0*/  IADD3 R26, P0, R26, UR12, RZ ;  /* 0x0000000c1a1a7c10 */ /* 0x000fc4000ff1e0ff */
[----:B---3--:R-:W-:-:S05]  /*5c0c0*/  IADD3.X R10, R10, UR5, RZ, P1, !PT ;  /* 0x000000050a0a7c10 */ /* 0x008fca0008ffe4ff */
[----:B------:R0:W-:Y:S04]  /*5c0d0*/  STL [R1+0x1130], R10 ;  /* 0x0011300a01007387 */ /* 0x0001e80000100800 */
[----:B0-----:R-:W2:Y:S01]  /*5c0e0*/  LDL.LU R10, [R1+0x1fc4] ;  /* 0x001fc400010a7983 */ /* 0x001ea20000300800 */
[----:B------:R-:W-:-:S05]  /*5c0f0*/  IADD3 R12, P1, R12, UR12, RZ ;  /* 0x0000000c0c0c7c10 */ /* 0x000fca000ff3e0ff */
        /* <DEDUP_REMOVED lines=25> */
[----:B------:R-:W-:-:S03]  /*5c290*/  IADD3.X R27, R27, UR5, RZ, P5, !PT ;  /* 0x000000051b1b7c10 */ /* 0x000fc6000affe4ff */
[----:B------:R-:W-:Y:S01]  /*5c2a0*/  STL [R1+0x10a8], R19 ;  /* 0x0010a81301007387 */ /* 0x000fe20000100800 */
[----:B------:R-:W-:-:S03]  /*5c2b0*/  IADD3.X R29, R29, UR5, RZ, P1, !PT ;  /* 0x000000051d1d7c10 */ /* 0x000fc60008ffe4ff */
[----:B------:R-:W-:Y:S04]  /*5c2c0*/  STL [R1+0x10f0], R0 ;  /* 0x0010f00001007387 */ /* 0x000fe80000100800 */
[----:B------:R-:W-:Y:S04]  /*5c2d0*/  STL [R1+0x10a4], R26 ;  /* 0x0010a41a01007387 */ /* 0x000fe80000100800 */
[----:B------:R-:W-:Y:S04]  /*5c2e0*/  STL [R1+0x10c0], R28 ;  /* 0x0010c01c01007387 */ /* 0x000fe80000100800 */
[----:B------:R-:W-:Y:S04]  /*5c2f0*/  STL [R1+0x10e0], R27 ;  /* 0x0010e01b01007387 */ /* 0x000fe80000100800 */
[----:B------:R0:W-:Y:S01]  /*5c300*/  STL [R1+0x10d0], R29 ;  /* 0x0010d01d01007387 */ /* 0x0001e20000100800 */
[----:B------:R-:W-:-:S04]  /*5c310*/  UIADD3 UR7, UR4, 0x7f, URZ ;  /* 0x0000007f04077890 */ /* 0x000fc8000fffe03f */
[----:B------:R-:W-:-:S04]  /*5c320*/  USHF.R.S32.HI UR8, URZ, 0x1f, UR7 ;  /* 0x0000001f3f087899 */ /* 0x000fc80008011407 */
[----:B------:R-:W-:-:S04]  /*5c330*/  ULEA.HI UR8, UR8, UR7, URZ, 0x7 ;  /* 0x0000000708087291 */ /* 0x000fc8000f8f383f */
[----:B------:R-:W-:-:S06]  /*5c340*/  USHF.R.S32.HI UR8, URZ, 0x7, UR8 ;  /* 0x000000073f087899 */ /* 0x000fcc0008011408 */
[----:B--2---:R-:W-:Y:S01]  /*5c350*/  ISETP.NE.U32.AND P2, PT, R10, UR8, PT ;  /* 0x000000080a007c0c */ /* 0x004fe2000bf45070 */
[----:B0-----:R-:W2:Y:S04]  /*5c360*/  LDL.LU R29, [R1+0x10b0] ;  /* 0x0010b000011d7983 */ /* 0x001ea80000300800 */
[----:B------:R-:W3:Y:S01]  /*5c370*/  LDL.LU R28, [R1+0x10a0] ;  /* 0x0010a000011c7983 */ /* 0x000ee20000300800 */
[----:B--2---:R-:W-:Y:S02]  /*5c380*/  IADD3.X R29, R29, UR5, RZ, P3, !PT ;  /* 0x000000051d1d7c10 */ /* 0x004fe40009ffe4ff */
[----:B---3--:R-:W-:-:S05]  /*5c390*/  IADD3.X R28, R28, UR5, RZ, P0, !PT ;  /* 0x000000051c1c7c10 */ /* 0x008fca00087fe4ff */
[----:B------:R1:W-:Y:S04]  /*5c3a0*/  STL [R1+0x10a0], R28 ;  /* 0x0010a01c01007387 */ /* 0x0003e80000100800 */
[----:B------:R1:W-:Y:S01]  /*5c3b0*/  STL [R1+0x10b0], R29 ;  /* 0x0010b01d01007387 */ /* 0x0003e20000100800 */
[----:B------:R-:W-:Y:S05]  /*5c3c0*/  @P2 BRA `(.L_x_2) ;  /* 0xfffffbc8008c2947 */ /* 0x000fea000383ffff */
.L_x_1:
[----:B------:R-:W2:Y:S01]  /*5c3d0*/  LDL.LU R19, [R1+0x4f4] ;  /* 0x0004f40001137983 */ /* 0x000ea20000300800 */
[----:B------:R-:W-:Y:S01]  /*5c3e0*/  ULDC.64 UR28, c[0x0][0x228] ;  /* 0x00008a00001c7ab9 */ /* 0x000fe20000000a00 */
[----:B------:R-:W-:Y:S01]  /*5c3f0*/  ULDC.64 UR12, c[0x0][0x228] ;  /* 0x00008a00000c7ab9 */ /* 0x000fe20000000a00 */
[----:B------:R-:W-:Y:S01]  /*5c400*/  ULDC.64 UR14, c[0x0][0x228] ;  /* 0x00008a00000e7ab9 */ /* 0x000fe20000000a00 */
[----:B------:R-:W3:Y:S01]  /*5c410*/  LDL.LU R24, [R1+0x4fc] ;  /* 0x0004fc0001187983 */ /* 0x000ee20000300800 */
[----:B------:R-:W4:Y:S01]  /*5c420*/  S2UR UR6, SR_CgaCtaId ;  /* 0x00000000000679c3 */ /* 0x000f220000008800 */
[----:B------:R-:W-:Y:S01]  /*5c430*/  UMOV UR5, 0x400 ;  /* 0x0000040000057882 */ /* 0x000fe20000000000 */
[----:B------:R-:W-:Y:S01]  /*5c440*/  ULDC.64 UR30, c[0x0][0x228] ;  /* 0x00008a00001e7ab9 */ /* 0x000fe20000000a00 */
[----:B------:R-:W-:Y:S01]  /*5c450*/  ULDC.64 UR34, c[0x0][0x228] ;  /* 0x00008a0000227ab9 */ /* 0x000fe20000000a00 */
[----:B------:R-:W-:Y:S01]  /*5c460*/  ULDC.64 UR18, c[0x0][0x228] ;  /* 0x00008a0000127ab9 */ /* 0x000fe20000000a00 */
[----:B------:R-:W-:Y:S01]  /*5c470*/  ULDC.64 UR16, c[0x0][0x228] ;  /* 0x00008a0000107ab9 */ /* 0x000fe20000000a00 */
[----:B------:R-:W-:Y:S01]  /*5c480*/  ULDC.64 UR22, c[0x0][0x228] ;  /* 0x00008a0000167ab9 */ /* 0x000fe20000000a00 */
[----:B------:R-:W-:Y:S01]  /*5c490*/  ULDC.64 UR20, c[0x0][0x228] ;  /* 0x00008a0000147ab9 */ /* 0x000fe20000000a00 */
[----:B------:R-:W-:Y:S01]  /*5c4a0*/  ULDC.64 UR26, c[0x0][0x228] ;  /* 0x00008a00001a7ab9 */ /* 0x000fe20000000a00 */
[----:B------:R-:W-:Y:S01]  /*5c4b0*/  ULDC.64 UR24, c[0x0][0x228] ;  /* 0x00008a0000187ab9 */ /* 0x000fe20000000a00 */
[----:B------:R-:W-:Y:S01]  /*5c4c0*/  ULDC UR8, c[0x0][0x228] ;  /* 0x00008a0000087ab9 */ /* 0x000fe20000000800 */
[----:B------:R-:W-:Y:S01]  /*5c4d0*/  ULDC UR10, c[0x0][0x228] ;  /* 0x00008a00000a7ab9 */ /* 0x000fe20000000800 */
[----:B------:R-:W-:Y:S06]  /*5c4e0*/  BAR.SYNC.DEFER_BLOCKING 0x0 ;  /* 0x0000000000007b1d */ /* 0x000fec0000010000 */
[----:B---3--:R3:W-:Y:S04]  /*5c4f0*/  STL [R1+0x2230], R24 ;  /* 0x0022301801007387 */ /* 0x0087e80000100800 */
[----:B---3--:R-:W2:Y:S04]  /*5c500*/  LDL.LU R24, [R1+0x4f0] ;  /* 0x0004f00001187983 */ /* 0x008ea80000300800 */
[----:B-1----:R-:W3:Y:S04]  /*5c510*/  LDL.LU R29, [R1+0x4e4] ;  /* 0x0004e400011d7983 */ /* 0x002ee80000300800 */
[----:B---3--:R1:W-:Y:S04]  /*5c520*/  STL [R1+0x222c], R29 ;  /* 0x00222c1d01007387 */ /* 0x0083e80000100800 */
[----:B-1----:R-:W3:Y:S04]  /*5c530*/  LDL.LU R29, [R1+0x4f8] ;  /* 0x0004f800011d7983 */ /* 0x002ee80000300800 */
[----:B------:R-:W5:Y:S04]  /*5c540*/  LDL.LU R28, [R1+0x4e8] ;  /* 0x0004e800011c7983 */ /* 0x000f680000300800 */
[----:B------:R-:W5:Y:S04]  /*5c550*/  LDL.LU R27, [R1+0x4ec] ;  /* 0x0004ec00011b7983 */ /* 0x000f680000300800 */
[----:B------:R-:W4:Y:S04]  /*5c560*/  LDL.LU R26, [R1+0x4d0] ;  /* 0x0004d000011a7983 */ /* 0x000f280000300800 */
[----:B------:R-:W4:Y:S04]  /*5c570*/  LDL.LU R25, [R1+0x4d4] ;  /* 0x0004d40001197983 */ /* 0x000f280000300800 */
[----:B------:R-:W5:Y:S04]  /*5c580*/  LDL.LU R23, [R1+0x4d8] ;  /* 0x0004d80001177983 */ /* 0x000f680000300800 */
        /* <DEDUP_REMOVED lines=17> */
[----:B--2---:R-:W-:-:S03]  /*5c6a0*/  F2FP.SATFINITE.E4M3.F32.PACK_AB_MERGE_C R19, R19, R24, RZ ;  /* 0x000000181313723e */ /* 0x004fc600048070ff */
[----:B------:R-:W2:Y:S04]  /*5c6b0*/  LDL.LU R4, [R1+0x4c0] ;  /* 0x0004c00001047983 */ /* 0x000ea80000300800 */
[----:B------:R-:W2:Y:S04]  /*5c6c0*/  LDL.LU R3, [R1+0x4c4] ;  /* 0x0004c40001037983 */ /* 0x000ea80000300800 */
[----:B------:R-:W2:Y:S04]  /*5c6d0*/  LDL.LU R2, [R1+0x4c8] ;  /* 0x0004c80001027983 */ /* 0x000ea80000300800 */
[----:B0-----:R-:W2:Y:S04]  /*5c6e0*/  LDL.LU R0, [R1+0x4cc] ;  /* 0x0004cc0001007983 */ /* 0x001ea80000300800 */
[----:B------:R-:W3:Y:S04]  /*5c6f0*/  LDL.LU R24, [R1+0x2230] ;  /* 0x0022300001187983 */ /* 0x000ee80000300800 */
[----:B------:R0:W-:Y:S04]  /*5c700*/  STL [R1+0x2060], R19 ;  /* 0x0020601301007387 */ /* 0x0001e80000100800 */
[----:B0-----:R-:W2:Y:S01]  /*5c710*/  LDL.LU R19, [R1+0x4e0] ;  /* 0x0004e00001137983 */ /* 0x001ea20000300800 */
[----:B---3--:R-:W-:-:S03]  /*5c720*/  F2FP.SATFINITE.E4M3.F32.PACK_AB_MERGE_C R24, R24, R29, RZ ;  /* 0x0000001d1818723e */ /* 0x008fc600048070ff */
[----:B------:R-:W3:Y:S01]  /*5c730*/  LDL.LU R29, [R1+0x222c] ;  /* 0x00222c00011d7983 */ /* 0x000ee20000300800 */
[----:B-----5:R-:W-:Y:S02]  /*5c740*/  F2FP.SATFINITE.E4M3.F32.PACK_AB_MERGE_C R22, R22, R23, RZ ;  /* 0x000000171616723e */ /* 0x020fe400048070ff */
[----:B----4-:R-:W-:Y:S01]  /*5c750*/  F2FP.SATFINITE.E4M3.F32.PACK_AB_MERGE_C R17, R17, R18, RZ ;  /* 0x000000121111723e */ /* 0x010fe200048070ff */
[----:B------:R0:W-:Y:S01]  /*5c760*/  STL [R1+0x2064], R24 ;  /* 0x0020641801007387 */ /* 0x0001e20000100800 */
[----:B------:R-:W-:Y:S02]  /*5c770*/  F2FP.SATFINITE.E4M3.F32.PACK_AB_MERGE_C R15, R15, R16, RZ ;  /* 0x000000100f0f723e */ /* 0x000fe400048070ff */
[----:B------:R-:W-:Y:S02]  /*5c780*/  F2FP.SATFINITE.E4M3.F32.PACK_AB_MERGE_C R13, R13, R14, RZ ;  /* 0x0000000e0d0d723e */ /* 0x000fe400048070ff */
[----:B------:R-:W-:Y:S02]  /*5c790*/  F2FP.SATFINITE.E4M3.F32.PACK_AB_MERGE_C R11, R11, R12, RZ ;  /* 0x0000000c0b0b723e */ /* 0x000fe400048070ff */
[----:B------:R-:W-:-:S02]  /*5c7a0*/  F2FP.SATFINITE.E4M3.F32.PACK_AB_MERGE_C R9, R9, R10, RZ ;  /* 0x0000000a0909723e */ /* 0x000fc400048070ff */
[----:B------:R-:W-:Y:S02]  /*5c7b0*/  F2FP.SATFINITE.E4M3.F32.PACK_AB_MERGE_C R7, R7, R8, RZ ;  /* 0x000000080707723e */ /* 0x000fe400048070ff */
[----:B0-----:R-:W-:Y:S02]  /*5c7c0*/  F2FP.SATFINITE.E4M3.F32.PACK_AB_MERGE_C R24, R25, R26, RZ ;  /* 0x0000001a1918723e */ /* 0x001fe400048070ff */
[----:B------:R-:W-:Y:S02]  /*5c7d0*/  F2FP.SATFINITE.E4M3.F32.PACK_AB_MERGE_C R5, R5, R6, RZ ;  /* 0x000000060505723e */ /* 0x000fe400048070ff */
[----:B--2---:R-:W-:Y:S02]  /*5c7e0*/  F2FP.SATFINITE.E4M3.F32.PACK_AB_MERGE_C R3, R3, R4, RZ ;  /* 0x000000040303723e */ /* 0x004fe400048070ff */
[----:B------:R-:W-:Y:S02]  /*5c7f0*/  F2FP.SATFINITE.E4M3.F32.PACK_AB_MERGE_C R0, R0, R2, RZ ;  /* 0x000000020000723e */ /* 0x000fe400048070ff */
[----:B---3--:R-:W-:-:S02]  /*5c800*/  F2FP.SATFINITE.E4M3.F32.PACK_AB_MERGE_C R29, R29, R19, RZ ;  /* 0x000000131d1d723e */ /* 0x008fc400048070ff */
[----:B------:R-:W-:-:S03]  /*5c810*/  F2FP.SATFINITE.E4M3.F32.PACK_AB_MERGE_C R19, R27, R28, RZ ;  /* 0x0000001c1b13723e */ /* 0x000fc600048070ff */
[----:B------:R-:W-:Y:S04]  /*5c820*/  STL [R1+0x88], R29 ;  /* 0x0000881d01007387 */ /* 0x000fe80000100800 */
[----:B------:R0:W-:Y:S04]  /*5c830*/  STL [R1+0x84], R19 ;  /* 0x0000841301007387 */ /* 0x0001e80000100800 */
[----:B------:R-:W-:Y:S04]  /*5c840*/  STL [R1+0xa8], R24 ;  /* 0x0000a81801007387 */ /* 0x000fe80000100800 */
[----:B------:R-:W-:Y:S01]  /*5c850*/  STL [R1+0xa0], R22 ;  /* 0x0000a01601007387 */ /* 0x000fe20000100800 */
[----:B0-----:R-:W-:-:S05]  /*5c860*/  F2FP.SATFINITE.E4M3.F32.PACK_AB_MERGE_C R19, R20, R21, RZ ;  /* 0x000000151413723e */ /* 0x001fca00048070ff */
        /* <DEDUP_REMOVED lines=8> */
[----:B------:R-:W2:Y:S04]  /*5c8f0*/  LDL.LU R25, [R1+0x4bc] ;  /* 0x0004bc0001197983 */ /* 0x000ea80000300800 */
[----:B------:R-:W-:Y:S04]  /*5c900*/  STL [R1+0x22c], R3 ;  /* 0x00022c0301007387 */ /* 0x000fe80000100800 */
[----:B--2---:R0:W-:Y:S04]  /*5c910*/  STL [R1+0x2224], R25 ;  /* 0x0022241901007387 */ /* 0x0041e80000100800 */
[----:B------:R-:W-:Y:S04]  /*5c920*/  STL [R1+0x224], R0 ;  /* 0x0002240001007387 */ /* 0x000fe80000100800 */
[----:B0-----:R-:W2:Y:S04]  /*5c930*/  LDL.LU R25, [R1+0x4b4] ;  /* 0x0004b40001197983 */ /* 0x001ea80000300800 */
[----:B------:R-:W3:Y:S04]  /*5c940*/  LDL.LU R24, [R1+0x460] ;  /* 0x0004600001187983 */ /* 0x000ee80000300800 */
[----:B---3--:R0:W-:Y:S04]  /*5c950*/  STL [R1+0x21b4], R24 ;  /* 0x0021b41801007387 */ /* 0x0081e80000100800 */
[----:B0-----:R-:W3:Y:S04]  /*5c960*/  LDL.LU R24, [R1+0x478] ;  /* 0x0004780001187983 */ /* 0x001ee80000300800 */
        /* <DEDUP_REMOVED lines=54> */
[----:B0-----:R-:W3:Y:S01]  /*5ccd0*/  LDL.LU R19, [R1+0x4a8] ;  /* 0x0004a80001137983 */ /* 0x001ee20000300800 */
[----:B--2---:R-:W-:-:S03]  /*5cce0*/  F2FP.SATFINITE.E4M3.F32.PACK_AB_MERGE_C R25, R25, R24, RZ ;  /* 0x000000181919723e */ /* 0x004fc600048070ff */
[----:B---3--:R0:W-:Y:S04]  /*5ccf0*/  STL [R1+0x221c], R19 ;  /* 0x00221c1301007387 */ /* 0x0081e80000100800 */
[----:B0-----:R-:W2:Y:S04]  /*5cd00*/  LDL.LU R19, [R1+0x4a0] ;  /* 0x0004a00001137983 */ /* 0x001ea80000300800 */
[----:B------:R-:W3:Y:S04]  /*5cd10*/  LDL.LU R29, [R1+0x468] ;  /* 0x00046800011d7983 */ /* 0x000ee80000300800 */
[----:B------:R-:W3:Y:S04]  /*5cd20*/  LDL.LU R28, [R1+0x46c] ;  /* 0x00046c00011c7983 */ /* 0x000ee80000300800 */
[----:B------:R-:W4:Y:S04]  /*5cd30*/  LDL.LU R27, [R1+0x450] ;  /* 0x00045000011b7983 */ /* 0x000f280000300800 */
[----:B------:R-:W4:Y:S04]  /*5cd40*/  LDL.LU R26, [R1+0x454] ;  /* 0x00045400011a7983 */ /* 0x000f280000300800 */
[----:B------:R-:W5:Y:S04]  /*5cd50*/  LDL.LU R23, [R1+0x458] ;  /* 0x0004580001177983 */ /* 0x000f680000300800 */
[----:B------:R-:W5:Y:S04]  /*5cd60*/  LDL.LU R22, [R1+0x45c] ;  /* 0x00045c0001167983 */ /* 0x000f680000300800 */
[----:B------:R-:W4:Y:S04]  /*5cd70*/  LDL.LU R21, [R1+0x440] ;  /* 0x0004400001157983 */ /* 0x000f280000300800 */
[----:B------:R-:W4:Y:S04]  /*5cd80*/  LDL.LU R20, [R1+0x444] ;  /* 0x0004440001147983 */ /* 0x000f280000300800 */
[----:B------:R-:W3:Y:S04]  /*5cd90*/  LDL.LU R18, [R1+0x448] ;  /* 0x0004480001127983 */ /* 0x000ee80000300800 */
        /* <DEDUP_REMOVED lines=17> */
[----:B------:R-:W2:Y:S04]  /*5ceb0*/  LDL.LU R24, [R1+0x2228] ;  /* 0x0022280001187983 */ /* 0x000ea80000300800 */
[----:B------:R0:W-:Y:S04]  /*5cec0*/  STL [R1+0x50], R25 ;  /* 0x0000501901007387 */ /* 0x0001e80000100800 */
[----:B0-----:R-:W2:Y:S02]  /*5ced0*/  LDL.LU R25, [R1+0x2224] ;  /* 0x0022240001197983 */ /* 0x001ea40000300800 */
[----:B--2---:R-:W-:-:S02]  /*5cee0*/  F2FP.SATFINITE.E4M3.F32.PACK_AB_MERGE_C R25, R25, R24, RZ ;  /* 0x000000181919723e */ /* 0x004fc400048070ff */
[----:B------:R-:W2:Y:S04]  /*5cef0*/  LDL.LU R24, [R1+0x2220] ;  /* 0x0022200001187983 */ /* 0x000ea80000300800 */
[----:B------:R0:W-:Y:S04]  /*5cf00*/  STL [R1+0x205c], R25 ;  /* 0x00205c1901007387 */ /* 0x0001e80000100800 */
[----:B0-----:R-:W5:Y:S01]  /*5cf10*/  LDL.LU R25, [R1+0x47c] ;  /* 0x00047c0001197983 */ /* 0x001f620000300800 */
[----:B--2---:R-:W-:-:S03]  /*5cf20*/  F2FP.SATFINITE.E4M3.F32.PACK_AB_MERGE_C R24, R24, R19, RZ ;  /* 0x000000131818723e */ /* 0x004fc600048070ff */
[----:B------:R-:W2:Y:S04]  /*5cf30*/  LDL.LU R19, [R1+0x221c] ;  /* 0x00221c0001137983 */ /* 0x000ea80000300800 */
[----:B------:R0:W-:Y:S04]  /*5cf40*/  STL [R1+0x78], R24 ;  /* 0x0000781801007387 */ /* 0x0001e80000100800 */
[----:B0-----:R-:W2:Y:S02]  /*5cf50*/  LDL.LU R24, [R1+0x2218] ;  /* 0x0022180001187983 */ /* 0x001ea40000300800 */
[----:B--2---:R-:W-:-:S02]  /*5cf60*/  F2FP.SATFINITE.E4M3.F32.PACK_AB_MERGE_C R24, R24, R19, RZ ;  /* 0x000000131818723e */ /* 0x004fc400048070ff */
        /* <DEDUP_REMOVED lines=46> */
[----:B0-----:R-:W5:Y:S02]  /*5d250*/  LDL.LU R24, [R1+0x21b8] ;  /* 0x0021b80001187983 */ /* 0x001f640000300800 */
[----:B-----5:R-:W-:-:S02]  /*5d260*/  F2FP.SATFINITE.E4M3.F32.PACK_AB_MERGE_C R25, R25, R24, RZ ;  /* 0x000000181919723e */ /* 0x020fc400048070ff */
[----:B------:R-:W2:Y:S01]  /*5d270*/  LDL.LU R24, [R1+0x21b4] ;  /* 0x0021b40001187983 */ /* 0x000ea20000300800 */
[----:B------:R-:W-:Y:S02]  /*5d280*/  F2FP.SATFINITE.E4M3.F32.PACK_AB_MERGE_C R22, R22, R23, RZ ;  /* 0x000000171616723e */ /* 0x000fe400048070ff */
[----:B---3--:R-:W-:Y:S01]  /*5d290*/  F2FP.SATFINITE.E4M3.F32.PACK_AB_MERGE_C R17, R17, R18, RZ ;  /* 0x000000121111723e */ /* 0x008fe200048070ff */
[----:B------:R2:W-:Y:S01]  /*5d2a0*/  STL [R1+0x220], R25 ;  /* 0x0002201901007387 */ /* 0x0005e20000100800 */
[----:B----4-:R-:W-:Y:S02]  /*5d2b0*/  F2FP.SATFINITE.E4M3.F32.PACK_AB_MERGE_C R15, R15, R16, RZ ;  /* 0x000000100f0f723e */ /* 0x010fe400048070ff */
[----:B------:R-:W-:Y:S02]  /*5d2c0*/  F2FP.SATFINITE.E4M3.F32.PACK_AB_MERGE_C R13, R13, R14, RZ ;  /* 0x0000000e0d0d723e */ /* 0x000fe400048070ff */
[----:B------:R-:W-:Y:S02]  /*5d2d0*/  F2FP.SATFINITE.E4M3.F32.PACK_AB_MERGE_C R11, R11, R12, RZ ;  /* 0x0000000c0b0b723e */ /* 0x000fe400048070ff */
[----:B------:R-:W-:-:S02]  /*5d2e0*/  F2FP.SATFINITE.E4M3.F32.PACK_AB_MERGE_C R9, R9, R10, RZ ;  /* 0x0000000a0909723e */ /* 0x000fc400048070ff */
[----:B------:R-:W-:Y:S02]  /*5d2f0*/  F2FP.SATFINITE.E4M3.F32.PACK_AB_MERGE_C R7, R7, R8, RZ ;  /* 0x000000080707723e */ /* 0x000fe400048070ff */
[----:B------:R-:W-:Y:S02]  /*5d300*/  F2FP.SATFINITE.E4M3.F32.PACK_AB_MERGE_C R5, R5, R6, RZ ;  /* 0x000000060505723e */ /* 0x000fe400048070ff */
[----:B------:R-:W-:Y:S02]  /*5d310*/  F2FP.SATFINITE.E4M3.F32.PACK_AB_MERGE_C R3, R3, R4, RZ ;  /* 0x000000040303723e */ /* 0x000fe400048070ff */
[----:B------:R-:W-:Y:S02]  /*5d320*/  F2FP.SATFINITE.E4M3.F32.PACK_AB_MERGE_C R0, R0, R2, RZ ;  /* 0x000000020000723e */ /* 0x000fe400048070ff */
[----:B--2---:R-:W-:Y:S02]  /*5d330*/  F2FP.SATFINITE.E4M3.F32.PACK_AB_MERGE_C R25, R19, R24, RZ ;  /* 0x000000181319723e */ /* 0x004fe400048070ff */
[----:B------:R-:W-:-:S02]  /*5d340*/  F2FP.SATFINITE.E4M3.F32.PACK_AB_MERGE_C R19, R28, R29, RZ ;  /* 0x0000001d1c13723e */ /* 0x000fc400048070ff */
[----:B------:R-:W-:Y:S01]  /*5d350*/  F2FP.SATFINITE.E4M3.F32.PACK_AB_MERGE_C R24, R26, R27, RZ ;  /* 0x0000001b1a18723e */ /* 0x000fe200048070ff */
        /* <DEDUP_REMOVED lines=18> */
[----:B--2---:R0:W-:Y:S04]  /*5d480*/  STL [R1+0x214c], R25 ;  /* 0x00214c1901007387 */ /* 0x0041e80000100800 */
        /* <DEDUP_REMOVED lines=57> */
[----:B------:R-:W4:Y:S04]  /*5d820*/  LDL.LU R29, [R1+0x200] ;  /* 0x00020000011d7983 */ /* 0x000f280000300800 */
[----:B------:R-:W4:Y:S04]  /*5d830*/  LDL.LU R28, [R1+0x204] ;  /* 0x00020400011c7983 */ /* 0x000f280000300800 */
[----:B------:R-:W5:Y:S04]  /*5d840*/  LDL.LU R27, [R1+0x208] ;  /* 0x00020800011b7983 */ /* 0x000f680000300800 */
[----:B------:R-:W5:Y:S04]  /*5d850*/  LDL.LU R26, [R1+0x20c] ;  /* 0x00020c00011a7983 */ /* 0x000f680000300800 */
[----:B------:R-:W3:Y:S04]  /*5d860*/  LDL.LU R23, [R1+0x310] ;  /* 0x0003100001177983 */ /* 0x000ee80000300800 */
[----:B------:R-:W3:Y:S04]  /*5d870*/  LDL.LU R22, [R1+0x314] ;  /* 0x0003140001167983 */ /* 0x000ee80000300800 */
        /* <DEDUP_REMOVED lines=77> */
[----:B------:R-:W2:Y:S01]  /*5dd50*/  LDL.LU R24, [R1+0x2140] ;  /* 0x0021400001187983 */ /* 0x000ea20000300800 */
[----:B---3--:R-:W-:Y:S02]  /*5dd60*/  F2FP.SATFINITE.E4M3.F32.PACK_AB_MERGE_C R22, R22, R23, RZ ;  /* 0x000000171616723e */ /* 0x008fe400048070ff */
[----:B----4-:R-:W-:Y:S01]  /*5dd70*/  F2FP.SATFINITE.E4M3.F32.PACK_AB_MERGE_C R23, R20, R21, RZ ;  /* 0x000000151417723e */ /* 0x010fe200048070ff */
[----:B------:R2:W-:Y:S01]  /*5dd80*/  STL [R1+0x194], R25 ;  /* 0x0001941901007387 */ /* 0x0005e20000100800 */
[----:B-----5:R-:W-:Y:S02]  /*5dd90*/  F2FP.SATFINITE.E4M3.F32.PACK_AB_MERGE_C R17, R17, R18, RZ ;  /* 0x000000121111723e */ /* 0x020fe400048070ff */
[----:B------:R-:W-:Y:S02]  /*5dda0*/  F2FP.SATFINITE.E4M3.F32.PACK_AB_MERGE_C R15, R15, R16, RZ ;  /* 0x000000100f0f723e */ /* 0x000fe400048070ff */
[----:B------:R-:W-:Y:S02]  /*5ddb0*/  F2FP.SATFINITE.E4M3.F32.PACK_AB_MERGE_C R13, R13, R14, RZ ;  /* 0x0000000e0d0d723e */ /* 0x000fe400048070ff */
[----:B------:R-:W-:-:S02]  /*5ddc0*/  F2FP.SATFINITE.E4M3.F32.PACK_AB_MERGE_C R11, R11, R12, RZ ;  /* 0x0000000c0b0b723e */ /* 0x000fc400048070ff */
[----:B------:R-:W-:Y:S02]  /*5ddd0*/  F2FP.SATFINITE.E4M3.F32.PACK_AB_MERGE_C R9, R9, R10, RZ ;  /* 0x0000000a0909723e */ /* 0x000fe400048070ff */
[----:B------:R-:W-:Y:S02]  /*5dde0*/  F2FP.SATFINITE.E4M3.F32.PACK_AB_MERGE_C R7, R7, R8, RZ ;  /* 0x000000080707723e */ /* 0x000fe400048070ff */
[----:B------:R-:W-:Y:S02]  /*5ddf0*/  F2FP.SATFINITE.E4M3.F32.PACK_AB_MERGE_C R5, R5, R6, RZ ;  /* 0x000000060505723e */ /* 0x000fe400048070ff */
[----:B------:R-:W-:Y:S02]  /*5de00*/  F2FP.SATFINITE.E4M3.F32.PACK_AB_MERGE_C R3, R3, R4, RZ ;  /* 0x000000040303723e */ /* 0x000fe400048070ff */
[----:B------:R-:W-:Y:S02]  /*5de10*/  F2FP.SATFINITE.E4M3.F32.PACK_AB_MERGE_C R0, R0, R2, RZ ;  /* 0x000000020000723e */ /* 0x000fe400048070ff */
[----:B--2---:R-:W-:-:S02]  /*5de20*/  F2FP.SATFINITE.E4M3.F32.PACK_AB_MERGE_C R25, R19, R24, RZ ;  /* 0x000000181319723e */ /* 0x004fc400048070ff */
[----:B------:R-:W-:Y:S02]  /*5de30*/  F2FP.SATFINITE.E4M3.F32.PACK_AB_MERGE_C R24, R28, R29, RZ ;  /* 0x0000001d1c18723e */ /* 0x000fe400048070ff */
[----:B------:R-:W-:Y:S01]  /*5de40*/  F2FP.SATFINITE.E4M3.F32.PACK_AB_MERGE_C R19, R26, R27, RZ ;  /* 0x0000001b1a13723e */ /* 0x000fe200048070ff */
        /* <DEDUP_REMOVED lines=113> */
[----:B------:R0:W-:Y:S04]  /*5e560*/  STL [R1], R26 ;  /* 0x0000001a01007387 */ /* 0x0001e80000100800 */
[----:B0-----:R-:W2:Y:S02]  /*5e570*/  LDL.LU R26, [R1+0x2110] ;  /* 0x00211000011a7983 */ /* 0x001ea40000300800 */
[----:B--2---:R-:W-:-:S02]  /*5e580*/  F2FP.SATFINITE.E4M3.F32.PACK_AB_MERGE_C R26, R26, R23, RZ ;  /* 0x000000171a1a723e */ /* 0x004fc400048070ff */
[----:B------:R-:W2:Y:S04]  /*5e590*/  LDL.LU R23, [R1+0x210c] ;  /* 0x00210c0001177983 */ /* 0x000ea80000300800 */
[----:B------:R0:W-:Y:S04]  /*5e5a0*/  STL [R1+0x2070], R26 ;  /* 0x0020701a01007387 */ /* 0x0001e80000100800 */
[----:B0-----:R-:W3:Y:S01]  /*5e5b0*/  LDL.LU R26, [R1+0x2dc] ;  /* 0x0002dc00011a7983 */ /* 0x001ee20000300800 */
        /* <DEDUP_REMOVED lines=19> */
[----:B0-----:R-:W3:Y:S02]  /*5e6f0*/  LDL.LU R23, [R1+0x20e4] ;  /* 0x0020e40001177983 */ /* 0x001ee40000300800 */
[----:B---3--:R-:W-:-:S02]  /*5e700*/  F2FP.SATFINITE.E4M3.F32.PACK_AB_MERGE_C R26, R26, R23, RZ ;  /* 0x000000171a1a723e */ /* 0x008fc400048070ff */
[----:B------:R-:W2:Y:S01]  /*5e710*/  LDL.LU R23, [R1+0x20e0] ;  /* 0x0020e00001177983 */ /* 0x000ea20000300800 */
[----:B------:R-:W-:Y:S02]  /*5e720*/  F2FP.SATFINITE.E4M3.F32.PACK_AB_MERGE_C R24, R24, R25, RZ ;  /* 0x000000191818723e */ /* 0x000fe400048070ff */
[----:B----4-:R-:W-:Y:S01]  /*5e730*/  F2FP.SATFINITE.E4M3.F32.PACK_AB_MERGE_C R17, R17, R18, RZ ;  /* 0x000000121111723e */ /* 0x010fe200048070ff */
[----:B------:R-:W-:Y:S01]  /*5e740*/  STL [R1+0x20], R26 ;  /* 0x0000201a01007387 */ /* 0x000fe20000100800 */
[----:B-----5:R-:W-:Y:S02]  /*5e750*/  F2FP.SATFINITE.E4M3.F32.PACK_AB_MERGE_C R15, R15, R16, RZ ;  /* 0x000000100f0f723e */ /* 0x020fe400048070ff */
[----:B------:R-:W-:Y:S02]  /*5e760*/  F2FP.SATFINITE.E4M3.F32.PACK_AB_MERGE_C R13, R13, R14, RZ ;  /* 0x0000000e0d0d723e */ /* 0x000fe400048070ff */
[----:B------:R-:W-:Y:S02]  /*5e770*/  F2FP.SATFINITE.E4M3.F32.PACK_AB_MERGE_C R7, R7, R8, RZ ;  /* 0x000000080707723e */ /* 0x000fe400048070ff */
[----:B------:R-:W-:-:S02]  /*5e780*/  F2FP.SATFINITE.E4M3.F32.PACK_AB_MERGE_C R3, R3, R4, RZ ;  /* 0x000000040303723e */ /* 0x000fc400048070ff */
[----:B--2---:R-:W-:Y:S02]  /*5e790*/  F2FP.SATFINITE.E4M3.F32.PACK_AB_MERGE_C R22, R22, R23, RZ ;  /* 0x000000171616723e */ /* 0x004fe400048070ff */
[----:B------:R-:W-:Y:S02]  /*5e7a0*/  F2FP.SATFINITE.E4M3.F32.PACK_AB_MERGE_C R23, R29, R19, RZ ;  /* 0x000000131d17723e */ /* 0x000fe400048070ff */
[----:B------:R-:W-:Y:S01]  /*5e7b0*/  F2FP.SATFINITE.E4M3.F32.PACK_AB_MERGE_C R19, R20, R21, RZ ;  /* 0x000000151413723e */ /* 0x000fe200048070ff */
[----:B------:R0:W-:Y:S01]  /*5e7c0*/  STL [R1+0x4c], R22 ;  /* 0x00004c1601007387 */ /* 0x0001e20000100800 */
[----:B------:R-:W-:Y:S02]  /*5e7d0*/  F2FP.SATFINITE.E4M3.F32.PACK_AB_MERGE_C R21, R11, R12, RZ ;  /* 0x0000000c0b15723e */ /* 0x000fe400048070ff */
[----:B------:R-:W-:Y:S01]  /*5e7e0*/  F2FP.SATFINITE.E4M3.F32.PACK_AB_MERGE_C R20, R9, R10, RZ ;  /* 0x0000000a0914723e */ /* 0x000fe200048070ff */
[----:B------:R-:W-:Y:S04]  /*5e7f0*/  STL [R1+0x40], R24 ;  /* 0x0000401801007387 */ /* 0x000fe80000100800 */
[----:B------:R-:W-:Y:S01]  /*5e800*/  STL [R1+0xb8], R23 ;  /* 0x0000b81701007387 */ /* 0x000fe20000100800 */
[----:B0-----:R-:W-:-:S02]  /*5e810*/  F2FP.SATFINITE.E4M3.F32.PACK_AB_MERGE_C R22, R27, R28, RZ ;  /* 0x0000001c1b16723e */ /* 0x001fc400048070ff */
[----:B------:R-:W-:Y:S02]  /*5e820*/  F2FP.SATFINITE.E4M3.F32.PACK_AB_MERGE_C R28, R5, R6, RZ ;  /* 0x00000006051c723e */ /* 0x000fe400048070ff */
[----:B------:R-:W-:Y:S01]  /*5e830*/  F2FP.SATFINITE.E4M3.F32.PACK_AB_MERGE_C R27, R0, R2, RZ ;  /* 0x00000002001b723e */ /* 0x000fe200048070ff */
[----:B------:R-:W-:Y:S04]  /*5e840*/  STL [R1+0xb4], R22 ;  /* 0x0000b41601007387 */ /* 0x000fe80000100800 */
[----:B------:R-:W-:Y:S04]  /*5e850*/  STL [R1+0xf8], R19 ;  /* 0x0000f81301007387 */ /* 0x000fe80000100800 */
[----:B------:R-:W-:Y:S04]  /*5e860*/  STL [R1+0xf4], R17 ;  /* 0x0000f41101007387 */ /* 0x000fe80000100800 */
[----:B------:R0:W-:Y:S04]  /*5e870*/  STL [R1+0x160], R15 ;  /* 0x0001600f01007387 */ /* 0x0001e80000100800 */
[----:B------:R-:W-:Y:S04]  /*5e880*/  STL [R1+0x2074], R21 ;  /* 0x0020741501007387 */ /* 0x000fe80000100800 */
[----:B------:R1:W-:Y:S04]  /*5e890*/  STL [R1+0x15c], R13 ;  /* 0x00015c0d01007387 */ /* 0x0003e80000100800 */
[----:B------:R-:W-:Y:S04]  /*5e8a0*/  STL [R1+0x2078], R20 ;  /* 0x0020781401007387 */ /* 0x000fe80000100800 */
[----:B------:R-:W-:Y:S04]  /*5e8b0*/  STL [R1+0x207c], R28 ;  /* 0x00207c1c01007387 */ /* 0x000fe80000100800 */
[----:B------:R-:W-:Y:S04]  /*5e8c0*/  STL [R1+0x4], R7 ;  /* 0x0000040701007387 */ /* 0x000fe80000100800 */
[----:B0-----:R-:W2:Y:S04]  /*5e8d0*/  LDL.LU R15, [R1+0x354] ;  /* 0x00035400010f7983 */ /* 0x001ea80000300800 */
[----:B------:R-:W-:Y:S04]  /*5e8e0*/  STL [R1+0x8], R3 ;  /* 0x0000080301007387 */ /* 0x000fe80000100800 */
[----:B-1----:R-:W3:Y:S04]  /*5e8f0*/  LDL.LU R13, [R1+0x35c] ;  /* 0x00035c00010d7983 */ /* 0x002ee80000300800 */
[----:B---3--:R0:W-:Y:S04]  /*5e900*/  STL [R1+0x20dc], R13 ;  /* 0x0020dc0d01007387 */ /* 0x0081e80000100800 */
[----:B0-----:R-:W2:Y:S04]  /*5e910*/  LDL.LU R13, [R1+0x350] ;  /* 0x00035000010d7983 */ /* 0x001ea80000300800 */
[----:B------:R-:W3:Y:S04]  /*5e920*/  LDL.LU R29, [R1+0x614] ;  /* 0x00061400011d7983 */ /* 0x000ee80000300800 */
[----:B---3--:R0:W-:Y:S04]  /*5e930*/  STL [R1+0x20d8], R29 ;  /* 0x0020d81d01007387 */ /* 0x0081e80000100800 */
[----:B0-----:R-:W3:Y:S04]  /*5e940*/  LDL.LU R29, [R1+0x358] ;  /* 0x00035800011d7983 */ /* 0x001ee80000300800 */
[----:B------:R-:W4:Y:S04]  /*5e950*/  LDL.LU R11, [R1+0x61c] ;  /* 0x00061c00010b7983 */ /* 0x000f280000300800 */
[----:B----4-:R0:W-:Y:S04]  /*5e960*/  STL [R1+0x20d4], R11 ;  /* 0x0020d40b01007387 */ /* 0x0101e80000100800 */
[----:B0-----:R-:W4:Y:S04]  /*5e970*/  LDL.LU R11, [R1+0x610] ;  /* 0x00061000010b7983 */ /* 0x001f280000300800 */
[----:B------:R-:W5:Y:S04]  /*5e980*/  LDL.LU R7, [R1+0x60c] ;  /* 0x00060c0001077983 */ /* 0x000f680000300800 */
[----:B-----5:R0:W-:Y:S04]  /*5e990*/  STL [R1+0x20c8], R7 ;  /* 0x0020c80701007387 */ /* 0x0201e80000100800 */
[----:B0-----:R-:W5:Y:S04]  /*5e9a0*/  LDL.LU R7, [R1+0x604] ;  /* 0x0006040001077983 */ /* 0x001f680000300800 */
[----:B-----5:R0:W-:Y:S04]  /*5e9b0*/  STL [R1+0x20d0], R7 ;  /* 0x0020d00701007387 */ /* 0x0201e80000100800 */
[----:B0-----:R-:W5:Y:S04]  /*5e9c0*/  LDL.LU R7, [R1+0x618] ;  /* 0x0006180001077983 */ /* 0x001f680000300800 */
[----:B------:R-:W2:Y:S04]  /*5e9d0*/  LDL.LU R18, [R1+0x40c] ;  /* 0x00040c0001127983 */ /* 0x000ea80000300800 */
        /* <DEDUP_REMOVED lines=25> */
[----:B------:R-:W2:Y:S04]  /*5eb70*/  LDL.LU R4, [R1+0x3ec] ;  /* 0x0003ec0001047983 */ /* 0x000ea80000300800 */
[----:B--2---:R0:W-:Y:S04]  /*5eb80*/  STL [R1+0x209c], R4 ;  /* 0x00209c0401007387 */ /* 0x0041e80000100800 */
        /* <DEDUP_REMOVED lines=16> */
[----:B------:R0:W-:Y:S04]  /*5ec90*/  STL [R1+0x2080], R27 ;  /* 0x0020801b01007387 */ /* 0x0001e80000100800 */
[----:B0-----:R-:W4:Y:S01]  /*5eca0*/  LDL.LU R27, [R1+0x378] ;  /* 0x00037800011b7983 */ /* 0x001f220000300800 */
[----:B------:R-:W-:-:S03]  /*5ecb0*/  F2FP.SATFINITE.E4M3.F32.PACK_AB_MERGE_C R15, R15, R13, RZ ;  /* 0x0000000d0f0f723e */ /* 0x000fc600048070ff */
[----:B----4-:R0:W-:Y:S04]  /*5ecc0*/  STL [R1+0x2084], R27 ;  /* 0x0020841b01007387 */ /* 0x0101e80000100800 */
        /* <DEDUP_REMOVED lines=14> */
[----:B------:R-:W5:Y:S02]  /*5edb0*/  LDL.LU R13, [R1+0x20dc] ;  /* 0x0020dc00010d7983 */ /* 0x000f640000300800 */
[----:B-----5:R-:W-:-:S02]  /*5edc0*/  F2FP.SATFINITE.E4M3.F32.PACK_AB_MERGE_C R13, R13, R29, RZ ;  /* 0x0000001d0d0d723e */ /* 0x020fc400048070ff */
[----:B------:R-:W5:Y:S02]  /*5edd0*/  LDL.LU R29, [R1+0x20d8] ;  /* 0x0020d800011d7983 */ /* 0x000f640000300800 */
[----:B-----5:R-:W-:Y:S02]  /*5ede0*/  F2FP.SATFINITE.E4M3.F32.PACK_AB_MERGE_C R29, R29, R11, RZ ;  /* 0x0000000b1d1d723e */ /* 0x020fe400048070ff */
[----:B------:R-:W5:Y:S02]  /*5edf0*/  LDL.LU R11, [R1+0x20d4] ;  /* 0x0020d400010b7983 */ /* 0x000f640000300800 */
[----:B-----5:R-:W-:Y:S02]  /*5ee00*/  F2FP.SATFINITE.E4M3.F32.PACK_AB_MERGE_C R11, R11, R7, RZ ;  /* 0x000000070b0b723e */ /* 0x020fe400048070ff */
[----:B------:R-:W5:Y:S02]  /*5ee10*/  LDL.LU R7, [R1+0x20d0] ;  /* 0x0020d00001077983 */ /* 0x000f640000300800 */
[----:B-----5:R-:W-:-:S02]  /*5ee20*/  F2FP.SATFINITE.E4M3.F32.PACK_AB_MERGE_C R7, R7, R18, RZ ;  /* 0x000000120707723e */ /* 0x020fc400048070ff */
[----:B------:R-:W5:Y:S04]  /*5ee30*/  LDL.LU R18, [R1+0x20cc] ;  /* 0x0020cc0001127983 */ /* 0x000f680000300800 */
[----:B------:R0:W-:Y:S04]  /*5ee40*/  STL [R1+0x10], R7 ;  /* 0x0000100701007387 */ /* 0x0001e80000100800 */
[----:B0-----:R-:W5:Y:S02]  /*5ee50*/  LDL.LU R7, [R1+0x20c8] ;  /* 0x0020c80001077983 */ /* 0x001f640000300800 */
[----:B-----5:R-:W-:-:S02]  /*5ee60*/  F2FP.SATFINITE.E4M3.F32.PACK_AB_MERGE_C R7, R7, R18, RZ ;  /* 0x000000120707723e */ /* 0x020fc400048070ff */
[----:B------:R-:W5:Y:S02]  /*5ee70*/  LDL.LU R18, [R1+0x20c4] ;  /* 0x0020c40001127983 */ /* 0x000f640000300800 */
[----:B-----5:R-:W-:Y:S02]  /*5ee80*/  F2FP.SATFINITE.E4M3.F32.PACK_AB_MERGE_C R18, R18, R5, RZ ;  /* 0x000000051212723e */ /* 0x020fe400048070ff */
[----:B------:R-:W5:Y:S04]  /*5ee90*/  LDL.LU R5, [R1+0x20c0] ;  /* 0x0020c00001057983 */ /* 0x000f680000300800 */
[----:B------:R0:W-:Y:S04]  /*5eea0*/  STL [R1+0xe0], R18 ;  /* 0x0000e01201007387 */ /* 0x0001e80000100800 */
[----:B0-----:R-:W5:Y:S02]  /*5eeb0*/  LDL.LU R18, [R1+0x20bc] ;  /* 0x0020bc0001127983 */ /* 0x001f640000300800 */
[----:B-----5:R-:W-:-:S02]  /*5eec0*/  F2FP.SATFINITE.E4M3.F32.PACK_AB_MERGE_C R18, R18, R5, RZ ;  /* 0x000000051212723e */ /* 0x020fc400048070ff */
        /* <DEDUP_REMOVED lines=10> */
[----:B0-----:R-:W4:Y:S01]  /*5ef70*/  LDL R18, [R1+0x700] ;  /* 0x0007000001127983 */ /* 0x001f220000100800 */
[----:B-----5:R-:W-:-:S03]  /*5ef80*/  F2FP.SATFINITE.E4M3.F32.PACK_AB_MERGE_C R5, R5, R0, RZ ;  /* 0x000000000505723e */ /* 0x020fc600048070ff */
[----:B------:R-:W5:Y:S02]  /*5ef90*/  LDL.LU R0, [R1+0x20a4] ;  /* 0x0020a40001007983 */ /* 0x000f640000300800 */
[----:B-----5:R-:W-:Y:S02]  /*5efa0*/  F2FP.SATFINITE.E4M3.F32.PACK_AB_MERGE_C R0, R0, R2, RZ ;  /* 0x000000020000723e */ /* 0x020fe400048070ff */
[----:B------:R-:W5:Y:S02]  /*5efb0*/  LDL.LU R2, [R1+0x20a0] ;  /* 0x0020a00001027983 */ /* 0x000f640000300800 */
[----:B-----5:R-:W-:Y:S02]  /*5efc0*/  F2FP.SATFINITE.E4M3.F32.PACK_AB_MERGE_C R2, R2, R4, RZ ;  /* 0x000000040202723e */ /* 0x020fe400048070ff */
[----:B------:R-:W5:Y:S02]  /*5efd0*/  LDL.LU R4, [R1+0x209c] ;  /* 0x00209c0001047983 */ /* 0x000f640000300800 */
[----:B-----5:R-:W-:-:S02]  /*5efe0*/  F2FP.SATFINITE.E4M3.F32.PACK_AB_MERGE_C R4, R4, R6, RZ ;  /* 0x000000060404723e */ /* 0x020fc400048070ff */
[----:B------:R-:W5:Y:S02]  /*5eff0*/  LDL.LU R6, [R1+0x2098] ;  /* 0x0020980001067983 */ /* 0x000f640000300800 */
[----:B-----5:R-:W-:Y:S02]  /*5f000*/  F2FP.SATFINITE.E4M3.F32.PACK_AB_MERGE_C R6, R6, R8, RZ ;  /* 0x000000080606723e */ /* 0x020fe400048070ff */
[----:B------:R-:W5:Y:S02]  /*5f010*/  LDL.LU R8, [R1+0x2094] ;  /* 0x0020940001087983 */ /* 0x000f640000300800 */
[----:B-----5:R-:W-:Y:S02]  /*5f020*/  F2FP.SATFINITE.E4M3.F32.PACK_AB_MERGE_C R8, R8, R9, RZ ;  /* 0x000000090808723e */ /* 0x020fe400048070ff */
[----:B------:R-:W2:Y:S02]  /*5f030*/  LDL.LU R9, [R1+0x2090] ;  /* 0x0020900001097983 */ /* 0x000ea40000300800 */
[----:B--2---:R-:W-:-:S02]  /*5f040*/  F2FP.SATFINITE.E4M3.F32.PACK_AB_MERGE_C R9, R9, R10, RZ ;  /* 0x0000000a0909723e */ /* 0x004fc400048070ff */
[----:B------:R-:W3:Y:S02]  /*5f050*/  LDL.LU R10, [R1+0x208c] ;  /* 0x00208c00010a7983 */ /* 0x000ee40000300800 */
[----:B---3--:R-:W-:Y:S02]  /*5f060*/  F2FP.SATFINITE.E4M3.F32.PACK_AB_MERGE_C R10, R10, R12, RZ ;  /* 0x0000000c0a0a723e */ /* 0x008fe400048070ff */
[----:B------:R-:W4:Y:S02]  /*5f070*/  LDL.LU R12, [R1+0x2088] ;  /* 0x00208800010c7983 */ /* 0x000f240000300800 */
[----:B----4-:R-:W-:Y:S02]  /*5f080*/  F2FP.SATFINITE.E4M3.F32.PACK_AB_MERGE_C R12, R12, R27, RZ ;  /* 0x0000001b0c0c723e */ /* 0x010fe400048070ff */
[----:B------:R-:W2:Y:S01]  /*5f090*/  LDL.LU R27, [R1+0x2084] ;  /* 0x00208400011b7983 */ /* 0x000ea20000300800 */
[----:B------:R-:W-:Y:S02]  /*5f0a0*/  F2FP.SATFINITE.E4M3.F32.PACK_AB_MERGE_C R26, R26, R21, RZ ;  /* 0x000000151a1a723e */ /* 0x000fe400048070ff */
[----:B------:R-:W-:-:S02]  /*5f0b0*/  F2FP.SATFINITE.E4M3.F32.PACK_AB_MERGE_C R16, R16, R28, RZ ;  /* 0x0000001c1010723e */ /* 0x000fc400048070ff */
[----:B------:R-:W-:Y:S02]  /*5f0c0*/  F2FP.SATFINITE.E4M3.F32.PACK_AB_MERGE_C R17, R17, R20, RZ ;  /* 0x000000141111723e */ /* 0x000fe400048070ff */
[----:B------:R-:W-:Y:S02]  /*5f0d0*/  F2FP.SATFINITE.E4M3.F32.PACK_AB_MERGE_C R3, R3, R23, RZ ;  /* 0x000000170303723e */ /* 0x000fe400048070ff */
[----:B------:R-:W-:Y:S02]  /*5f0e0*/  F2FP.SATFINITE.E4M3.F32.PACK_AB_MERGE_C R24, R24, R22, RZ ;  /* 0x000000161818723e */ /* 0x000fe400048070ff */
[----:B------:R-:W-:Y:S02]  /*5f0f0*/  F2FP.SATFINITE.E4M3.F32.PACK_AB_MERGE_C R25, R25, R19, RZ ;  /* 0x000000131919723e */ /* 0x000fe400048070ff */
[----:B--2---:R-:W-:Y:S02]  /*5f100*/  F2FP.SATFINITE.E4M3.F32.PACK_AB_MERGE_C R14, R14, R27, RZ ;  /* 0x0000001b0e0e723e */ /* 0x004fe400048070ff */
[----:B------:R-:W2:Y:S04]  /*5f110*/  LDL.LU R27, [R1+0x2080] ;  /* 0x00208000011b7983 */ /* 0x000ea80000300800 */
[----:B------:R-:W3:Y:S04]  /*5f120*/  LDL.LU R28, [R1+0x207c] ;  /* 0x00207c00011c7983 */ /* 0x000ee80000300800 */
[----:B------:R-:W4:Y:S04]  /*5f130*/  LDL.LU R20, [R1+0x2078] ;  /* 0x0020780001147983 */ /* 0x000f280000300800 */
[----:B------:R-:W5:Y:S04]  /*5f140*/  LDL.LU R21, [R1+0x2074] ;  /* 0x0020740001157983 */ /* 0x000f680000300800 */
[----:B------:R0:W-:Y:S04]  /*5f150*/  STL [R1+0xd8], R26 ;  /* 0x0000d81a01007387 */ /* 0x0001e80000100800 */
[----:B0-----:R-:W2:Y:S04]  /*5f160*/  LDL.LU R26, [R1+0x2070] ;  /* 0x00207000011a7983 */ /* 0x001ea80000300800 */
[----:B------:R-:W3:Y:S04]  /*5f170*/  LDL.LU R23, [R1+0x206c] ;  /* 0x00206c0001177983 */ /* 0x000ee80000300800 */
[----:B------:R0:W-:Y:S04]  /*5f180*/  STL [R1+0xd4], R3 ;  /* 0x0000d40301007387 */ /* 0x0001e80000100800 */
[----:B------:R-:W4:Y:S04]  /*5f190*/  LDL.LU R22, [R1+0x2068] ;  /* 0x0020680001167983 */ /* 0x000f280000300800 */
[----:B------:R1:W-:Y:S01]  /*5f1a0*/  STL [R1+0x13c], R24 ;  /* 0x00013c1801007387 */ /* 0x0003e20000100800 */
[----:B0-----:R-:W-:-:S03]  /*5f1b0*/  VIADD R3, R18, 0x7f ;  /* 0x0000007f12037836 */ /* 0x001fc60000000000 */
[----:B-1----:R-:W5:Y:S04]  /*5f1c0*/  LDL.LU R24, [R1+0x2064] ;  /* 0x0020640001187983 */ /* 0x002f680000300800 */
[----:B------:R-:W2:Y:S04]  /*5f1d0*/  LDL.LU R19, [R1+0x2060] ;  /* 0x0020600001137983 */ /* 0x000ea80000300800 */
[----:B------:R0:W-:Y:S04]  /*5f1e0*/  STL [R1+0x138], R25 ;  /* 0x0001381901007387 */ /* 0x0001e80000100800 */
[----:B0-----:R-:W5:Y:S01]  /*5f1f0*/  LDL.LU R25, [R1+0x1fc0] ;  /* 0x001fc00001197983 */ /* 0x001f620000300800 */
[----:B------:R-:W-:Y:S01]  /*5f200*/  ISETP.GE.AND P0, PT, R3, UR29, PT ;  /* 0x0000001d03007c0c */ /* 0x000fe2000bf06270 */
[----:B------:R-:W-:-:S02]  /*5f210*/  VIADD R3, R18, 0x1 ;  /* 0x0000000112037836 */ /* 0x000fc40000000000 */
[----:B------:R-:W-:-:S03]  /*5f220*/  VIADD R18, R18, 0x2 ;  /* 0x0000000212127836 */ /* 0x000fc60000000000 */
[----:B------:R-:W-:Y:S02]  /*5f230*/  ISETP.GE.AND P2, PT, R3, UR13, PT ;  /* 0x0000000d03007c0c */ /* 0x000fe4000bf46270 */
[----:B------:R-:W-:Y:S01]  /*5f240*/  ISETP.GE.AND P3, PT, R18, UR15, PT ;  /* 0x0000000f12007c0c */ /* 0x000fe2000bf66270 */
[----:B------:R-:W-:Y:S01]  /*5f250*/  ULEA UR5, UR6, UR5, 0x18 ;  /* 0x0000000506057291 */ /* 0x000fe2000f8ec03f */
[----:B------:R-:W-:Y:S02]  /*5f260*/  LOP3.LUT R0, R0, 0xffff, RZ, 0xc0, !PT ;  /* 0x0000ffff00007812 */ /* 0x000fe400078ec0ff */
[----:B------:R-:W-:Y:S01]  /*5f270*/  LOP3.LUT R4, R4, 0xffff, RZ, 0xc0, !PT ;  /* 0x0000ffff04047812 */ /* 0x000fe200078ec0ff */
[----:B------:R-:W-:Y:S01]  /*5f280*/  ULDC.64 UR6, c[0x0][0x220] ;  /* 0x0000880000067ab9 */ /* 0x000fe20000000a00 */
[----:B---3--:R-:W-:Y:S02]  /*5f290*/  LOP3.LUT R3, R23, 0xffff, RZ, 0xc0, !PT ;  /* 0x0000ffff17037812 */ /* 0x008fe400078ec0ff */
[----:B----4-:R-:W-:-:S02]  /*5f2a0*/  LOP3.LUT R22, R22, 0xffff, RZ, 0xc0, !PT ;  /* 0x0000ffff16167812 */ /* 0x010fc400078ec0ff */
[----:B--2---:R-:W-:Y:S02]  /*5f2b0*/  LOP3.LUT R19, R19, 0xffff, RZ, 0xc0, !PT ;  /* 0x0000ffff13137812 */ /* 0x004fe400078ec0ff */
[----:B-----5:R-:W-:Y:S02]  /*5f2c0*/  LOP3.LUT R24, R24, 0xffff, RZ, 0xc0, !PT ;  /* 0x0000ffff18187812 */ /* 0x020fe400078ec0ff */
[--C-:B------:R-:W-:Y:S02]  /*5f2d0*/  PRMT R23, R19, 0x3340, R22.reuse ;  /* 0x0000334013177816 */ /* 0x100fe40000000016 */
[----:B------:R-:W-:Y:S02]  /*5f2e0*/  SHF.R.U32.HI R18, RZ, 0x8, R19 ;  /* 0x00000008ff127819 */ /* 0x000fe40000011613 */
[----:B------:R-:W-:Y:S01]  /*5f2f0*/  SHF.R.U32.HI R19, RZ, 0x8, R22 ;  /* 0x00000008ff137819 */ /* 0x000fe20000011616 */
[----:B------:R0:W-:Y:S01]  /*5f300*/  STL [R1+0x258], R23 ;  /* 0x0002581701007387 */ /* 0x0001e20000100800 */
[----:B------:R-:W-:-:S02]  /*5f310*/  SHF.R.U32.HI R22, RZ, 0x8, R24 ;  /* 0x00000008ff167819 */ /* 0x000fc40000011618 */
[--C-:B------:R-:W-:Y:S02]  /*5f320*/  PRMT R24, R24, 0x3340, R3.reuse ;  /* 0x0000334018187816 */ /* 0x100fe40000000003 */
[----:B0-----:R-:W-:Y:S02]  /*5f330*/  SHF.R.U32.HI R23, RZ, 0x8, R3 ;  /* 0x00000008ff177819 */ /* 0x001fe40000011603 */
[----:B------:R-:W0:Y:S01]  /*5f340*/  S2R R3, SR_TID.X ;  /* 0x0000000000037919 */ /* 0x000e220000002100 */
[----:B------:R-:W-:Y:S02]  /*5f350*/  LOP3.LUT R18, R18, 0xffff, RZ, 0xc0, !PT ;  /* 0x0000ffff12127812 */ /* 0x000fe400078ec0ff */
[----:B------:R-:W-:Y:S01]  /*5f360*/  LOP3.LUT R19, R19, 0xffff, RZ, 0xc0, !PT ;  /* 0x0000ffff13137812 */ /* 0x000fe200078ec0ff */
[----:B------:R1:W-:Y:S03]  /*5f370*/  STL [R1+0x254], R24 ;  /* 0x0002541801007387 */ /* 0x0003e60000100800 */
[----:B------:R-:W-:Y:S01]  /*5f380*/  PRMT R19, R18, 0x3340, R19 ;  /* 0x0000334012137816 */ /* 0x000fe20000000013 */
[----:B-1----:R-:W2:Y:S01]  /*5f390*/  LDL.LU R24, [R1+0x3c] ;  /* 0x00003c0001187983 */ /* 0x002ea20000300800 */
[----:B0-----:R-:W-:-:S05]  /*5f3a0*/  IMAD.SHL.U32 R3, R3, 0x10, RZ ;  /* 0x0000001003037824 */ /* 0x001fca00078e00ff */
[----:B------:R-:W-:-:S04]  /*5f3b0*/  LOP3.LUT R3, R3, 0x1f0, RZ, 0xc0, !PT ;  /* 0x000001f003037812 */ /* 0x000fc800078ec0ff */
[----:B------:R-:W-:Y:S02]  /*5f3c0*/  IADD3 R3, R3, UR5, R25 ;  /* 0x0000000503037c10 */ /* 0x000fe4000fffe019 */
[----:B------:R-:W3:Y:S04]  /*5f3d0*/  LDL.LU R25, [R1+0x205c] ;  /* 0x00205c0001197983 */ /* 0x000ee80000300800 */
[----:B------:R0:W-:Y:S04]  /*5f3e0*/  STL [R1+0x2058], R3 ;  /* 0x0020580301007387 */ /* 0x0001e80000100800 */
[----:B0-----:R-:W4:Y:S04]  /*5f3f0*/  LDL.LU R3, [R1] ;  /* 0x0000000001037983 */ /* 0x001f280000300800 */
[----:B------:R-:W5:Y:S04]  /*5f400*/  LDL.LU R18, [R1+0x50] ;  /* 0x0000500001127983 */ /* 0x000f680000300800 */
[----:B------:R0:W-:Y:S04]  /*5f410*/  STL [R1+0x1e8], R19 ;  /* 0x0001e81301007387 */ /* 0x0001e80000100800 */
[----:B0-----:R-:W5:Y:S01]  /*5f420*/  LDL.LU R19, [R1+0x38] ;  /* 0x0000380001137983 */ /* 0x001f620000300800 */
[----:B------:R-:W-:-:S02]  /*5f430*/  LOP3.LUT R22, R22, 0xffff, RZ, 0xc0, !PT ;  /* 0x0000ffff16167812 */ /* 0x000fc400078ec0ff */
[----:B------:R-:W-:-:S04]  /*5f440*/  LOP3.LUT R23, R23, 0xffff, RZ, 0xc0, !PT ;  /* 0x0000ffff17177812 */ /* 0x000fc800078ec0ff */
[----:B------:R-:W-:-:S05]  /*5f450*/  PRMT R22, R22, 0x3340, R23 ;  /* 0x0000334016167816 */ /* 0x000fca0000000017 */
[----:B------:R0:W-:Y:S01]  /*5f460*/  STL [R1+0x1e4], R22 ;  /* 0x0001e41601007387 */ /* 0x0001e20000100800 */
[----:B------:R-:W-:Y:S02]  /*5f470*/  LOP3.LUT R26, R26, 0xffff, RZ, 0xc0, !PT ;  /* 0x0000ffff1a1a7812 */ /* 0x000fe400078ec0ff */
[----:B------:R-:W-:Y:S02]  /*5f480*/  LOP3.LUT R21, R21, 0xffff, RZ, 0xc0, !PT ;  /* 0x0000ffff15157812 */ /* 0x000fe400078ec0ff */
[----:B------:R-:W-:Y:S02]  /*5f490*/  LOP3.LUT R20, R20, 0xffff, RZ, 0xc0, !PT ;  /* 0x0000ffff14147812 */ /* 0x000fe400078ec0ff */
[----:B--2---:R-:W-:Y:S02]  /*5f4a0*/  LOP3.LUT R24, R24, 0xffff, RZ, 0xc0, !PT ;  /* 0x0000ffff18187812 */ /* 0x004fe400078ec0ff */
[----:B---3--:R-:W-:Y:S02]  /*5f4b0*/  LOP3.LUT R25, R25, 0xffff, RZ, 0xc0, !PT ;  /* 0x0000ffff19197812 */ /* 0x008fe400078ec0ff */
[----:B----4-:R-:W-:-:S02]  /*5f4c0*/  LOP3.LUT R23, R3, 0xffff, RZ, 0xc0, !PT ;  /* 0x0000ffff03177812 */ /* 0x010fc400078ec0ff */
[----:B------:R-:W2:Y:S01]  /*5f4d0*/  LDL.LU R3, [R1+0x18] ;  /* 0x0000180001037983 */ /* 0x000ea20000300800 */
[----:B-----5:R-:W-:-:S04]  /*5f4e0*/  LOP3.LUT R18, R18, 0xffff, RZ, 0xc0, !PT ;  /* 0x0000ffff12127812 */ /* 0x020fc800078ec0ff */
[----:B0-----:R-:W-:Y:S02]  /*5f4f0*/  SHF.R.U32.HI R22, RZ, 0x8, R18 ;  /* 0x00000008ff167819 */ /* 0x001fe40000011612 */
[----:B------:R-:W-:-:S05]  /*5f500*/  PRMT R18, R18, 0x3340, R23 ;  /* 0x0000334012127816 */ /* 0x000fca0000000017 */
[----:B------:R0:W-:Y:S02]  /*5f510*/  STL [R1+0x250], R18 ;  /* 0x0002501201007387 */ /* 0x0001e40000100800 */
[----:B0-----:R-:W-:Y:S02]  /*5f520*/  SHF.R.U32.HI R18, RZ, 0x8, R25 ;  /* 0x00000008ff127819 */ /* 0x001fe40000011619 */
[----:B------:R-:W-:-:S05]  /*5f530*/  PRMT R25, R25, 0x3340, R26 ;  /* 0x0000334019197816 */ /* 0x000fca000000001a */
[----:B------:R0:W-:Y:S01]  /*5f540*/  STL [R1+0x24c], R25 ;  /* 0x00024c1901007387 */ /* 0x0001e20000100800 */
[----:B------:R-:W-:Y:S02]  /*5f550*/  LOP3.LUT R19, R19, 0xffff, RZ, 0xc0, !PT ;  /* 0x0000ffff13137812 */ /* 0x000fe400078ec0ff */
[----:B------:R-:W-:Y:S02]  /*5f560*/  SHF.R.U32.HI R23, RZ, 0x8, R23 ;  /* 0x00000008ff177819 */ /* 0x000fe40000011617 */
[----:B0-----:R-:W-:Y:S02]  /*5f570*/  SHF.R.U32.HI R25, RZ, 0x8, R24 ;  /* 0x00000008ff197819 */ /* 0x001fe40000011618 */
[----:B------:R-:W-:Y:S02]  /*5f580*/  PRMT R24, R24, 0x3340, R21 ;  /* 0x0000334018187816 */ /* 0x000fe40000000015 */
[----:B------:R-:W-:Y:S02]  /*5f590*/  LOP3.LUT R22, R22, 0xffff, RZ, 0xc0, !PT ;  /* 0x0000ffff16167812 */ /* 0x000fe400078ec0ff */
[----:B------:R-:W-:Y:S01]  /*5f5a0*/  LOP3.LUT R23, R23, 0xffff, RZ, 0xc0, !PT ;  /* 0x0000ffff17177812 */ /* 0x000fe200078ec0ff */
[----:B------:R0:W-:Y:S01]  /*5f5b0*/  STL [R1+0x248], R24 ;  /* 0x0002481801007387 */ /* 0x0001e20000100800 */
[----:B------:R-:W-:-:S02]  /*5f5c0*/  SHF.R.U32.HI R26, RZ, 0x8, R26 ;  /* 0x00000008ff1a7819 */ /* 0x000fc4000001161a */
[----:B------:R-:W-:Y:S02]  /*5f5d0*/  PRMT R23, R22, 0x3340, R23 ;  /* 0x0000334016177816 */ /* 0x000fe40000000017 */
[----:B0-----:R-:W-:Y:S02]  /*5f5e0*/  SHF.R.U32.HI R24, RZ, 0x8, R19 ;  /* 0x00000008ff187819 */ /* 0x001fe40000011613 */
[----:B------:R-:W-:-:S05]  /*5f5f0*/  PRMT R19, R19, 0x3340, R20 ;  /* 0x0000334013137816 */ /* 0x000fca0000000014 */
[----:B------:R0:W-:Y:S01]  /*5f600*/  STL [R1+0x244], R19 ;  /* 0x0002441301007387 */ /* 0x0001e20000100800 */
[----:B------:R-:W-:Y:S02]  /*5f610*/  LOP3.LUT R18, R18, 0xffff, RZ, 0xc0, !PT ;  /* 0x0000ffff12127812 */ /* 0x000fe400078ec0ff */
[----:B------:R-:W-:Y:S01]  /*5f620*/  LOP3.LUT R26, R26, 0xffff, RZ, 0xc0, !PT ;  /* 0x0000ffff1a1a7812 */ /* 0x000fe200078ec0ff */
[----:B0-----:R-:W3:Y:S04]  /*5f630*/  LDL.LU R19, [R1+0x1c] ;  /* 0x00001c0001137983 */ /* 0x001ee80000300800 */
[----:B------:R-:W4:Y:S04]  /*5f640*/  LDL.LU R22, [R1+0x34] ;  /* 0x0000340001167983 */ /* 0x000f280000300800 */
[----:B------:R0:W-:Y:S01]  /*5f650*/  STL [R1+0x1c8], R23 ;  /* 0x0001c81701007387 */ /* 0x0001e20000100800 */
[----:B------:R-:W-:-:S03]  /*5f660*/  PRMT R26, R18, 0x3340, R26 ;  /* 0x00003340121a7816 */ /* 0x000fc6000000001a */
[----:B0-----:R-:W5:Y:S04]  /*5f670*/  LDL.LU R23, [R1+0x30] ;  /* 0x0000300001177983 */ /* 0x001f680000300800 */
[----:B------:R-:W3:Y:S04]  /*5f680*/  LDL.LU R18, [R1+0x88] ;  /* 0x0000880001127983 */ /* 0x000ee80000300800 */
[----:B------:R0:W-:Y:S04]  /*5f690*/  STL [R1+0x1c0], R26 ;  /* 0x0001c01a01007387 */ /* 0x0001e80000100800 */
[----:B0-----:R-:W3:Y:S01]  /*5f6a0*/  LDL.LU R26, [R1+0x84] ;  /* 0x00008400011a7983 */ /* 0x001ee20000300800 */
[----:B------:R-:W-:-:S02]  /*5f6b0*/  SHF.R.U32.HI R21, RZ, 0x8, R21 ;  /* 0x00000008ff157819 */ /* 0x000fc40000011615 */
[----:B------:R-:W-:Y:S02]  /*5f6c0*/  SHF.R.U32.HI R20, RZ, 0x8, R20 ;  /* 0x00000008ff147819 */ /* 0x000fe40000011614 */
[----:B------:R-:W-:Y:S02]  /*5f6d0*/  LOP3.LUT R25, R25, 0xffff, RZ, 0xc0, !PT ;  /* 0x0000ffff19197812 */ /* 0x000fe400078ec0ff */
[----:B------:R-:W-:Y:S02]  /*5f6e0*/  LOP3.LUT R21, R21, 0xffff, RZ, 0xc0, !PT ;  /* 0x0000ffff15157812 */ /* 0x000fe400078ec0ff */
[----:B------:R-:W-:Y:S02]  /*5f6f0*/  LOP3.LUT R24, R24, 0xffff, RZ, 0xc0, !PT ;  /* 0x0000ffff18187812 */ /* 0x000fe400078ec0ff */
[----:B------:R-:W-:Y:S02]  /*5f700*/  LOP3.LUT R20, R20, 0xffff, RZ, 0xc0, !PT ;  /* 0x0000ffff14147812 */ /* 0x000fe400078ec0ff */
[----:B------:R-:W-:-:S02]  /*5f710*/  PRMT R21, R25, 0x3340, R21 ;  /* 0x0000334019157816 */ /* 0x000fc40000000015 */
[----:B------:R-:W-:-:S03]  /*5f720*/  PRMT R20, R24, 0x3340, R20 ;  /* 0x0000334018147816 */ /* 0x000fc60000000014 */
[----:B------:R-:W-:Y:S04]  /*5f730*/  STL [R1+0x1b8], R21 ;  /* 0x0001b81501007387 */ /* 0x000fe80000100800 */
[----:B------:R5:W-:Y:S04]  /*5f740*/  STL [R1+0x1b4], R20 ;  /* 0x0001b41401007387 */ /* 0x000be80000100800 */
[----:B------:R-:W3:Y:S01]  /*5f750*/  LDL.LU R25, [R1+0xc] ;  /* 0x00000c0001197983 */ /* 0x000ee20000300800 */
[----:B----4-:R-:W-:-:S04]  /*5f760*/  LOP3.LUT R22, R22, 0xffff, RZ, 0xc0, !PT ;  /* 0x0000ffff16167812 */ /* 0x010fc800078ec0ff */
[----:B------:R-:W-:Y:S02]  /*5f770*/  SHF.R.U32.HI R24, RZ, 0x8, R22 ;  /* 0x00000008ff187819 */ /* 0x000fe40000011616 */
[----:B-----5:R-:W-:Y:S02]  /*5f780*/  LOP3.LUT R20, R23, 0xffff, RZ, 0xc0, !PT ;  /* 0x0000ffff17147812 */ /* 0x020fe400078ec0ff */
[----:B------:R-:W-:Y:S02]  /*5f790*/  LOP3.LUT R23, R5, 0xffff, RZ, 0xc0, !PT ;  /* 0x0000ffff05177812 */ /* 0x000fe400078ec0ff */
[----:B--2---:R-:W-:Y:S02]  /*5f7a0*/  LOP3.LUT R5, R3, 0xffff, RZ, 0xc0, !PT ;  /* 0x0000ffff03057812 */ /* 0x004fe400078ec0ff */
[----:B------:R-:W-:Y:S02]  /*5f7b0*/  PRMT R3, R22, 0x3340, R23 ;  /* 0x0000334016037816 */ /* 0x000fe40000000017 */
[----:B------:R-:W-:-:S02]  /*5f7c0*/  SHF.R.U32.HI R22, RZ, 0x8, R20 ;  /* 0x00000008ff167819 */ /* 0x000fc40000011614 */
[----:B------:R-:W-:Y:S02]  /*5f7d0*/  PRMT R20, R20, 0x3340, R0 ;  /* 0x0000334014147816 */ /* 0x000fe40000000000 */
[----:B---3--:R-:W-:Y:S02]  /*5f7e0*/  LOP3.LUT R18, R18, 0xffff, RZ, 0xc0, !PT ;  /* 0x0000ffff12127812 */ /* 0x008fe400078ec0ff */
[----:B------:R-:W-:Y:S02]  /*5f7f0*/  LOP3.LUT R19, R19, 0xffff, RZ, 0xc0, !PT ;  /* 0x0000ffff13137812 */ /* 0x000fe400078ec0ff */
[----:B------:R-:W-:Y:S02]  /*5f800*/  LOP3.LUT R21, R26, 0xffff, RZ, 0xc0, !PT ;  /* 0x0000ffff1a157812 */ /* 0x000fe400078ec0ff */
[----:B------:R-:W2:Y:S04]  /*5f810*/  LDL.LU R26, [R1+0x4] ;  /* 0x00000400011a7983 */ /* 0x000ea80000300800 */
[----:B------:R0:W-:Y:S01]  /*5f820*/  STL [R1+0x238], R20 ;  /* 0x0002381401007387 */ /* 0x0001e20000100800 */
[----:B------:R-:W-:-:S02]  /*5f830*/  SHF.R.U32.HI R23, RZ, 0x8, R23 ;  /* 0x00000008ff177819 */ /* 0x000fc40000011617 */
[----:B0-----:R-:W-:Y:S02]  /*5f840*/  SHF.R.U32.HI R20, RZ, 0x8, R0 ;  /* 0x00000008ff147819 */ /* 0x001fe40000011600 */
[----:B------:R-:W-:Y:S02]  /*5f850*/  SHF.R.U32.HI R0, RZ, 0x8, R18 ;  /* 0x00000008ff007819 */ /* 0x000fe40000011612 */
[----:B------:R-:W-:Y:S02]  /*5f860*/  PRMT R18, R18, 0x3340, R19 ;  /* 0x0000334012127816 */ /* 0x000fe40000000013 */
[----:B------:R-:W-:Y:S02]  /*5f870*/  LOP3.LUT R24, R24, 0xffff, RZ, 0xc0, !PT ;  /* 0x0000ffff18187812 */ /* 0x000fe400078ec0ff */
[----:B------:R-:W-:Y:S01]  /*5f880*/  LOP3.LUT R23, R23, 0xffff, RZ, 0xc0, !PT ;  /* 0x0000ffff17177812 */ /* 0x000fe200078ec0ff */
[----:B------:R0:W-:Y:S01]  /*5f890*/  STL [R1+0x23c], R18 ;  /* 0x00023c1201007387 */ /* 0x0001e20000100800 */
[----:B------:R-:W-:-:S02]  /*5f8a0*/  LOP3.LUT R22, R22, 0xffff, RZ, 0xc0, !PT ;  /* 0x0000ffff16167812 */ /* 0x000fc400078ec0ff */
[----:B------:R-:W-:Y:S02]  /*5f8b0*/  LOP3.LUT R20, R20, 0xffff, RZ, 0xc0, !PT ;  /* 0x0000ffff14147812 */ /* 0x000fe400078ec0ff */
[----:B------:R-:W-:Y:S02]  /*5f8c0*/  PRMT R23, R24, 0x3340, R23 ;  /* 0x0000334018177816 */ /* 0x000fe40000000017 */
[----:B0-----:R-:W-:Y:S02]  /*5f8d0*/  SHF.R.U32.HI R18, RZ, 0x8, R21 ;  /* 0x00000008ff127819 */ /* 0x001fe40000011615 */
[----:B------:R-:W-:Y:S02]  /*5f8e0*/  PRMT R21, R21, 0x3340, R5 ;  /* 0x0000334015157816 */ /* 0x000fe40000000005 */
[----:B------:R-:W-:-:S03]  /*5f8f0*/  PRMT R20, R22, 0x3340, R20 ;  /* 0x0000334016147816 */ /* 0x000fc60000000014 */
[----:B------:R0:W-:Y:S04]  /*5f900*/  STL [R1+0x234], R21 ;  /* 0x0002341501007387 */ /* 0x0001e80000100800 */
[----:B0-----:R-:W3:Y:S04]  /*5f910*/  LDL.LU R21, [R1+0x78] ;  /* 0x0000780001157983 */ /* 0x001ee80000300800 */
[----:B------:R-:W4:Y:S04]  /*5f920*/  LDL.LU R24, [R1+0x64] ;  /* 0x0000640001187983 */ /* 0x000f280000300800 */
[----:B------:R0:W-:Y:S04]  /*5f930*/  STL [R1+0x1a8], R23 ;  /* 0x0001a81701007387 */ /* 0x0001e80000100800 */
[----:B0-----:R-:W5:Y:S04]  /*5f940*/  LDL.LU R23, [R1+0x14] ;  /* 0x0000140001177983 */ /* 0x001f680000300800 */
[----:B------:R-:W2:Y:S04]  /*5f950*/  LDL.LU R22, [R1+0x74] ;  /* 0x0000740001167983 */ /* 0x000ea80000300800 */
[----:B------:R0:W-:Y:S04]  /*5f960*/  STL [R1+0x1a0], R20 ;  /* 0x0001a01401007387 */ /* 0x0001e80000100800 */
[----:B0-----:R-:W5:Y:S01]  /*5f970*/  LDL.LU R20, [R1+0x68] ;  /* 0x0000680001147983 */ /* 0x001f620000300800 */
        /* <DEDUP_REMOVED lines=8> */
[----:B------:R0:W-:Y:S04]  /*5fa00*/  STL [R1+0x1a4], R19 ;  /* 0x0001a41301007387 */ /* 0x0001e80000100800 */
[----:B------:R4:W-:Y:S01]  /*5fa10*/  STL [R1+0x19c], R0 ;  /* 0x00019c0001007387 */ /* 0x0009e20000100800 */
[----:B0-----:R-:W-:Y:S02]  /*5fa20*/  LOP3.LUT R19, R25, 0xffff, RZ, 0xc0, !PT ;  /* 0x0000ffff19137812 */ /* 0x001fe400078ec0ff */
[----:B------:R-:W-:Y:S02]  /*5fa30*/  LOP3.LUT R28, R28, 0xffff, RZ, 0xc0, !PT ;  /* 0x0000ffff1c1c7812 */ /* 0x000fe400078ec0ff */
[----:B---3--:R-:W-:Y:S02]  /*5fa40*/  LOP3.LUT R21, R21, 0xffff, RZ, 0xc0, !PT ;  /* 0x0000ffff15157812 */ /* 0x008fe400078ec0ff */
[----:B----4-:R-:W-:-:S02]  /*5fa50*/  LOP3.LUT R0, R24, 0xffff, RZ, 0xc0, !PT ;  /* 0x0000ffff18007812 */ /* 0x010fc400078ec0ff */
[----:B------:R-:W3:Y:S04]  /*5fa60*/  LDL.LU R24, [R1+0x54] ;  /* 0x0000540001187983 */ /* 0x000ee80000300800 */
[----:B------:R-:W4:Y:S01]  /*5fa70*/  LDL.LU R25, [R1+0x48] ;  /* 0x0000480001197983 */ /* 0x000f220000300800 */
[----:B--2---:R-:W-:Y:S02]  /*5fa80*/  LOP3.LUT R5, R22, 0xffff, RZ, 0xc0, !PT ;  /* 0x0000ffff16057812 */ /* 0x004fe400078ec0ff */
[----:B------:R-:W-:Y:S02]  /*5fa90*/  LOP3.LUT R22, R26, 0xffff, RZ, 0xc0, !PT ;  /* 0x0000ffff1a167812 */ /* 0x000fe400078ec0ff */
[----:B------:R-:W2:Y:S01]  /*5faa0*/  LDL.LU R26, [R1+0x44] ;  /* 0x00004400011a7983 */ /* 0x000ea20000300800 */
[----:B-----5:R-:W-:-:S02]  /*5fab0*/  LOP3.LUT R18, R20, 0xffff, RZ, 0xc0, !PT ;  /* 0x0000ffff14127812 */ /* 0x020fc400078ec0ff */
[----:B------:R-:W-:Y:S02]  /*5fac0*/  LOP3.LUT R20, R23, 0xffff, RZ, 0xc0, !PT ;  /* 0x0000ffff17147812 */ /* 0x000fe400078ec0ff */
[----:B------:R-:W-:Y:S02]  /*5fad0*/  SHF.R.U32.HI R23, RZ, 0x8, R21 ;  /* 0x00000008ff177819 */ /* 0x000fe40000011615 */
[----:B------:R-:W-:-:S05]  /*5fae0*/  PRMT R21, R21, 0x3340, R20 ;  /* 0x0000334015157816 */ /* 0x000fca0000000014 */
[----:B------:R0:W-:Y:S02]  /*5faf0*/  STL [R1+0x230], R21 ;  /* 0x0002301501007387 */ /* 0x0001e40000100800 */
[----:B0-----:R-:W-:Y:S02]  /*5fb00*/  SHF.R.U32.HI R21, RZ, 0x8, R20 ;  /* 0x00000008ff157819 */ /* 0x001fe40000011614 */
[----:B------:R-:W-:Y:S02]  /*5fb10*/  SHF.R.U32.HI R20, RZ, 0x8, R5 ;  /* 0x00000008ff147819 */ /* 0x000fe40000011605 */
[----:B------:R-:W-:-:S05]  /*5fb20*/  PRMT R5, R5, 0x3340, R19 ;  /* 0x0000334005057816 */ /* 0x000fca0000000013 */
[----:B------:R0:W-:Y:S01]  /*5fb30*/  STL [R1+0x21c], R5 ;  /* 0x00021c0501007387 */ /* 0x0001e20000100800 */
[----:B------:R-:W-:Y:S02]  /*5fb40*/  LOP3.LUT R23, R23, 0xffff, RZ, 0xc0, !PT ;  /* 0x0000ffff17177812 */ /* 0x000fe400078ec0ff */
[----:B------:R-:W-:Y:S02]  /*5fb50*/  LOP3.LUT R21, R21, 0xffff, RZ, 0xc0, !PT ;  /* 0x0000ffff15157812 */ /* 0x000fe400078ec0ff */
[----:B0-----:R-:W-:Y:S02]  /*5fb60*/  SHF.R.U32.HI R5, RZ, 0x8, R18 ;  /* 0x00000008ff057819 */ /* 0x001fe40000011612 */
[----:B------:R-:W-:-:S05]  /*5fb70*/  PRMT R18, R18, 0x3340, R22 ;  /* 0x0000334012127816 */ /* 0x000fca0000000016 */
[----:B------:R0:W-:Y:S01]  /*5fb80*/  STL [R1+0x218], R18 ;  /* 0x0002181201007387 */ /* 0x0001e20000100800 */
[----:B------:R-:W-:Y:S02]  /*5fb90*/  PRMT R21, R23, 0x3340, R21 ;  /* 0x0000334017157816 */ /* 0x000fe40000000015 */
[----:B0-----:R-:W-:Y:S02]  /*5fba0*/  SHF.R.U32.HI R18, RZ, 0x8, R0 ;  /* 0x00000008ff127819 */ /* 0x001fe40000011600 */
[----:B------:R-:W-:-:S05]  /*5fbb0*/  PRMT R0, R0, 0x3340, R28 ;  /* 0x0000334000007816 */ /* 0x000fca000000001c */
[----:B------:R0:W-:Y:S04]  /*5fbc0*/  STL [R1+0x214], R0 ;  /* 0x0002140001007387 */ /* 0x0001e80000100800 */
[----:B0-----:R-:W5:Y:S04]  /*5fbd0*/  LDL.LU R0, [R1+0x58] ;  /* 0x0000580001007983 */ /* 0x001f680000300800 */
[----:B------:R-:W2:Y:S04]  /*5fbe0*/  LDL.LU R23, [R1+0xa8] ;  /* 0x0000a80001177983 */ /* 0x000ea80000300800 */
[----:B------:R0:W-:Y:S04]  /*5fbf0*/  STL [R1+0x16c], R21 ;  /* 0x00016c1501007387 */ /* 0x0001e80000100800 */
[----:B0-----:R-:W2:Y:S01]  /*5fc00*/  LDL.LU R21, [R1+0xa0] ;  /* 0x0000a00001157983 */ /* 0x001ea20000300800 */
[----:B------:R-:W-:-:S02]  /*5fc10*/  SHF.R.U32.HI R19, RZ, 0x8, R19 ;  /* 0x00000008ff137819 */ /* 0x000fc40000011613 */
[----:B------:R-:W-:Y:S02]  /*5fc20*/  SHF.R.U32.HI R22, RZ, 0x8, R22 ;  /* 0x00000008ff167819 */ /* 0x000fe40000011616 */
[----:B------:R-:W-:Y:S02]  /*5fc30*/  LOP3.LUT R20, R20, 0xffff, RZ, 0xc0, !PT ;  /* 0x0000ffff14147812 */ /* 0x000fe400078ec0ff */
[----:B------:R-:W-:Y:S02]  /*5fc40*/  LOP3.LUT R19, R19, 0xffff, RZ, 0xc0, !PT ;  /* 0x0000ffff13137812 */ /* 0x000fe400078ec0ff */
[----:B------:R-:W-:Y:S02]  /*5fc50*/  LOP3.LUT R5, R5, 0xffff, RZ, 0xc0, !PT ;  /* 0x0000ffff05057812 */ /* 0x000fe400078ec0ff */
[----:B------:R-:W-:Y:S02]  /*5fc60*/  LOP3.LUT R22, R22, 0xffff, RZ, 0xc0, !PT ;  /* 0x0000ffff16167812 */ /* 0x000fe400078ec0ff */
[----:B------:R-:W-:-:S02]  /*5fc70*/  SHF.R.U32.HI R28, RZ, 0x8, R28 ;  /* 0x00000008ff1c7819 */ /* 0x000fc4000001161c */
[----:B------:R-:W-:Y:S02]  /*5fc80*/  PRMT R19, R20, 0x3340, R19 ;  /* 0x0000334014137816 */ /* 0x000fe40000000013 */
[----:B------:R-:W-:Y:S02]  /*5fc90*/  PRMT R20, R5, 0x3340, R22 ;  /* 0x0000334005147816 */ /* 0x000fe40000000016 */
[----:B------:R-:W-:Y:S02]  /*5fca0*/  LOP3.LUT R18, R18, 0xffff, RZ, 0xc0, !PT ;  /* 0x0000ffff12127812 */ /* 0x000fe400078ec0ff */
[----:B------:R-:W-:Y:S01]  /*5fcb0*/  LOP3.LUT R28, R28, 0xffff, RZ, 0xc0, !PT ;  /* 0x0000ffff1c1c7812 */ /* 0x000fe200078ec0ff */
[----:B------:R0:W-:Y:S04]  /*5fcc0*/  STL [R1+0x158], R19 ;  /* 0x0001581301007387 */ /* 0x0001e80000100800 */
[----:B------:R-:W-:Y:S01]  /*5fcd0*/  STL [R1+0x14], R20 ;  /* 0x0000141401007387 */ /* 0x000fe20000100800 */
[----:B0-----:R-:W-:-:S05]  /*5fce0*/  PRMT R19, R18, 0x3340, R28 ;  /* 0x0000334012137816 */ /* 0x001fca000000001c */
[----:B------:R4:W-:Y:S04]  /*5fcf0*/  STL [R1+0x154], R19 ;  /* 0x0001541301007387 */ /* 0x0009e80000100800 */
[----:B------:R-:W2:Y:S01]  /*5fd00*/  LDL.LU R28, [R1+0x90] ;  /* 0x00009000011c7983 */ /* 0x000ea20000300800 */
[----:B----4-:R-:W-:Y:S02]  /*5fd10*/  LOP3.LUT R19, R25, 0xffff, RZ, 0xc0, !PT ;  /* 0x0000ffff19137812 */ /* 0x010fe400078ec0ff */
[----:B-----5:R-:W-:Y:S02]  /*5fd20*/  LOP3.LUT R20, R0, 0xffff, RZ, 0xc0, !PT ;  /* 0x0000ffff00147812 */ /* 0x020fe400078ec0ff */
[----:B---3--:R-:W-:Y:S02]  /*5fd30*/  LOP3.LUT R0, R24, 0xffff, RZ, 0xc0, !PT ;  /* 0x0000ffff18007812 */ /* 0x008fe400078ec0ff */
[----:B------:R-:W-:-:S02]  /*5fd40*/  SHF.R.U32.HI R22, RZ, 0x8, R20 ;  /* 0x00000008ff167819 */ /* 0x000fc40000011614 */
[----:B--2---:R-:W-:Y:S02]  /*5fd50*/  LOP3.LUT R5, R23, 0xffff, RZ, 0xc0, !PT ;  /* 0x0000ffff17057812 */ /* 0x004fe400078ec0ff */
[----:B------:R-:W2:Y:S04]  /*5fd60*/  LDL.LU R23, [R1+0x8c] ;  /* 0x00008c0001177983 */ /* 0x000ea80000300800 */
[----:B------:R-:W3:Y:S04]  /*5fd70*/  LDL.LU R24, [R1+0x2c] ;  /* 0x00002c0001187983 */ /* 0x000ee80000300800 */
[----:B------:R-:W4:Y:S01]  /*5fd80*/  LDL.LU R25, [R1+0x28] ;  /* 0x0000280001197983 */ /* 0x000f220000300800 */
[----:B------:R-:W-:-:S02]  /*5fd90*/  LOP3.LUT R18, R21, 0xffff, RZ, 0xc0, !PT ;  /* 0x0000ffff15127812 */ /* 0x000fc400078ec0ff */
[----:B------:R-:W-:-:S04]  /*5fda0*/  LOP3.LUT R21, R2, 0xffff, RZ, 0xc0, !PT ;  /* 0x0000ffff02157812 */ /* 0x000fc800078ec0ff */
[----:B------:R-:W-:Y:S02]  /*5fdb0*/  PRMT R20, R20, 0x3340, R21 ;  /* 0x0000334014147816 */ /* 0x000fe40000000015 */
[----:B------:R-:W-:Y:S02]  /*5fdc0*/  LOP3.LUT R2, R26, 0xffff, RZ, 0xc0, !PT ;  /* 0x0000ffff1a027812 */ /* 0x000fe400078ec0ff */
[----:B------:R-:W5:Y:S04]  /*5fdd0*/  LDL.LU R26, [R1+0x8] ;  /* 0x00000800011a7983 */ /* 0x000f680000300800 */
[----:B------:R0:W-:Y:S02]  /*5fde0*/  STL [R1+0x208], R20 ;  /* 0x0002081401007387 */ /* 0x0001e40000100800 */
[----:B0-----:R-:W-:-:S02]  /*5fdf0*/  SHF.R.U32.HI R20, RZ, 0x8, R0 ;  /* 0x00000008ff147819 */ /* 0x001fc40000011600 */
[----:B------:R-:W-:-:S05]  /*5fe00*/  PRMT R0, R0, 0x3340, R4 ;  /* 0x0000334000007816 */ /* 0x000fca0000000004 */
[----:B------:R0:W-:Y:S02]  /*5fe10*/  STL [R1+0x204], R0 ;  /* 0x0002040001007387 */ /* 0x0001e40000100800 */
[----:B0-----:R-:W-:Y:S02]  /*5fe20*/  SHF.R.U32.HI R0, RZ, 0x8, R5 ;  /* 0x00000008ff007819 */ /* 0x001fe40000011605 */
[----:B------:R-:W-:-:S05]  /*5fe30*/  PRMT R5, R5, 0x3340, R19 ;  /* 0x0000334005057816 */ /* 0x000fca0000000013 */
[----:B------:R0:W-:Y:S02]  /*5fe40*/  STL [R1+0x210], R5 ;  /* 0x0002100501007387 */ /* 0x0001e40000100800 */
[----:B0-----:R-:W-:Y:S02]  /*5fe50*/  SHF.R.U32.HI R5, RZ, 0x8, R18 ;  /* 0x00000008ff057819 */ /* 0x001fe40000011612 */
[----:B------:R-:W-:-:S05]  /*5fe60*/  PRMT R18, R18, 0x3340, R2 ;  /* 0x0000334012127816 */ /* 0x000fca0000000002 */
[----:B------:R0:W-:Y:S04]  /*5fe70*/  STL [R1+0x20c], R18 ;  /* 0x00020c1201007387 */ /* 0x0001e80000100800 */
[----:B0-----:R-:W3:Y:S01]  /*5fe80*/  LDL.LU R18, [R1+0x94] ;  /* 0x0000940001127983 */ /* 0x001ee20000300800 */
[----:B------:R-:W-:Y:S02]  /*5fe90*/  SHF.R.U32.HI R21, RZ, 0x8, R21 ;  /* 0x00000008ff157819 */ /* 0x000fe40000011615 */
[----:B------:R-:W-:Y:S02]  /*5fea0*/  LOP3.LUT R22, R22, 0xffff, RZ, 0xc0, !PT ;  /* 0x0000ffff16167812 */ /* 0x000fe400078ec0ff */
[----:B------:R-:W-:-:S04]  /*5feb0*/  LOP3.LUT R21, R21, 0xffff, RZ, 0xc0, !PT ;  /* 0x0000ffff15157812 */ /* 0x000fc800078ec0ff */
[----:B------:R-:W-:Y:S02]  /*5fec0*/  PRMT R22, R22, 0x3340, R21 ;  /* 0x0000334016167816 */ /* 0x000fe40000000015 */
[----:B------:R-:W3:Y:S01]  /*5fed0*/  LDL.LU R21, [R1+0x98] ;  /* 0x0000980001157983 */ /* 0x000ee20000300800 */
[----:B------:R-:W-:Y:S02]  /*5fee0*/  SHF.R.U32.HI R4, RZ, 0x8, R4 ;  /* 0x00000008ff047819 */ /* 0x000fe40000011604 */
[----:B------:R-:W-:Y:S02]  /*5fef0*/  SHF.R.U32.HI R19, RZ, 0x8, R19 ;  /* 0x00000008ff137819 */ /* 0x000fe40000011613 */
[----:B------:R-:W-:Y:S02]  /*5ff00*/  SHF.R.U32.HI R2, RZ, 0x8, R2 ;  /* 0x00000008ff027819 */ /* 0x000fe40000011602 */
[----:B------:R-:W-:Y:S02]  /*5ff10*/  LOP3.LUT R20, R20, 0xffff, RZ, 0xc0, !PT ;  /* 0x0000ffff14147812 */ /* 0x000fe400078ec0ff */
[----:B------:R-:W-:-:S02]  /*5ff20*/  LOP3.LUT R4, R4, 0xffff, RZ, 0xc0, !PT ;  /* 0x0000ffff04047812 */ /* 0x000fc400078ec0ff */
[----:B------:R-:W-:Y:S02]  /*5ff30*/  LOP3.LUT R0, R0, 0xffff, RZ, 0xc0, !PT ;  /* 0x0000ffff00007812 */ /* 0x000fe400078ec0ff */
[----:B------:R-:W-:Y:S02]  /*5ff40*/  LOP3.LUT R19, R19, 0xffff, RZ, 0xc0, !PT ;  /* 0x0000ffff13137812 */ /* 0x000fe400078ec0ff */
[----:B------:R-:W-:Y:S02]  /*5ff50*/  LOP3.LUT R5, R5, 0xffff, RZ, 0xc0, !PT ;  /* 0x0000ffff05057812 */ /* 0x000fe400078ec0ff */
[----:B------:R-:W-:Y:S02]  /*5ff60*/  LOP3.LUT R2, R2, 0xffff, RZ, 0xc0, !PT ;  /* 0x0000ffff02027812 */ /* 0x000fe400078ec0ff */
[----:B------:R-:W-:Y:S02]  /*5ff70*/  PRMT R20, R20, 0x3340, R4 ;  /* 0x0000334014147816 */ /* 0x000fe40000000004 */
[----:B------:R-:W-:-:S02]  /*5ff80*/  PRMT R4, R0, 0x3340, R19 ;  /* 0x0000334000047816 */ /* 0x000fc40000000013 */
[----:B------:R-:W-:Y:S01]  /*5ff90*/  PRMT R0, R5, 0x3340, R2 ;  /* 0x0000334005007816 */ /* 0x000fe20000000002 */
[----:B------:R0:W-:Y:S01]  /*5ffa0*/  STL [R1+0x58], R22 ;  /* 0x0000581601007387 */ /* 0x0001e20000100800 */
[----:B------:R-:W-:-:S03]  /*5ffb0*/  LOP3.LUT R2, R28, 0xffff, RZ, 0xc0, !PT ;  /* 0x0000ffff1c027812 */ /* 0x000fc600078ec0ff */
[----:B------:R-:W-:Y:S04]  /*5ffc0*/  STL [R1+0x3c], R20 ;  /* 0x00003c1401007387 */ /* 0x000fe80000100800 */
[----:B------:R-:W-:Y:S04]  /*5ffd0*/  STL [R1+0x140], R4 ;  /* 0x0001400401007387 */ /* 0x000fe80000100800 */
[----:B------:R2:W-:Y:S04]  /*5ffe0*/  STL [R1+0x130], R0 ;  /* 0x0001300001007387 */ /* 0x0005e80000100800 */
[----:B0-----:R-:W3:Y:S04]  /*5fff0*/  LDL.LU R22, [R1+0xd0] ;  /* 0x0000d00001167983 */ /* 0x001ee80000300800 */
[----:B------:R-:W3:Y:S01]  /*60000*/  LDL.LU R28, [R1+0xcc] ;  /* 0x0000cc00011c7983 */ /* 0x000ee20000300800 */
[----:B--2---:R-:W-:-:S03]  /*60010*/  LOP3.LUT R0, R23, 0xffff, RZ, 0xc0, !PT ;  /* 0x0000ffff17007812 */ /* 0x004fc600078ec0ff */
[----:B------:R-:W2:Y:S01]  /*60020*/  LDL.LU R23, [R1+0x80] ;  /* 0x0000800001177983 */ /* 0x000ea20000300800 */
[----:B----4-:R-:W-:Y:S02]  /*60030*/  LOP3.LUT R19, R25, 0xffff, RZ, 0xc0, !PT ;  /* 0x0000ffff19137812 */ /* 0x010fe400078ec0ff */
[----:B-----5:R-:W-:Y:S02]  /*60040*/  LOP3.LUT R20, R26, 0xffff, RZ, 0xc0, !PT ;  /* 0x0000ffff1a147812 */ /* 0x020fe400078ec0ff */
[----:B---3--:R-:W-:Y:S02]  /*60050*/  LOP3.LUT R4, R18, 0xffff, RZ, 0xc0, !PT ;  /* 0x0000ffff12047812 */ /* 0x008fe400078ec0ff */
[----:B------:R-:W-:Y:S02]  /*60060*/  LOP3.LUT R18, R24, 0xffff, RZ, 0xc0, !PT ;  /* 0x0000ffff18127812 */ /* 0x000fe400078ec0ff */
[----:B------:R-:W3:Y:S04]  /*60070*/  LDL.LU R24, [R1+0x7c] ;  /* 0x00007c0001187983 */ /* 0x000ee80000300800 */
[----:B------:R-:W4:Y:S04]  /*60080*/  LDL.LU R25, [R1+0x60] ;  /* 0x0000600001197983 */ /* 0x000f280000300800 */
[----:B------:R-:W5:Y:S01]  /*60090*/  LDL.LU R26, [R1+0x5c] ;  /* 0x00005c00011a7983 */ /* 0x000f620000300800 */
[----:B------:R-:W-:-:S04]  /*600a0*/  LOP3.LUT R5, R21, 0xffff, RZ, 0xc0, !PT ;  /* 0x0000ffff15057812 */ /* 0x000fc800078ec0ff */
[----:B------:R-:W-:Y:S02]  /*600b0*/  SHF.R.U32.HI R21, RZ, 0x8, R5 ;  /* 0x00000008ff157819 */ /* 0x000fe40000011605 */
[----:B------:R-:W-:-:S05]  /*600c0*/  PRMT R5, R5, 0x3340, R18 ;  /* 0x0000334005057816 */ /* 0x000fca0000000012 */
[----:B------:R0:W-:Y:S01]  /*600d0*/  STL [R1+0x1f8], R5 ;  /* 0x0001f80501007387 */ /* 0x0001e20000100800 */
[----:B------:R-:W-:Y:S02]  /*600e0*/  SHF.R.U32.HI R18, RZ, 0x8, R18 ;  /* 0x00000008ff127819 */ /* 0x000fe40000011612 */
[----:B0-----:R-:W-:Y:S02]  /*600f0*/  SHF.R.U32.HI R5, RZ, 0x8, R4 ;  /* 0x00000008ff057819 */ /* 0x001fe40000011604 */
[--C-:B------:R-:W-:Y:S02]  /*60100*/  PRMT R4, R4, 0x3340, R19.reuse ;  /* 0x0000334004047816 */ /* 0x100fe40000000013 */
[----:B------:R-:W-:-:S03]  /*60110*/  SHF.R.U32.HI R19, RZ, 0x8, R19 ;  /* 0x00000008ff137819 */ /* 0x000fc60000011613 */
[----:B------:R0:W-:Y:S01]  /*60120*/  STL [R1+0x1ec], R4 ;  /* 0x0001ec0401007387 */ /* 0x0001e20000100800 */
[----:B------:R-:W-:Y:S02]  /*60130*/  LOP3.LUT R27, R27, 0xffff, RZ, 0xc0, !PT ;  /* 0x0000ffff1b1b7812 */ /* 0x000fe400078ec0ff */
[----:B------:R-:W-:Y:S02]  /*60140*/  LOP3.LUT R21, R21, 0xffff, RZ, 0xc0, !PT ;  /* 0x0000ffff15157812 */ /* 0x000fe400078ec0ff */
[----:B------:R-:W-:Y:S02]  /*60150*/  LOP3.LUT R18, R18, 0xffff, RZ, 0xc0, !PT ;  /* 0x0000ffff12127812 */ /* 0x000fe400078ec0ff */
[----:B0-----:R-:W-:Y:S02]  /*60160*/  SHF.R.U32.HI R4, RZ, 0x8, R2 ;  /* 0x00000008ff047819 */ /* 0x001fe40000011602 */
[--C-:B------:R-:W-:Y:S02]  /*60170*/  PRMT R2, R2, 0x3340, R20.reuse ;  /* 0x0000334002027816 */ /* 0x100fe40000000014 */
[----:B------:R-:W-:-:S02]  /*60180*/  SHF.R.U32.HI R20, RZ, 0x8, R20 ;  /* 0x00000008ff147819 */ /* 0x000fc40000011614 */
[----:B------:R-:W-:Y:S01]  /*60190*/  LOP3.LUT R5, R5, 0xffff, RZ, 0xc0, !PT ;  /* 0x0000ffff05057812 */ /* 0x000fe200078ec0ff */
[----:B------:R0:W-:Y:S01]  /*601a0*/  STL [R1+0x1e0], R2 ;  /* 0x0001e00201007387 */ /* 0x0001e20000100800 */
[----:B------:R-:W-:Y:S02]  /*601b0*/  LOP3.LUT R19, R19, 0xffff, RZ, 0xc0, !PT ;  /* 0x0000ffff13137812 */ /* 0x000fe400078ec0ff */
[----:B------:R-:W-:Y:S02]  /*601c0*/  PRMT R18, R21, 0x3340, R18 ;  /* 0x0000334015127816 */ /* 0x000fe40000000012 */
[----:B------:R-:W-:Y:S02]  /*601d0*/  LOP3.LUT R4, R4, 0xffff, RZ, 0xc0, !PT ;  /* 0x0000ffff04047812 */ /* 0x000fe400078ec0ff */
[----:B------:R-:W-:Y:S02]  /*601e0*/  LOP3.LUT R20, R20, 0xffff, RZ, 0xc0, !PT ;  /* 0x0000ffff14147812 */ /* 0x000fe400078ec0ff */
[----:B0-----:R-:W-:-:S02]  /*601f0*/  SHF.R.U32.HI R2, RZ, 0x8, R0 ;  /* 0x00000008ff027819 */ /* 0x001fc40000011600 */
[--C-:B------:R-:W-:Y:S02]  /*60200*/  PRMT R0, R0, 0x3340, R27.reuse ;  /* 0x0000334000007816 */ /* 0x100fe4000000001b */
[----:B------:R-:W-:Y:S02]  /*60210*/  SHF.R.U32.HI R27, RZ, 0x8, R27 ;  /* 0x00000008ff1b7819 */ /* 0x000fe4000001161b */
[----:B------:R-:W-:Y:S01]  /*60220*/  PRMT R5, R5, 0x3340, R19 ;  /* 0x0000334005057816 */ /* 0x000fe20000000013 */
[----:B------:R0:W-:Y:S01]  /*60230*/  STL [R1+0x1dc], R0 ;  /* 0x0001dc0001007387 */ /* 0x0001e20000100800 */
[----:B------:R-:W-:Y:S02]  /*60240*/  LOP3.LUT R2, R2, 0xffff, RZ, 0xc0, !PT ;  /* 0x0000ffff02027812 */ /* 0x000fe400078ec0ff */
[----:B------:R-:W-:Y:S01]  /*60250*/  LOP3.LUT R27, R27, 0xffff, RZ, 0xc0, !PT ;  /* 0x0000ffff1b1b7812 */ /* 0x000fe200078ec0ff */
[----:B------:R-:W-:Y:S01]  /*60260*/  STL [R1+0x38], R18 ;  /* 0x0000381201007387 */ /* 0x000fe20000100800 */
[----:B------:R-:W-:-:S03]  /*60270*/  LOP3.LUT R6, R6, 0xffff, RZ, 0xc0, !PT ;  /* 0x0000ffff06067812 */ /* 0x000fc600078ec0ff */
[----:B------:R-:W-:Y:S01]  /*60280*/  STL [R1+0x34], R5 ;  /* 0x0000340501007387 */ /* 0x000fe20000100800 */
[----:B0-----:R-:W-:Y:S02]  /*60290*/  PRMT R0, R4, 0x3340, R20 ;  /* 0x0000334004007816 */ /* 0x001fe40000000014 */
[----:B------:R-:W-:Y:S02]  /*602a0*/  PRMT R21, R2, 0x3340, R27 ;  /* 0x0000334002157816 */ /* 0x000fe4000000001b */
[----:B------:R-:W-:Y:S01]  /*602b0*/  LOP3.LUT R2, R22, 0xffff, RZ, 0xc0, !PT ;  /* 0x0000ffff16027812 */ /* 0x000fe200078ec0ff */
[----:B------:R0:W-:Y:S01]  /*602c0*/  STL [R1+0x30], R0 ;  /* 0x0000300001007387 */ /* 0x0001e20000100800 */
[----:B------:R-:W-:-:S03]  /*602d0*/  LOP3.LUT R8, R8, 0xffff, RZ, 0xc0, !PT ;  /* 0x0000ffff08087812 */ /* 0x000fc600078ec0ff */
[----:B------:R-:W5:Y:S01]  /*602e0*/  LDL.LU R27, [R1+0xc4] ;  /* 0x0000c400011b7983 */ /* 0x000f620000300800 */
[----:B0-----:R-:W-:-:S03]  /*602f0*/  LOP3.LUT R0, R28, 0xffff, RZ, 0xc0, !PT ;  /* 0x0000ffff1c007812 */ /* 0x001fc600078ec0ff */
[----:B------:R-:W5:Y:S01]  /*60300*/  LDL.LU R28, [R1+0xb0] ;  /* 0x0000b000011c7983 */ /* 0x000f620000300800 */
[----:B--2---:R-:W-:-:S04]  /*60310*/  LOP3.LUT R5, R23, 0xffff, RZ, 0xc0, !PT ;  /* 0x0000ffff17057812 */ /* 0x004fc800078ec0ff */
[----:B------:R-:W-:Y:S02]  /*60320*/  PRMT R22, R5, 0x3340, R6 ;  /* 0x0000334005167816 */ /* 0x000fe40000000006 */
[----:B------:R-:W-:Y:S02]  /*60330*/  SHF.R.U32.HI R20, RZ, 0x8, R5 ;  /* 0x00000008ff147819 */ /* 0x000fe40000011605 */
[----:B---3--:R-:W-:Y:S02]  /*60340*/  LOP3.LUT R4, R24, 0xffff, RZ, 0xc0, !PT ;  /* 0x0000ffff18047812 */ /* 0x008fe400078ec0ff */
[----:B------:R-:W2:Y:S01]  /*60350*/  LDL.LU R24, [R1+0xac] ;  /* 0x0000ac0001187983 */ /* 0x000ea20000300800 */
[----:B----4-:R-:W-:-:S03]  /*60360*/  LOP3.LUT R18, R25, 0xffff, RZ, 0xc0, !PT ;  /* 0x0000ffff19127812 */ /* 0x010fc600078ec0ff */
[----:B------:R-:W3:Y:S01]  /*60370*/  LDL.LU R25, [R1+0x24] ;  /* 0x0000240001197983 */ /* 0x000ee20000300800 */
[----:B-----5:R-:W-:-:S03]  /*60380*/  LOP3.LUT R19, R26, 0xffff, RZ, 0xc0, !PT ;  /* 0x0000ffff1a137812 */ /* 0x020fc600078ec0ff */
[----:B------:R-:W4:Y:S04]  /*60390*/  LDL.LU R26, [R1+0x20] ;  /* 0x00002000011a7983 */ /* 0x000f280000300800 */
[----:B------:R0:W-:Y:S02]  /*603a0*/  STL [R1+0x1b0], R22 ;  /* 0x0001b01601007387 */ /* 0x0001e40000100800 */
[----:B0-----:R-:W-:-:S05]  /*603b0*/  PRMT R22, R4, 0x3340, R8 ;  /* 0x0000334004167816 */ /* 0x001fca0000000008 */
[----:B------:R0:W-:Y:S01]  /*603c0*/  STL [R1+0x1ac], R22 ;  /* 0x0001ac1601007387 */ /* 0x0001e20000100800 */
[----:B------:R-:W-:Y:S02]  /*603d0*/  SHF.R.U32.HI R5, RZ, 0x8, R4 ;  /* 0x00000008ff057819 */ /* 0x000fe40000011604 */
[----:B------:R-:W-:Y:S02]  /*603e0*/  SHF.R.U32.HI R4, RZ, 0x8, R2 ;  /* 0x00000008ff047819 */ /* 0x000fe40000011602 */
[----:B0-----:R-:W-:Y:S02]  /*603f0*/  PRMT R22, R2, 0x3340, R18 ;  /* 0x0000334002167816 */ /* 0x001fe40000000012 */
[----:B------:R-:W-:-:S03]  /*60400*/  SHF.R.U32.HI R2, RZ, 0x8, R0 ;  /* 0x00000008ff027819 */ /* 0x000fc60000011600 */
[----:B------:R0:W-:Y:S02]  /*60410*/  STL [R1+0x1c4], R22 ;  /* 0x0001c41601007387 */ /* 0x0001e40000100800 */
[--C-:B0-----:R-:W-:Y:S02]  /*60420*/  PRMT R22, R0, 0x3340, R19.reuse ;  /* 0x0000334000167816 */ /* 0x101fe40000000013 */
[----:B------:R-:W5:Y:S01]  /*60430*/  LDL.LU R0, [R1+0xc8] ;  /* 0x0000c80001007983 */ /* 0x000f620000300800 */
[----:B------:R-:W-:Y:S02]  /*60440*/  SHF.R.U32.HI R18, RZ, 0x8, R18 ;  /* 0x00000008ff127819 */ /* 0x000fe40000011612 */
[----:B------:R-:W-:Y:S02]  /*60450*/  SHF.R.U32.HI R8, RZ, 0x8, R8 ;  /* 0x00000008ff087819 */ /* 0x000fe40000011608 */
[----:B------:R-:W-:Y:S02]  /*60460*/  SHF.R.U32.HI R19, RZ, 0x8, R19 ;  /* 0x00000008ff137819 */ /* 0x000fe40000011613 */
[----:B------:R-:W-:-:S02]  /*60470*/  SHF.R.U32.HI R6, RZ, 0x8, R6 ;  /* 0x00000008ff067819 */ /* 0x000fc40000011606 */
[----:B------:R-:W-:Y:S02]  /*60480*/  LOP3.LUT R4, R4, 0xffff, RZ, 0xc0, !PT ;  /* 0x0000ffff04047812 */ /* 0x000fe400078ec0ff */
[----:B------:R-:W-:Y:S02]  /*60490*/  LOP3.LUT R18, R18, 0xffff, RZ, 0xc0, !PT ;  /* 0x0000ffff12127812 */ /* 0x000fe400078ec0ff */
[----:B------:R-:W-:Y:S02]  /*604a0*/  LOP3.LUT R5, R5, 0xffff, RZ, 0xc0, !PT ;  /* 0x0000ffff05057812 */ /* 0x000fe400078ec0ff */
[----:B------:R-:W-:Y:S02]  /*604b0*/  LOP3.LUT R8, R8, 0xffff, RZ, 0xc0, !PT ;  /* 0x0000ffff08087812 */ /* 0x000fe400078ec0ff */
[----:B------:R-:W-:Y:S02]  /*604c0*/  LOP3.LUT R2, R2, 0xffff, RZ, 0xc0, !PT ;  /* 0x0000ffff02027812 */ /* 0x000fe400078ec0ff */
[----:B------:R-:W-:-:S02]  /*604d0*/  LOP3.LUT R19, R19, 0xffff, RZ, 0xc0, !PT ;  /* 0x0000ffff13137812 */ /* 0x000fc400078ec0ff */
[----:B------:R-:W-:Y:S02]  /*604e0*/  LOP3.LUT R20, R20, 0xffff, RZ, 0xc0, !PT ;  /* 0x0000ffff14147812 */ /* 0x000fe400078ec0ff */
[----:B------:R-:W-:Y:S02]  /*604f0*/  LOP3.LUT R6, R6, 0xffff, RZ, 0xc0, !PT ;  /* 0x0000ffff06067812 */ /* 0x000fe400078ec0ff */
[----:B------:R-:W-:Y:S01]  /*60500*/  PRMT R4, R4, 0x3340, R18 ;  /* 0x0000334004047816 */ /* 0x000fe20000000012 */
[----:B------:R0:W-:Y:S01]  /*60510*/  STL [R1+0x1bc], R22 ;  /* 0x0001bc1601007387 */ /* 0x0001e20000100800 */
[----:B------:R-:W-:Y:S02]  /*60520*/  PRMT R23, R5, 0x3340, R8 ;  /* 0x0000334005177816 */ /* 0x000fe40000000008 */
[----:B------:R-:W-:Y:S01]  /*60530*/  PRMT R2, R2, 0x3340, R19 ;  /* 0x0000334002027816 */ /* 0x000fe20000000013 */
[----:B------:R1:W-:Y:S01]  /*60540*/  STL [R1+0x48], R4 ;  /* 0x0000480401007387 */ /* 0x0003e20000100800 */
[----:B0-----:R-:W-:-:S03]  /*60550*/  PRMT R22, R20, 0x3340, R6 ;  /* 0x0000334014167816 */ /* 0x001fc60000000006 */
[----:B------:R0:W-:Y:S01]  /*60560*/  STL [R1+0x44], R2 ;  /* 0x0000440201007387 */ /* 0x0001e20000100800 */
[----:B-1----:R-:W-:-:S03]  /*60570*/  LOP3.LUT R4, R27, 0xffff, RZ, 0xc0, !PT ;  /* 0x0000ffff1b047812 */ /* 0x002fc600078ec0ff */
[----:B------:R-:W2:Y:S01]  /*60580*/  LDL.LU R19, [R1+0x10c] ;  /* 0x00010c0001137983 */ /* 0x000ea20000300800 */
[----:B------:R-:W-:-:S03]  /*60590*/  LOP3.LUT R15, R15, 0xffff, RZ, 0xc0, !PT ;  /* 0x0000ffff0f0f7812 */ /* 0x000fc600078ec0ff */
[----:B------:R-:W2:Y:S01]  /*605a0*/  LDL.LU R20, [R1+0xa4] ;  /* 0x0000a40001147983 */ /* 0x000ea20000300800 */
[----:B0-----:R-:W-:-:S03]  /*605b0*/  LOP3.LUT R2, R28, 0xffff, RZ, 0xc0, !PT ;  /* 0x0000ffff1c027812 */ /* 0x001fc600078ec0ff */
[----:B------:R-:W2:Y:S04]  /*605c0*/  LDL.LU R27, [R1+0x9c] ;  /* 0x00009c00011b7983 */ /* 0x000ea80000300800 */
[----:B------:R-:W2:Y:S01]  /*605d0*/  LDL.LU R28, [R1+0x70] ;  /* 0x00007000011c7983 */ /* 0x000ea20000300800 */
[----:B------:R-:W-:Y:S02]  /*605e0*/  LOP3.LUT R13, R13, 0xffff, RZ, 0xc0, !PT ;  /* 0x0000ffff0d0d7812 */ /* 0x000fe400078ec0ff */
[----:B---3--:R-:W-:Y:S02]  /*605f0*/  LOP3.LUT R6, R25, 0xffff, RZ, 0xc0, !PT ;  /* 0x0000ffff19067812 */ /* 0x008fe400078ec0ff */
[----:B----4-:R-:W-:Y:S02]  /*60600*/  LOP3.LUT R8, R26, 0xffff, RZ, 0xc0, !PT ;  /* 0x0000ffff1a087812 */ /* 0x010fe400078ec0ff */
[----:B------:R-:W3:Y:S01]  /*60610*/  LDL.LU R26, [R1+0x6c] ;  /* 0x00006c00011a7983 */ /* 0x000ee20000300800 */
[----:B-----5:R-:W-:-:S02]  /*60620*/  LOP3.LUT R5, R0, 0xffff, RZ, 0xc0, !PT ;  /* 0x0000ffff00057812 */ /* 0x020fc400078ec0ff */
[----:B--2---:R-:W-:Y:S02]  /*60630*/  LOP3.LUT R0, R24, 0xffff, RZ, 0xc0, !PT ;  /* 0x0000ffff18007812 */ /* 0x004fe400078ec0ff */
[----:B------:R-:W-:Y:S02]  /*60640*/  SHF.R.U32.HI R18, RZ, 0x8, R5 ;  /* 0x00000008ff127819 */ /* 0x000fe40000011605 */
[----:B------:R-:W-:Y:S02]  /*60650*/  PRMT R5, R5, 0x3340, R6 ;  /* 0x0000334005057816 */ /* 0x000fe40000000006 */
[----:B------:R-:W-:-:S03]  /*60660*/  PRMT R24, R4, 0x3340, R8 ;  /* 0x0000334004187816 */ /* 0x000fc60000000008 */
[----:B------:R-:W-:Y:S04]  /*60670*/  STL [R1+0x188], R5 ;  /* 0x0001880501007387 */ /* 0x000fe80000100800 */
[----:B------:R0:W-:Y:S02]  /*60680*/  STL [R1+0x184], R24 ;  /* 0x0001841801007387 */ /* 0x0001e40000100800 */
[----:B0-----:R-:W-:Y:S02]  /*60690*/  PRMT R24, R2, 0x3340, R15 ;  /* 0x0000334002187816 */ /* 0x001fe4000000000f */
[----:B------:R-:W-:-:S03]  /*606a0*/  SHF.R.U32.HI R5, RZ, 0x8, R4 ;  /* 0x00000008ff057819 */ /* 0x000fc60000011604 */
[----:B------:R0:W-:Y:S01]  /*606b0*/  STL [R1+0x180], R24 ;  /* 0x0001801801007387 */ /* 0x0001e20000100800 */
[----:B------:R-:W-:Y:S02]  /*606c0*/  SHF.R.U32.HI R4, RZ, 0x8, R2 ;  /* 0x00000008ff047819 */ /* 0x000fe40000011602 */
[----:B------:R-:W-:Y:S02]  /*606d0*/  SHF.R.U32.HI R2, RZ, 0x8, R0 ;  /* 0x00000008ff027819 */ /* 0x000fe40000011600 */
[----:B0-----:R-:W-:Y:S02]  /*606e0*/  PRMT R24, R0, 0x3340, R13 ;  /* 0x0000334000187816 */ /* 0x001fe4000000000d */
[----:B------:R-:W-:-:S03]  /*606f0*/  LOP3.LUT R0, R18, 0xffff, RZ, 0xc0, !PT ;  /* 0x0000ffff12007812 */ /* 0x000fc600078ec0ff */
[----:B------:R0:W-:Y:S04]  /*60700*/  STL [R1+0x5c], R24 ;  /* 0x00005c1801007387 */ /* 0x0001e80000100800 */
[----:B------:R-:W2:Y:S01]  /*60710*/  LDL.LU R18, [R1+0x110] ;  /* 0x0001100001127983 */ /* 0x000ea20000300800 */
[----:B------:R-:W-:Y:S02]  /*60720*/  SHF.R.U32.HI R6, RZ, 0x8, R6 ;  /* 0x00000008ff067819 */ /* 0x000fe40000011606 */
[----:B------:R-:W-:Y:S02]  /*60730*/  SHF.R.U32.HI R8, RZ, 0x8, R8 ;  /* 0x00000008ff087819 */ /* 0x000fe40000011608 */
[----:B------:R-:W-:Y:S02]  /*60740*/  SHF.R.U32.HI R15, RZ, 0x8, R15 ;  /* 0x00000008ff0f7819 */ /* 0x000fe4000001160f */
[----:B------:R-:W-:-:S02]  /*60750*/  LOP3.LUT R6, R6, 0xffff, RZ, 0xc0, !PT ;  /* 0x0000ffff06067812 */ /* 0x000fc400078ec0ff */
[----:B------:R-:W-:Y:S02]  /*60760*/  LOP3.LUT R5, R5, 0xffff, RZ, 0xc0, !PT ;  /* 0x0000ffff05057812 */ /* 0x000fe400078ec0ff */
[----:B------:R-:W-:Y:S02]  /*60770*/  LOP3.LUT R8, R8, 0xffff, RZ, 0xc0, !PT ;  /* 0x0000ffff08087812 */ /* 0x000fe400078ec0ff */
[----:B------:R-:W-:Y:S02]  /*60780*/  LOP3.LUT R4, R4, 0xffff, RZ, 0xc0, !PT ;  /* 0x0000ffff04047812 */ /* 0x000fe400078ec0ff */
[----:B------:R-:W-:Y:S02]  /*60790*/  LOP3.LUT R15, R15, 0xffff, RZ, 0xc0, !PT ;  /* 0x0000ffff0f0f7812 */ /* 0x000fe400078ec0ff */
[----:B------:R-:W-:Y:S02]  /*607a0*/  LOP3.LUT R25, R2, 0xffff, RZ, 0xc0, !PT ;  /* 0x0000ffff02197812 */ /* 0x000fe400078ec0ff */
[----:B------:R-:W-:-:S02]  /*607b0*/  PRMT R0, R0, 0x3340, R6 ;  /* 0x0000334000007816 */ /* 0x000fc40000000006 */
[----:B------:R-:W-:Y:S02]  /*607c0*/  PRMT R2, R5, 0x3340, R8 ;  /* 0x0000334005027816 */ /* 0x000fe40000000008 */
[----:B0-----:R-:W-:Y:S02]  /*607d0*/  PRMT R24, R4, 0x3340, R15 ;  /* 0x0000334004187816 */ /* 0x001fe4000000000f */
[----:B------:R-:W-:Y:S02]  /*607e0*/  LOP3.LUT R6, R20, 0xffff, RZ, 0xc0, !PT ;  /* 0x0000ffff14067812 */ /* 0x000fe400078ec0ff */
[----:B------:R-:W-:Y:S01]  /*607f0*/  LOP3.LUT R15, R9, 0xffff, RZ, 0xc0, !PT ;  /* 0x0000ffff090f7812 */ /* 0x000fe200078ec0ff */
[----:B------:R-:W-:Y:S01]  /*60800*/  STL [R1+0x2040], R0 ;  /* 0x0020400001007387 */ /* 0x000fe20000100800 */
[----:B------:R-:W-:-:S03]  /*60810*/  SHF.R.U32.HI R13, RZ, 0x8, R13 ;  /* 0x00000008ff0d7819 */ /* 0x000fc6000001160d */
[----:B------:R0:W-:Y:S01]  /*60820*/  STL [R1+0x2044], R2 ;  /* 0x0020440201007387 */ /* 0x0001e20000100800 */
[----:B------:R-:W-:Y:S02]  /*60830*/  LOP3.LUT R4, R19, 0xffff, RZ, 0xc0, !PT ;  /* 0x0000ffff13047812 */ /* 0x000fe400078ec0ff */
[----:B------:R-:W-:Y:S02]  /*60840*/  LOP3.LUT R8, R27, 0xffff, RZ, 0xc0, !PT ;  /* 0x0000ffff1b087812 */ /* 0x000fe400078ec0ff */
[----:B------:R-:W-:Y:S01]  /*60850*/  LOP3.LUT R13, R13, 0xffff, RZ, 0xc0, !PT ;  /* 0x0000ffff0d0d7812 */ /* 0x000fe200078ec0ff */
[----:B0-----:R-:W4:Y:S04]  /*60860*/  LDL.LU R2, [R1+0xf0] ;  /* 0x0000f00001027983 */ /* 0x001f280000300800 */
[----:B------:R-:W5:Y:S04]  /*60870*/  LDL.LU R0, [R1+0xec] ;  /* 0x0000ec0001007983 */ /* 0x000f680000300800 */
[----:B------:R-:W5:Y:S01]  /*60880*/  LDL.LU R19, [R1+0x4c] ;  /* 0x00004c0001137983 */ /* 0x000f620000300800 */
[----:B------:R-:W-:-:S03]  /*60890*/  PRMT R25, R25, 0x3340, R13 ;  /* 0x0000334019197816 */ /* 0x000fc6000000000d */
[----:B------:R-:W5:Y:S01]  /*608a0*/  LDL.LU R20, [R1+0x40] ;  /* 0x0000400001147983 */ /* 0x000f620000300800 */
[----:B------:R-:W-:Y:S02]  /*608b0*/  LOP3.LUT R13, R28, 0xffff, RZ, 0xc0, !PT ;  /* 0x0000ffff1c0d7812 */ /* 0x000fe400078ec0ff */
[----:B---3--:R-:W-:Y:S02]  /*608c0*/  LOP3.LUT R9, R26, 0xffff, RZ, 0xc0, !PT ;  /* 0x0000ffff1a097812 */ /* 0x008fe400078ec0ff */
[----:B------:R-:W-:-:S05]  /*608d0*/  PRMT R26, R6, 0x3340, R15 ;  /* 0x00003340061a7816 */ /* 0x000fca000000000f */
[----:B------:R0:W-:Y:S01]  /*608e0*/  STL [R1+0x54], R26 ;  /* 0x0000541a01007387 */ /* 0x0001e20000100800 */
[----:B------:R-:W-:-:S04]  /*608f0*/  SHF.R.U32.HI R15, RZ, 0x8, R15 ;  /* 0x00000008ff0f7819 */ /* 0x000fc8000001160f */
[----:B------:R-:W-:Y:S02]  /*60900*/  LOP3.LUT R15, R15, 0xffff, RZ, 0xc0, !PT ;  /* 0x0000ffff0f0f7812 */ /* 0x000fe400078ec0ff */
[----:B--2---:R-:W-:Y:S02]  /*60910*/  LOP3.LUT R5, R18, 0xffff, RZ, 0xc0, !PT ;  /* 0x0000ffff12057812 */ /* 0x004fe400078ec0ff */
[----:B------:R-:W-:-:S04]  /*60920*/  LOP3.LUT R18, R10, 0xffff, RZ, 0xc0, !PT ;  /* 0x0000ffff0a127812 */ /* 0x000fc800078ec0ff */
[----:B0-----:R-:W-:-:S05]  /*60930*/  PRMT R26, R8, 0x3340, R18 ;  /* 0x00003340081a7816 */ /* 0x001fca0000000012 */
[----:B------:R0:W-:Y:S01]  /*60940*/  STL [R1+0x50], R26 ;  /* 0x0000501a01007387 */ /* 0x0001e20000100800 */
[----:B------:R-:W-:Y:S02]  /*60950*/  SHF.R.U32.HI R10, RZ, 0x8, R6 ;  /* 0x00000008ff0a7819 */ /* 0x000fe40000011606 */
[----:B------:R-:W-:Y:S02]  /*60960*/  SHF.R.U32.HI R6, RZ, 0x8, R8 ;  /* 0x00000008ff067819 */ /* 0x000fe40000011608 */
[----:B0-----:R-:W-:Y:S02]  /*60970*/  PRMT R26, R5, 0x3340, R13 ;  /* 0x00003340051a7816 */ /* 0x001fe4000000000d */
[----:B------:R-:W-:-:S03]  /*60980*/  SHF.R.U32.HI R8, RZ, 0x8, R5 ;  /* 0x00000008ff087819 */ /* 0x000fc60000011605 */
[----:B------:R0:W-:Y:S01]  /*60990*/  STL [R1+0x128], R26 ;  /* 0x0001281a01007387 */ /* 0x0001e20000100800 */
[----:B------:R-:W-:Y:S02]  /*609a0*/  LOP3.LUT R10, R10, 0xffff, RZ, 0xc0, !PT ;  /* 0x0000ffff0a0a7812 */ /* 0x000fe400078ec0ff */
[----:B------:R-:W-:Y:S02]  /*609b0*/  SHF.R.U32.HI R5, RZ, 0x8, R4 ;  /* 0x00000008ff057819 */ /* 0x000fe40000011604 */
[----:B0-----:R-:W-:Y:S02]  /*609c0*/  PRMT R26, R4, 0x3340, R9 ;  /* 0x00003340041a7816 */ /* 0x001fe40000000009 */
[----:B------:R-:W2:Y:S04]  /*609d0*/  LDL.LU R4, [R1+0x104] ;  /* 0x0001040001047983 */ /* 0x000ea80000300800 */
[----:B------:R0:W-:Y:S02]  /*609e0*/  STL [R1+0x124], R26 ;  /* 0x0001241a01007387 */ /* 0x0001e40000100800 */
[----:B0-----:R-:W-:-:S02]  /*609f0*/  PRMT R26, R10, 0x3340, R15 ;  /* 0x000033400a1a7816 */ /* 0x001fc4000000000f */
[----:B------:R-:W3:Y:S01]  /*60a00*/  LDL.LU R15, [R1+0x108] ;  /* 0x00010800010f7983 */ /* 0x000ee20000300800 */
[----:B------:R-:W-:Y:S02]  /*60a10*/  SHF.R.U32.HI R18, RZ, 0x8, R18 ;  /* 0x00000008ff127819 */ /* 0x000fe40000011612 */
[----:B------:R-:W-:Y:S02]  /*60a20*/  SHF.R.U32.HI R9, RZ, 0x8, R9 ;  /* 0x00000008ff097819 */ /* 0x000fe40000011609 */
[----:B------:R-:W-:Y:S02]  /*60a30*/  LOP3.LUT R6, R6, 0xffff, RZ, 0xc0, !PT ;  /* 0x0000ffff06067812 */ /* 0x000fe400078ec0ff */
[----:B------:R-:W-:Y:S02]  /*60a40*/  LOP3.LUT R18, R18, 0xffff, RZ, 0xc0, !PT ;  /* 0x0000ffff12127812 */ /* 0x000fe400078ec0ff */
[----:B------:R-:W-:Y:S02]  /*60a50*/  LOP3.LUT R5, R5, 0xffff, RZ, 0xc0, !PT ;  /* 0x0000ffff05057812 */ /* 0x000fe400078ec0ff */
[----:B------:R-:W-:-:S02]  /*60a60*/  LOP3.LUT R9, R9, 0xffff, RZ, 0xc0, !PT ;  /* 0x0000ffff09097812 */ /* 0x000fc400078ec0ff */
[----:B------:R-:W-:Y:S02]  /*60a70*/  SHF.R.U32.HI R13, RZ, 0x8, R13 ;  /* 0x00000008ff0d7819 */ /* 0x000fe4000001160d */
[----:B------:R-:W-:Y:S02]  /*60a80*/  PRMT R27, R6, 0x3340, R18 ;  /* 0x00003340061b7816 */ /* 0x000fe40000000012 */
[----:B------:R-:W-:Y:S02]  /*60a90*/  PRMT R5, R5, 0x3340, R9 ;  /* 0x0000334005057816 */ /* 0x000fe40000000009 */
[----:B------:R-:W-:Y:S02]  /*60aa0*/  LOP3.LUT R8, R8, 0xffff, RZ, 0xc0, !PT ;  /* 0x0000ffff08087812 */ /* 0x000fe400078ec0ff */
[----:B------:R-:W-:Y:S01]  /*60ab0*/  LOP3.LUT R13, R13, 0xffff, RZ, 0xc0, !PT ;  /* 0x0000ffff0d0d7812 */ /* 0x000fe200078ec0ff */
[----:B------:R-:W-:Y:S03]  /*60ac0*/  STL.64 [R1+0x2050], R26 ;  /* 0x0020501a01007387 */ /* 0x000fe60000100a00 */
[----:B------:R-:W-:Y:S01]  /*60ad0*/  PRMT R28, R8, 0x3340, R13 ;  /* 0x00003340081c7816 */ /* 0x000fe2000000000d */
[----:B------:R-:W-:Y:S04]  /*60ae0*/  STL.64 [R1+0x2048], R24 ;  /* 0x0020481801007387 */ /* 0x000fe80000100a00 */
[----:B------:R4:W-:Y:S04]  /*60af0*/  STL [R1+0x64], R5 ;  /* 0x0000640501007387 */ /* 0x0009e80000100800 */
[----:B------:R-:W3:Y:S01]  /*60b00*/  LDL.LU R18, [R1+0x17c] ;  /* 0x00017c0001127983 */ /* 0x000ee20000300800 */
[----:B----4-:R-:W-:-:S02]  /*60b10*/  LOP3.LUT R5, R2, 0xffff, RZ, 0xc0, !PT ;  /* 0x0000ffff02057812 */ /* 0x010fc400078ec0ff */
[----:B-----5:R-:W-:Y:S02]  /*60b20*/  LOP3.LUT R9, R19, 0xffff, RZ, 0xc0, !PT ;  /* 0x0000ffff13097812 */ /* 0x020fe400078ec0ff */
[----:B------:R-:W-:Y:S02]  /*60b30*/  LOP3.LUT R10, R20, 0xffff, RZ, 0xc0, !PT ;  /* 0x0000ffff140a7812 */ /* 0x000fe400078ec0ff */
[----:B--2---:R-:W-:Y:S02]  /*60b40*/  LOP3.LUT R6, R4, 0xffff, RZ, 0xc0, !PT ;  /* 0x0000ffff04067812 */ /* 0x004fe400078ec0ff */
[----:B------:R-:W-:Y:S02]  /*60b50*/  LOP3.LUT R4, R0, 0xffff, RZ, 0xc0, !PT ;  /* 0x0000ffff00047812 */ /* 0x000fe400078ec0ff */
[----:B---3--:R-:W-:Y:S02]  /*60b60*/  LOP3.LUT R8, R15, 0xffff, RZ, 0xc0, !PT ;  /* 0x0000ffff0f087812 */ /* 0x008fe400078ec0ff */
[----:B------:R-:W2:Y:S04]  /*60b70*/  LDL.LU R15, [R1+0x174] ;  /* 0x00017400010f7983 */ /* 0x000ea80000300800 */
[----:B------:R-:W3:Y:S04]  /*60b80*/  LDL.LU R2, [R1+0xe8] ;  /* 0x0000e80001027983 */ /* 0x000ee80000300800 */
[----:B------:R-:W4:Y:S04]  /*60b90*/  LDL.LU R0, [R1+0xe4] ;  /* 0x0000e40001007983 */ /* 0x000f280000300800 */
[----:B------:R-:W5:Y:S04]  /*60ba0*/  LDL.LU R19, [R1+0xc0] ;  /* 0x0000c00001137983 */ /* 0x000f680000300800 */
[----:B------:R-:W5:Y:S01]  /*60bb0*/  LDL.LU R20, [R1+0xbc] ;  /* 0x0000bc0001147983 */ /* 0x000f620000300800 */
[----:B------:R-:W-:-:S02]  /*60bc0*/  PRMT R24, R8, 0x3340, R9 ;  /* 0x0000334008187816 */ /* 0x000fc40000000009 */
[----:B------:R-:W-:-:S03]  /*60bd0*/  LOP3.LUT R29, R29, 0xffff, RZ, 0xc0, !PT ;  /* 0x0000ffff1d1d7812 */ /* 0x000fc600078ec0ff */
[----:B------:R0:W-:Y:S01]  /*60be0*/  STL [R1+0x120], R24 ;  /* 0x0001201801007387 */ /* 0x0001e20000100800 */
[----:B------:R-:W-:Y:S02]  /*60bf0*/  LOP3.LUT R11, R11, 0xffff, RZ, 0xc0, !PT ;  /* 0x0000ffff0b0b7812 */ /* 0x000fe400078ec0ff */
[----:B------:R-:W-:Y:S02]  /*60c00*/  SHF.R.U32.HI R13, RZ, 0x8, R8 ;  /* 0x00000008ff0d7819 */ /* 0x000fe40000011608 */
[----:B------:R-:W-:Y:S02]  /*60c10*/  SHF.R.U32.HI R8, RZ, 0x8, R6 ;  /* 0x00000008ff087819 */ /* 0x000fe40000011606 */
[----:B0-----:R-:W-:Y:S02]  /*60c20*/  PRMT R24, R6, 0x3340, R10 ;  /* 0x0000334006187816 */ /* 0x001fe4000000000a */
[----:B------:R-:W-:-:S03]  /*60c30*/  SHF.R.U32.HI R6, RZ, 0x8, R5 ;  /* 0x00000008ff067819 */ /* 0x000fc60000011605 */
[----:B------:R0:W-:Y:S01]  /*60c40*/  STL [R1+0x11c], R24 ;  /* 0x00011c1801007387 */ /* 0x0001e20000100800 */
[----:B------:R-:W-:Y:S02]  /*60c50*/  SHF.R.U32.HI R10, RZ, 0x8, R10 ;  /* 0x00000008ff0a7819 */ /* 0x000fe4000001160a */
[----:B------:R-:W-:Y:S02]  /*60c60*/  LOP3.LUT R8, R8, 0xffff, RZ, 0xc0, !PT ;  /* 0x0000ffff08087812 */ /* 0x000fe400078ec0ff */
[----:B0-----:R-:W-:Y:S02]  /*60c70*/  PRMT R24, R5, 0x3340, R29 ;  /* 0x0000334005187816 */ /* 0x001fe4000000001d */
[----:B------:R-:W-:Y:S02]  /*60c80*/  SHF.R.U32.HI R5, RZ, 0x8, R4 ;  /* 0x00000008ff057819 */ /* 0x000fe40000011604 */
[----:B------:R-:W-:Y:S02]  /*60c90*/  PRMT R4, R4, 0x3340, R11 ;  /* 0x0000334004047816 */ /* 0x000fe4000000000b */
[----:B------:R-:W-:Y:S01]  /*60ca0*/  SHF.R.U32.HI R29, RZ, 0x8, R29 ;  /* 0x00000008ff1d7819 */ /* 0x000fe2000001161d */
[----:B------:R-:W-:Y:S01]  /*60cb0*/  STL [R1+0x118], R24 ;  /* 0x0001181801007387 */ /* 0x000fe20000100800 */
[----:B------:R-:W-:-:S02]  /*60cc0*/  SHF.R.U32.HI R11, RZ, 0x8, R11 ;  /* 0x00000008ff0b7819 */ /* 0x000fc4000001160b */
[----:B------:R-:W-:Y:S01]  /*60cd0*/  LOP3.LUT R10, R10, 0xffff, RZ, 0xc0, !PT ;  /* 0x0000ffff0a0a7812 */ /* 0x000fe200078ec0ff */
[----:B------:R0:W-:Y:S01]  /*60ce0*/  STL [R1+0x114], R4 ;  /* 0x0001140401007387 */ /* 0x0001e20000100800 */
[----:B------:R-:W-:Y:S02]  /*60cf0*/  LOP3.LUT R6, R6, 0xffff, RZ, 0xc0, !PT ;  /* 0x0000ffff06067812 */ /* 0x000fe400078ec0ff */
[----:B------:R-:W-:Y:S02]  /*60d00*/  LOP3.LUT R5, R5, 0xffff, RZ, 0xc0, !PT ;  /* 0x0000ffff05057812 */ /* 0x000fe400078ec0ff */
[----:B------:R-:W-:Y:S02]  /*60d10*/  LOP3.LUT R11, R11, 0xffff, RZ, 0xc0, !PT ;  /* 0x0000ffff0b0b7812 */ /* 0x000fe400078ec0ff */
[----:B------:R-:W-:Y:S02]  /*60d20*/  PRMT R8, R8, 0x3340, R10 ;  /* 0x0000334008087816 */ /* 0x000fe4000000000a */
[----:B0-----:R-:W-:-:S02]  /*60d30*/  LOP3.LUT R4, R29, 0xffff, RZ, 0xc0, !PT ;  /* 0x0000ffff1d047812 */ /* 0x001fc400078ec0ff */
[----:B------:R-:W-:Y:S02]  /*60d40*/  PRMT R5, R5, 0x3340, R11 ;  /* 0x0000334005057816 */ /* 0x000fe4000000000b */
[----:B------:R-:W-:Y:S01]  /*60d50*/  PRMT R6, R6, 0x3340, R4 ;  /* 0x0000334006067816 */ /* 0x000fe20000000004 */
[----:B------:R3:W-:Y:S01]  /*60d60*/  STL [R1], R8 ;  /* 0x0000000801007387 */ /* 0x0007e20000100800 */
[----:B------:R-:W-:-:S03]  /*60d70*/  LOP3.LUT R4, R18, 0xffff, RZ, 0xc0, !PT ;  /* 0x0000ffff12047812 */ /* 0x000fc600078ec0ff */
[----:B------:R-:W-:Y:S04]  /*60d80*/  STL [R1+0x8], R6 ;  /* 0x0000080601007387 */ /* 0x000fe80000100800 */
[----:B------:R4:W-:Y:S04]  /*60d90*/  STL [R1+0x60], R5 ;  /* 0x0000600501007387 */ /* 0x0009e80000100800 */
[----:B------:R-:W5:Y:S04]  /*60da0*/  LDL.LU R27, [R1+0x178] ;  /* 0x00017800011b7983 */ /* 0x000f680000300800 */
[----:B------:R-:W5:Y:S01]  /*60db0*/  LDL.LU R18, [R1+0x170] ;  /* 0x0001700001127983 */ /* 0x000f620000300800 */
[----:B--2---:R-:W-:-:S03]  /*60dc0*/  LOP3.LUT R10, R15, 0xffff, RZ, 0xc0, !PT ;  /* 0x0000ffff0f0a7812 */ /* 0x004fc600078ec0ff */
[----:B------:R-:W2:Y:S01]  /*60dd0*/  LDL.LU R15, [R1+0x150] ;  /* 0x00015000010f7983 */ /* 0x000ea20000300800 */
[----:B---3--:R-:W-:-:S03]  /*60de0*/  LOP3.LUT R8, R2, 0xffff, RZ, 0xc0, !PT ;  /* 0x0000ffff02087812 */ /* 0x008fc600078ec0ff */
[----:B------:R-:W3:Y:S01]  /*60df0*/  LDL.LU R2, [R1+0x148] ;  /* 0x0001480001027983 */ /* 0x000ee20000300800 */
[----:B----4-:R-:W-:-:S03]  /*60e00*/  LOP3.LUT R5, R0, 0xffff, RZ, 0xc0, !PT ;  /* 0x0000ffff00057812 */ /* 0x010fc600078ec0ff */
[----:B------:R-:W4:Y:S01]  /*60e10*/  LDL.LU R0, [R1+0xb8] ;  /* 0x0000b80001007983 */ /* 0x000f220000300800 */
[----:B-----5:R-:W-:-:S03]  /*60e20*/  LOP3.LUT R6, R19, 0xffff, RZ, 0xc0, !PT ;  /* 0x0000ffff13067812 */ /* 0x020fc600078ec0ff */
[----:B------:R-:W5:Y:S01]  /*60e30*/  LDL.LU R19, [R1+0xb4] ;  /* 0x0000b40001137983 */ /* 0x000f620000300800 */
[----:B------:R-:W-:-:S03]  /*60e40*/  LOP3.LUT R11, R20, 0xffff, RZ, 0xc0, !PT ;  /* 0x0000ffff140b7812 */ /* 0x000fc600078ec0ff */
[----:B------:R-:W5:Y:S01]  /*60e50*/  LDL.LU R20, [R1+0x10] ;  /* 0x0000100001147983 */ /* 0x000f620000300800 */
[----:B------:R-:W-:Y:S02]  /*60e60*/  SHF.R.U32.HI R9, RZ, 0x8, R9 ;  /* 0x00000008ff097819 */ /* 0x000fe40000011609 */
[----:B------:R-:W-:Y:S02]  /*60e70*/  LOP3.LUT R13, R13, 0xffff, RZ, 0xc0, !PT ;  /* 0x0000ffff0d0d7812 */ /* 0x000fe400078ec0ff */
[----:B------:R-:W-:Y:S02]  /*60e80*/  LOP3.LUT R9, R9, 0xffff, RZ, 0xc0, !PT ;  /* 0x0000ffff09097812 */ /* 0x000fe400078ec0ff */
[----:B------:R-:W-:Y:S02]  /*60e90*/  LOP3.LUT R12, R12, 0xffff, RZ, 0xc0, !PT ;  /* 0x0000ffff0c0c7812 */ /* 0x000fe400078ec0ff */
[----:B------:R-:W-:Y:S02]  /*60ea0*/  PRMT R29, R13, 0x3340, R9 ;  /* 0x000033400d1d7816 */ /* 0x000fe40000000009 */
[----:B------:R-:W-:-:S02]  /*60eb0*/  PRMT R9, R8, 0x3340, R12 ;  /* 0x0000334008097816 */ /* 0x000fc4000000000c */
[----:B------:R-:W-:-:S03]  /*60ec0*/  LOP3.LUT R14, R14, 0xffff, RZ, 0xc0, !PT ;  /* 0x0000ffff0e0e7812 */ /* 0x000fc600078ec0ff */
[----:B------:R0:W-:Y:S01]  /*60ed0*/  STL [R1+0x6c], R9 ;  /* 0x00006c0901007387 */ /* 0x0001e20000100800 */
[----:B------:R-:W-:Y:S02]  /*60ee0*/  PRMT R24, R5, 0x3340, R14 ;  /* 0x0000334005187816 */ /* 0x000fe4000000000e */
[----:B------:R-:W-:Y:S02]  /*60ef0*/  SHF.R.U32.HI R13, RZ, 0x8, R8 ;  /* 0x00000008ff0d7819 */ /* 0x000fe40000011608 */
[----:B------:R-:W-:Y:S02]  /*60f00*/  SHF.R.U32.HI R12, RZ, 0x8, R12 ;  /* 0x00000008ff0c7819 */ /* 0x000fe4000001160c */
[----:B0-----:R-:W-:Y:S02]  /*60f10*/  SHF.R.U32.HI R9, RZ, 0x8, R14 ;  /* 0x00000008ff097819 */ /* 0x001fe4000001160e */
[----:B------:R-:W-:Y:S01]  /*60f20*/  PRMT R14, R4, 0x3340, R6 ;  /* 0x00003340040e7816 */ /* 0x000fe20000000006 */
[----:B------:R-:W-:Y:S01]  /*60f30*/  STL [R1+0x68], R24 ;  /* 0x0000681801007387 */ /* 0x000fe20000100800 */
[----:B------:R-:W-:-:S02]  /*60f40*/  SHF.R.U32.HI R8, RZ, 0x8, R5 ;  /* 0x00000008ff087819 */ /* 0x000fc40000011605 */
[----:B------:R-:W-:Y:S01]  /*60f50*/  SHF.R.U32.HI R5, RZ, 0x8, R4 ;  /* 0x00000008ff057819 */ /* 0x000fe20000011604 */
[----:B------:R0:W-:Y:S01]  /*60f60*/  STL [R1+0x110], R14 ;  /* 0x0001100e01007387 */ /* 0x0001e20000100800 */
[----:B------:R-:W-:Y:S02]  /*60f70*/  SHF.R.U32.HI R6, RZ, 0x8, R6 ;  /* 0x00000008ff067819 */ /* 0x000fe40000011606 */
[----:B------:R-:W-:Y:S02]  /*60f80*/  SHF.R.U32.HI R4, RZ, 0x8, R10 ;  /* 0x00000008ff047819 */ /* 0x000fe4000001160a */
[----:B------:R-:W-:Y:S02]  /*60f90*/  LOP3.LUT R12, R12, 0xffff, RZ, 0xc0, !PT ;  /* 0x0000ffff0c0c7812 */ /* 0x000fe400078ec0ff */
[----:B------:R-:W-:Y:S02]  /*60fa0*/  LOP3.LUT R8, R8, 0xffff, RZ, 0xc0, !PT ;  /* 0x0000ffff08087812 */ /* 0x000fe400078ec0ff */
[----:B0-----:R-:W-:-:S02]  /*60fb0*/  PRMT R14, R10, 0x3340, R11 ;  /* 0x000033400a0e7816 */ /* 0x001fc4000000000b */
[----:B------:R-:W-:Y:S02]  /*60fc0*/  SHF.R.U32.HI R10, RZ, 0x8, R11 ;  /* 0x00000008ff0a7819 */ /* 0x000fe4000001160b */
[----:B------:R-:W-:Y:S02]  /*60fd0*/  LOP3.LUT R11, R13, 0xffff, RZ, 0xc0, !PT ;  /* 0x0000ffff0d0b7812 */ /* 0x000fe400078ec0ff */
[----:B------:R-:W-:Y:S02]  /*60fe0*/  LOP3.LUT R9, R9, 0xffff, RZ, 0xc0, !PT ;  /* 0x0000ffff09097812 */ /* 0x000fe400078ec0ff */
[----:B------:R-:W-:Y:S02]  /*60ff0*/  LOP3.LUT R5, R5, 0xffff, RZ, 0xc0, !PT ;  /* 0x0000ffff05057812 */ /* 0x000fe400078ec0ff */
[----:B------:R-:W-:Y:S02]  /*61000*/  LOP3.LUT R6, R6, 0xffff, RZ, 0xc0, !PT ;  /* 0x0000ffff06067812 */ /* 0x000fe400078ec0ff */
[----:B------:R-:W-:-:S02]  /*61010*/  LOP3.LUT R4, R4, 0xffff, RZ, 0xc0, !PT ;  /* 0x0000ffff04047812 */ /* 0x000fc400078ec0ff */
[----:B------:R-:W-:Y:S02]  /*61020*/  LOP3.LUT R10, R10, 0xffff, RZ, 0xc0, !PT ;  /* 0x0000ffff0a0a7812 */ /* 0x000fe400078ec0ff */
[----:B------:R-:W-:Y:S02]  /*61030*/  PRMT R11, R11, 0x3340, R12 ;  /* 0x000033400b0b7816 */ /* 0x000fe4000000000c */
[----:B------:R-:W-:Y:S02]  /*61040*/  PRMT R8, R8, 0x3340, R9 ;  /* 0x0000334008087816 */ /* 0x000fe40000000009 */
[----:B------:R-:W-:Y:S01]  /*61050*/  PRMT R5, R5, 0x3340, R6 ;  /* 0x0000334005057816 */ /* 0x000fe20000000006 */
[----:B------:R-:W-:Y:S01]  /*61060*/  STL [R1+0x10c], R14 ;  /* 0x00010c0e01007387 */ /* 0x000fe20000100800 */
[----:B------:R-:W-:-:S03]  /*61070*/  PRMT R4, R4, 0x3340, R10 ;  /* 0x0000334004047816 */ /* 0x000fc6000000000a */
[----:B------:R-:W-:Y:S04]  /*61080*/  STL [R1+0x4], R11 ;  /* 0x0000040b01007387 */ /* 0x000fe80000100800 */
[----:B------:R-:W-:Y:S01]  /*61090*/  STL [R1+0xc], R8 ;  /* 0x00000c0801007387 */ /* 0x000fe20000100800 */
[----:B------:R-:W-:-:S03]  /*610a0*/  LOP3.LUT R6, R18, 0xffff, RZ, 0xc0, !PT ;  /* 0x0000ffff12067812 */ /* 0x000fc600078ec0ff */
[----:B------:R2:W-:Y:S04]  /*610b0*/  STL [R1+0x78], R5 ;  /* 0x0000780501007387 */ /* 0x0005e80000100800 */
[----:B------:R3:W-:Y:S04]  /*610c0*/  STL [R1+0x7c], R4 ;  /* 0x00007c0401007387 */ /* 0x0007e80000100800 */
        /* <DEDUP_REMOVED lines=11> */
[----:B------:R-:W-:-:S04]  /*61180*/  LOP3.LUT R12, R27, 0xffff, RZ, 0xc0, !PT ;  /* 0x0000ffff1b0c7812 */ /* 0x000fc800078ec0ff */
[----:B------:R-:W-:Y:S02]  /*61190*/  SHF.R.U32.HI R11, RZ, 0x8, R12 ;  /* 0x00000008ff0b7819 */ /* 0x000fe4000001160c */
[--C-:B------:R-:W-:Y:S02]  /*611a0*/  PRMT R14, R12, 0x3340, R13.reuse ;  /* 0x000033400c0e7816 */ /* 0x100fe4000000000d */
[----:B------:R-:W-:Y:S02]  /*611b0*/  SHF.R.U32.HI R12, RZ, 0x8, R13 ;  /* 0x00000008ff0c7819 */ /* 0x000fe4000001160d */
[----:B------:R-:W-:Y:S01]  /*611c0*/  PRMT R13, R6, 0x3340, R8 ;  /* 0x00003340060d7816 */ /* 0x000fe20000000008 */
[----:B------:R-:W-:Y:S01]  /*611d0*/  STL [R1+0x108], R14 ;  /* 0x0001080e01007387 */ /* 0x000fe20000100800 */
[----:B------:R-:W-:Y:S02]  /*611e0*/  LOP3.LUT R10, R7, 0xffff, RZ, 0xc0, !PT ;  /* 0x0000ffff070a7812 */ /* 0x000fe400078ec0ff */
[----:B------:R-:W-:Y:S01]  /*611f0*/  SHF.R.U32.HI R7, RZ, 0x8, R6 ;  /* 0x00000008ff077819 */ /* 0x000fe20000011606 */
[----:B------:R0:W-:Y:S01]  /*61200*/  STL [R1+0x104], R13 ;  /* 0x0001040d01007387 */ /* 0x0001e20000100800 */
[----:B------:R-:W-:-:S02]  /*61210*/  SHF.R.U32.HI R6, RZ, 0x8, R5 ;  /* 0x00000008ff067819 */ /* 0x000fc40000011605 */
[----:B------:R-:W-:Y:S02]  /*61220*/  SHF.R.U32.HI R8, RZ, 0x8, R8 ;  /* 0x00000008ff087819 */ /* 0x000fe40000011608 */
[----:B------:R-:W-:Y:S02]  /*61230*/  LOP3.LUT R11, R11, 0xffff, RZ, 0xc0, !PT ;  /* 0x0000ffff0b0b7812 */ /* 0x000fe400078ec0ff */
[--C-:B0-----:R-:W-:Y:S02]  /*61240*/  PRMT R13, R5, 0x3340, R9.reuse ;  /* 0x00003340050d7816 */ /* 0x101fe40000000009 */
[----:B------:R-:W-:Y:S02]  /*61250*/  SHF.R.U32.HI R5, RZ, 0x8, R4 ;  /* 0x00000008ff057819 */ /* 0x000fe40000011604 */
[----:B------:R-:W-:Y:S02]  /*61260*/  SHF.R.U32.HI R9, RZ, 0x8, R9 ;  /* 0x00000008ff097819 */ /* 0x000fe40000011609 */
[----:B------:R-:W-:-:S02]  /*61270*/  PRMT R4, R4, 0x3340, R10 ;  /* 0x0000334004047816 */ /* 0x000fc4000000000a */
[----:B------:R-:W-:Y:S02]  /*61280*/  SHF.R.U32.HI R10, RZ, 0x8, R10 ;  /* 0x00000008ff0a7819 */ /* 0x000fe4000001160a */
[----:B------:R-:W-:Y:S02]  /*61290*/  LOP3.LUT R12, R12, 0xffff, RZ, 0xc0, !PT ;  /* 0x0000ffff0c0c7812 */ /* 0x000fe400078ec0ff */
[----:B------:R-:W-:Y:S02]  /*612a0*/  LOP3.LUT R7, R7, 0xffff, RZ, 0xc0, !PT ;  /* 0x0000ffff07077812 */ /* 0x000fe400078ec0ff */
[----:B------:R-:W-:Y:S01]  /*612b0*/  LOP3.LUT R8, R8, 0xffff, RZ, 0xc0, !PT ;  /* 0x0000ffff08087812 */ /* 0x000fe200078ec0ff */
[----:B------:R-:W-:Y:S01]  /*612c0*/  STL [R1+0x8c], R13 ;  /* 0x00008c0d01007387 */ /* 0x000fe20000100800 */
[----:B------:R-:W-:Y:S02]  /*612d0*/  LOP3.LUT R6, R6, 0xffff, RZ, 0xc0, !PT ;  /* 0x0000ffff06067812 */ /* 0x000fe400078ec0ff */
[----:B------:R-:W-:Y:S01]  /*612e0*/  LOP3.LUT R9, R9, 0xffff, RZ, 0xc0, !PT ;  /* 0x0000ffff09097812 */ /* 0x000fe200078ec0ff */
[----:B------:R0:W-:Y:S01]  /*612f0*/  STL [R1+0x88], R4 ;  /* 0x0000880401007387 */ /* 0x0001e20000100800 */
[----:B------:R-:W-:-:S02]  /*61300*/  LOP3.LUT R5, R5, 0xffff, RZ, 0xc0, !PT ;  /* 0x0000ffff05057812 */ /* 0x000fc400078ec0ff */
[----:B------:R-:W-:Y:S02]  /*61310*/  LOP3.LUT R10, R10, 0xffff, RZ, 0xc0, !PT ;  /* 0x0000ffff0a0a7812 */ /* 0x000fe400078ec0ff */
[----:B------:R-:W-:Y:S02]  /*61320*/  PRMT R11, R11, 0x3340, R12 ;  /* 0x000033400b0b7816 */ /* 0x000fe4000000000c */
[----:B------:R-:W-:Y:S02]  /*61330*/  PRMT R6, R6, 0x3340, R9 ;  /* 0x0000334006067816 */ /* 0x000fe40000000009 */
[----:B0-----:R-:W-:Y:S02]  /*61340*/  PRMT R4, R7, 0x3340, R8 ;  /* 0x0000334007047816 */ /* 0x001fe40000000008 */
[----:B------:R-:W-:Y:S01]  /*61350*/  PRMT R5, R5, 0x3340, R10 ;  /* 0x0000334005057816 */ /* 0x000fe2000000000a */
[----:B------:R-:W-:Y:S04]  /*61360*/  STL [R1+0x10], R11 ;  /* 0x0000100b01007387 */ /* 0x000fe80000100800 */
[----:B------:R0:W-:Y:S04]  /*61370*/  STL [R1+0x18], R4 ;  /* 0x0000180401007387 */ /* 0x0001e80000100800 */
[----:B------:R-:W-:Y:S04]  /*61380*/  STL [R1+0x70], R6 ;  /* 0x0000700601007387 */ /* 0x000fe80000100800 */
[----:B------:R4:W-:Y:S04]  /*61390*/  STL [R1+0x74], R5 ;  /* 0x0000740501007387 */ /* 0x0009e80000100800 */
[----:B------:R-:W5:Y:S04]  /*613a0*/  LDL.LU R26, [R1+0x1d4] ;  /* 0x0001d400011a7983 */ /* 0x000f680000300800 */
[----:B------:R-:W5:Y:S01]  /*613b0*/  LDL.LU R27, [R1+0x1cc] ;  /* 0x0001cc00011b7983 */ /* 0x000f620000300800 */
[----:B0-----:R-:W-:-:S03]  /*613c0*/  LOP3.LUT R4, R18, 0xffff, RZ, 0xc0, !PT ;  /* 0x0000ffff12047812 */ /* 0x001fc600078ec0ff */
        /* <DEDUP_REMOVED lines=11> */
[----:B------:R-:W-:Y:S02]  /*61480*/  LOP3.LUT R16, R16, 0xffff, RZ, 0xc0, !PT ;  /* 0x0000ffff10107812 */ /* 0x000fe400078ec0ff */
[----:B------:R-:W-:Y:S02]  /*61490*/  LOP3.LUT R17, R17, 0xffff, RZ, 0xc0, !PT ;  /* 0x0000ffff11117812 */ /* 0x000fe400078ec0ff */
[----:B------:R-:W-:Y:S02]  /*614a0*/  PRMT R8, R7, 0x3340, R16 ;  /* 0x0000334007087816 */ /* 0x000fe40000000010 */
[----:B------:R-:W-:-:S03]  /*614b0*/  PRMT R13, R5, 0x3340, R17 ;  /* 0x00003340050d7816 */ /* 0x000fc60000000011 */
[----:B------:R-:W-:Y:S04]  /*614c0*/  STL [R1+0x84], R8 ;  /* 0x0000840801007387 */ /* 0x000fe80000100800 */
[----:B------:R0:W-:Y:S01]  /*614d0*/  STL [R1+0x80], R13 ;  /* 0x0000800d01007387 */ /* 0x0001e20000100800 */
[----:B------:R-:W-:Y:S02]  /*614e0*/  SHF.R.U32.HI R12, RZ, 0x8, R7 ;  /* 0x00000008ff0c7819 */ /* 0x000fe40000011607 */
[----:B------:R-:W-:Y:S02]  /*614f0*/  SHF.R.U32.HI R11, RZ, 0x8, R16 ;  /* 0x00000008ff0b7819 */ /* 0x000fe40000011610 */
[----:B------:R-:W-:Y:S02]  /*61500*/  SHF.R.U32.HI R7, RZ, 0x8, R5 ;  /* 0x00000008ff077819 */ /* 0x000fe40000011605 */
[----:B0-----:R-:W-:-:S02]  /*61510*/  PRMT R13, R4, 0x3340, R6 ;  /* 0x00003340040d7816 */ /* 0x001fc40000000006 */
[----:B------:R-:W-:Y:S02]  /*61520*/  SHF.R.U32.HI R8, RZ, 0x8, R17 ;  /* 0x00000008ff087819 */ /* 0x000fe40000011611 */
[----:B------:R-:W-:Y:S01]  /*61530*/  SHF.R.U32.HI R5, RZ, 0x8, R4 ;  /* 0x00000008ff057819 */ /* 0x000fe20000011604 */
[----:B------:R0:W-:Y:S01]  /*61540*/  STL [R1+0x100], R13 ;  /* 0x0001000d01007387 */ /* 0x0001e20000100800 */
[----:B------:R-:W-:Y:S02]  /*61550*/  SHF.R.U32.HI R6, RZ, 0x8, R6 ;  /* 0x00000008ff067819 */ /* 0x000fe40000011606 */
[----:B------:R-:W-:Y:S02]  /*61560*/  SHF.R.U32.HI R4, RZ, 0x8, R9 ;  /* 0x00000008ff047819 */ /* 0x000fe40000011609 */
[----:B------:R-:W-:Y:S02]  /*61570*/  LOP3.LUT R11, R11, 0xffff, RZ, 0xc0, !PT ;  /* 0x0000ffff0b0b7812 */ /* 0x000fe400078ec0ff */
[----:B------:R-:W-:-:S02]  /*61580*/  LOP3.LUT R7, R7, 0xffff, RZ, 0xc0, !PT ;  /* 0x0000ffff07077812 */ /* 0x000fc400078ec0ff */
[--C-:B0-----:R-:W-:Y:S02]  /*61590*/  PRMT R13, R9, 0x3340, R10.reuse ;  /* 0x00003340090d7816 */ /* 0x101fe4000000000a */
[----:B------:R-:W-:Y:S02]  /*615a0*/  SHF.R.U32.HI R9, RZ, 0x8, R10 ;  /* 0x00000008ff097819 */ /* 0x000fe4000001160a */
[----:B------:R-:W-:Y:S02]  /*615b0*/  LOP3.LUT R10, R12, 0xffff, RZ, 0xc0, !PT ;  /* 0x0000ffff0c0a7812 */ /* 0x000fe400078ec0ff */
[----:B------:R-:W-:Y:S02]  /*615c0*/  LOP3.LUT R8, R8, 0xffff, RZ, 0xc0, !PT ;  /* 0x0000ffff08087812 */ /* 0x000fe400078ec0ff */
[----:B------:R-:W-:Y:S02]  /*615d0*/  LOP3.LUT R5, R5, 0xffff, RZ, 0xc0, !PT ;  /* 0x0000ffff05057812 */ /* 0x000fe400078ec0ff */
[----:B------:R-:W-:-:S02]  /*615e0*/  LOP3.LUT R6, R6, 0xffff, RZ, 0xc0, !PT ;  /* 0x0000ffff06067812 */ /* 0x000fc400078ec0ff */
[----:B------:R-:W-:Y:S02]  /*615f0*/  LOP3.LUT R4, R4, 0xffff, RZ, 0xc0, !PT ;  /* 0x0000ffff04047812 */ /* 0x000fe400078ec0ff */
[----:B------:R-:W-:Y:S02]  /*61600*/  LOP3.LUT R9, R9, 0xffff, RZ, 0xc0, !PT ;  /* 0x0000ffff09097812 */ /* 0x000fe400078ec0ff */
[----:B------:R-:W-:Y:S02]  /*61610*/  PRMT R10, R10, 0x3340, R11 ;  /* 0x000033400a0a7816 */ /* 0x000fe4000000000b */
[----:B------:R-:W-:Y:S02]  /*61620*/  PRMT R7, R7, 0x3340, R8 ;  /* 0x0000334007077816 */ /* 0x000fe40000000008 */
[----:B------:R-:W-:Y:S01]  /*61630*/  PRMT R5, R5, 0x3340, R6 ;  /* 0x0000334005057816 */ /* 0x000fe20000000006 */
[----:B------:R-:W-:Y:S01]  /*61640*/  STL [R1+0xfc], R13 ;  /* 0x0000fc0d01007387 */ /* 0x000fe20000100800 */
[----:B------:R-:W-:-:S03]  /*61650*/  PRMT R4, R4, 0x3340, R9 ;  /* 0x0000334004047816 */ /* 0x000fc60000000009 */
[----:B------:R-:W-:Y:S04]  /*61660*/  STL [R1+0x1c], R10 ;  /* 0x00001c0a01007387 */ /* 0x000fe80000100800 */
[----:B------:R-:W-:Y:S04]  /*61670*/  STL [R1+0x20], R7 ;  /* 0x0000200701007387 */ /* 0x000fe80000100800 */
[----:B------:R-:W-:Y:S01]  /*61680*/  STL [R1+0xa8], R5 ;  /* 0x0000a80501007387 */ /* 0x000fe20000100800 */
[----:B------:R-:W-:-:S03]  /*61690*/  LOP3.LUT R8, R26, 0xffff, RZ, 0xc0, !PT ;  /* 0x0000ffff1a087812 */ /* 0x000fc600078ec0ff */
[----:B------:R0:W-:Y:S01]  /*616a0*/  STL [R1+0xac], R4 ;  /* 0x0000ac0401007387 */ /* 0x0001e20000100800 */
[----:B------:R-:W-:-:S03]  /*616b0*/  LOP3.LUT R6, R27, 0xffff, RZ, 0xc0, !PT ;  /* 0x0000ffff1b067812 */ /* 0x000fc600078ec0ff */
        /* <DEDUP_REMOVED lines=14> */
[----:B------:R-:W-:-:S05]  /*617a0*/  PRMT R13, R8, 0x3340, R11 ;  /* 0x00003340080d7816 */ /* 0x000fca000000000b */
[----:B------:R0:W-:Y:S01]  /*617b0*/  STL [R1+0xf8], R13 ;  /* 0x0000f80d01007387 */ /* 0x0001e20000100800 */
[----:B------:R-:W-:Y:S02]  /*617c0*/  SHF.R.U32.HI R10, RZ, 0x8, R8 ;  /* 0x00000008ff0a7819 */ /* 0x000fe40000011608 */
[----:B0-----:R-:W-:-:S05]  /*617d0*/  PRMT R13, R6, 0x3340, R9 ;  /* 0x00003340060d7816 */ /* 0x001fca0000000009 */
[----:B------:R0:W-:Y:S01]  /*617e0*/  STL [R1+0xf4], R13 ;  /* 0x0000f40d01007387 */ /* 0x0001e20000100800 */
[----:B------:R-:W-:Y:S02]  /*617f0*/  SHF.R.U32.HI R11, RZ, 0x8, R11 ;  /* 0x00000008ff0b7819 */ /* 0x000fe4000001160b */
[----:B------:R-:W-:Y:S02]  /*61800*/  SHF.R.U32.HI R8, RZ, 0x8, R6 ;  /* 0x00000008ff087819 */ /* 0x000fe40000011606 */
[----:B------:R-:W-:Y:S02]  /*61810*/  SHF.R.U32.HI R9, RZ, 0x8, R9 ;  /* 0x00000008ff097819 */ /* 0x000fe40000011609 */
[--C-:B0-----:R-:W-:Y:S02]  /*61820*/  PRMT R13, R4, 0x3340, R7.reuse ;  /* 0x00003340040d7816 */ /* 0x101fe40000000007 */
[----:B------:R-:W-:Y:S02]  /*61830*/  SHF.R.U32.HI R6, RZ, 0x8, R4 ;  /* 0x00000008ff067819 */ /* 0x000fe40000011604 */
[----:B------:R-:W-:Y:S01]  /*61840*/  SHF.R.U32.HI R7, RZ, 0x8, R7 ;  /* 0x00000008ff077819 */ /* 0x000fe20000011607 */
[----:B------:R0:W-:Y:S01]  /*61850*/  STL [R1+0xf0], R13 ;  /* 0x0000f00d01007387 */ /* 0x0001e20000100800 */
[----:B------:R-:W-:-:S02]  /*61860*/  SHF.R.U32.HI R4, RZ, 0x8, R5 ;  /* 0x00000008ff047819 */ /* 0x000fc40000011605 */
[----:B------:R-:W-:Y:S02]  /*61870*/  LOP3.LUT R10, R10, 0xffff, RZ, 0xc0, !PT ;  /* 0x0000ffff0a0a7812 */ /* 0x000fe400078ec0ff */
[----:B------:R-:W-:Y:S02]  /*61880*/  LOP3.LUT R11, R11, 0xffff, RZ, 0xc0, !PT ;  /* 0x0000ffff0b0b7812 */ /* 0x000fe400078ec0ff */
[----:B------:R-:W-:Y:S02]  /*61890*/  LOP3.LUT R8, R8, 0xffff, RZ, 0xc0, !PT ;  /* 0x0000ffff08087812 */ /* 0x000fe400078ec0ff */
[--C-:B0-----:R-:W-:Y:S02]  /*618a0*/  PRMT R13, R5, 0x3340, R12.reuse ;  /* 0x00003340050d7816 */ /* 0x101fe4000000000c */
[----:B------:R-:W-:Y:S02]  /*618b0*/  SHF.R.U32.HI R5, RZ, 0x8, R12 ;  /* 0x00000008ff057819 */ /* 0x000fe4000001160c */
        /* <DEDUP_REMOVED lines=8> */
[----:B------:R-:W-:Y:S01]  /*61940*/  STL [R1+0xec], R13 ;  /* 0x0000ec0d01007387 */ /* 0x000fe20000100800 */
[----:B------:R-:W-:-:S03]  /*61950*/  PRMT R6, R4, 0x3340, R5 ;  /* 0x0000334004067816 */ /* 0x000fc60000000005 */
[----:B------:R-:W-:Y:S04]  /*61960*/  STL [R1+0x98], R10 ;  /* 0x0000980a01007387 */ /* 0x000fe80000100800 */
[----:B------:R0:W-:Y:S04]  /*61970*/  STL [R1+0x9c], R8 ;  /* 0x00009c0801007387 */ /* 0x0001e80000100800 */
[----:B------:R-:W-:Y:S01]  /*61980*/  STL [R1+0xa0], R7 ;  /* 0x0000a00701007387 */ /* 0x000fe20000100800 */
[----:B------:R-:W-:-:S03]  /*61990*/  LOP3.LUT R4, R26, 0xffff, RZ, 0xc0, !PT ;  /* 0x0000ffff1a047812 */ /* 0x000fc600078ec0ff */
[----:B------:R2:W-:Y:S01]  /*619a0*/  STL [R1+0xa4], R6 ;  /* 0x0000a40601007387 */ /* 0x0005e20000100800 */
[----:B------:R-:W-:-:S03]  /*619b0*/  LOP3.LUT R5, R27, 0xffff, RZ, 0xc0, !PT ;  /* 0x0000ffff1b057812 */ /* 0x000fc600078ec0ff */
[----:B------:R-:W5:Y:S01]  /*619c0*/  LDL.LU R26, [R1+0x228] ;  /* 0x00022800011a7983 */ /* 0x000f620000300800 */
[----:B0-----:R-:W-:-:S03]  /*619d0*/  LOP3.LUT R8, R18, 0xffff, RZ, 0xc0, !PT ;  /* 0x0000ffff12087812 */ /* 0x001fc600078ec0ff */
        /* <DEDUP_REMOVED lines=11> */
[----:B------:R-:W2:Y:S01]  /*61a90*/  LDL.LU R20, [R1+0x12c] ;  /* 0x00012c0001147983 */ /* 0x000ea20000300800 */
[----:B------:R-:W-:-:S05]  /*61aa0*/  PRMT R13, R8, 0x3340, R11 ;  /* 0x00003340080d7816 */ /* 0x000fca000000000b */
[----:B------:R0:W-:Y:S01]  /*61ab0*/  STL [R1+0xe0], R13 ;  /* 0x0000e00d01007387 */ /* 0x0001e20000100800 */
[----:B------:R-:W-:Y:S02]  /*61ac0*/  SHF.R.U32.HI R10, RZ, 0x8, R8 ;  /* 0x00000008ff0a7819 */ /* 0x000fe40000011608 */
[----:B------:R-:W-:Y:S02]  /*61ad0*/  SHF.R.U32.HI R11, RZ, 0x8, R11 ;  /* 0x00000008ff0b7819 */ /* 0x000fe4000001160b */
[--C-:B0-----:R-:W-:Y:S02]  /*61ae0*/  PRMT R13, R6, 0x3340, R9.reuse ;  /* 0x00003340060d7816 */ /* 0x101fe40000000009 */
[----:B------:R-:W-:Y:S02]  /*61af0*/  SHF.R.U32.HI R8, RZ, 0x8, R6 ;  /* 0x00000008ff087819 */ /* 0x000fe40000011606 */
[----:B------:R-:W-:Y:S01]  /*61b00*/  SHF.R.U32.HI R9, RZ, 0x8, R9 ;  /* 0x00000008ff097819 */ /* 0x000fe20000011609 */
[----:B------:R0:W-:Y:S01]  /*61b10*/  STL [R1+0xdc], R13 ;  /* 0x0000dc0d01007387 */ /* 0x0001e20000100800 */
[----:B------:R-:W-:-:S02]  /*61b20*/  LOP3.LUT R10, R10, 0xffff, RZ, 0xc0, !PT ;  /* 0x0000ffff0a0a7812 */ /* 0x000fc400078ec0ff */
[----:B------:R-:W-:Y:S02]  /*61b30*/  LOP3.LUT R11, R11, 0xffff, RZ, 0xc0, !PT ;  /* 0x0000ffff0b0b7812 */ /* 0x000fe400078ec0ff */
[----:B------:R-:W-:Y:S02]  /*61b40*/  LOP3.LUT R8, R8, 0xffff, RZ, 0xc0, !PT ;  /* 0x0000ffff08087812 */ /* 0x000fe400078ec0ff */
[----:B0-----:R-:W-:Y:S02]  /*61b50*/  PRMT R13, R4, 0x3340, R7 ;  /* 0x00003340040d7816 */ /* 0x001fe40000000007 */
[----:B------:R-:W-:-:S03]  /*61b60*/  LOP3.LUT R9, R9, 0xffff, RZ, 0xc0, !PT ;  /* 0x0000ffff09097812 */ /* 0x000fc600078ec0ff */
[----:B------:R0:W-:Y:S01]  /*61b70*/  STL [R1+0xe8], R13 ;  /* 0x0000e80d01007387 */ /* 0x0001e20000100800 */
[----:B------:R-:W-:Y:S02]  /*61b80*/  SHF.R.U32.HI R6, RZ, 0x8, R4 ;  /* 0x00000008ff067819 */ /* 0x000fe40000011604 */
[----:B------:R-:W-:Y:S02]  /*61b90*/  PRMT R10, R10, 0x3340, R11 ;  /* 0x000033400a0a7816 */ /* 0x000fe4000000000b */
[----:B------:R-:W-:Y:S02]  /*61ba0*/  SHF.R.U32.HI R7, RZ, 0x8, R7 ;  /* 0x00000008ff077819 */ /* 0x000fe40000011607 */
[----:B------:R-:W-:Y:S02]  /*61bb0*/  SHF.R.U32.HI R4, RZ, 0x8, R5 ;  /* 0x00000008ff047819 */ /* 0x000fe40000011605 */
[----:B0-----:R-:W-:Y:S02]  /*61bc0*/  PRMT R13, R5, 0x3340, R12 ;  /* 0x00003340050d7816 */ /* 0x001fe4000000000c */
[----:B------:R-:W-:-:S02]  /*61bd0*/  PRMT R8, R8, 0x3340, R9 ;  /* 0x0000334008087816 */ /* 0x000fc40000000009 */
[----:B------:R-:W-:Y:S01]  /*61be0*/  SHF.R.U32.HI R5, RZ, 0x8, R12 ;  /* 0x00000008ff057819 */ /* 0x000fe2000001160c */
[----:B------:R-:W-:Y:S01]  /*61bf0*/  STL [R1+0xe4], R13 ;  /* 0x0000e40d01007387 */ /* 0x000fe20000100800 */
[----:B------:R-:W-:Y:S02]  /*61c00*/  LOP3.LUT R6, R6, 0xffff, RZ, 0xc0, !PT ;  /* 0x0000ffff06067812 */ /* 0x000fe400078ec0ff */
[----:B------:R-:W-:Y:S01]  /*61c10*/  LOP3.LUT R7, R7, 0xffff, RZ, 0xc0, !PT ;  /* 0x0000ffff07077812 */ /* 0x000fe200078ec0ff */
[----:B------:R-:W-:Y:S01]  /*61c20*/  STL [R1+0x90], R10 ;  /* 0x0000900a01007387 */ /* 0x000fe20000100800 */
[----:B------:R-:W-:Y:S02]  /*61c30*/  LOP3.LUT R4, R4, 0xffff, RZ, 0xc0, !PT ;  /* 0x0000ffff04047812 */ /* 0x000fe400078ec0ff */
[----:B------:R-:W-:Y:S01]  /*61c40*/  LOP3.LUT R5, R5, 0xffff, RZ, 0xc0, !PT ;  /* 0x0000ffff05057812 */ /* 0x000fe200078ec0ff */
[----:B------:R0:W-:Y:S01]  /*61c50*/  STL [R1+0x94], R8 ;  /* 0x0000940801007387 */ /* 0x0001e20000100800 */
[----:B------:R-:W-:-:S02]  /*61c60*/  PRMT R6, R6, 0x3340, R7 ;  /* 0x0000334006067816 */ /* 0x000fc40000000007 */
[----:B------:R-:W-:-:S03]  /*61c70*/  PRMT R5, R4, 0x3340, R5 ;  /* 0x0000334004057816 */ /* 0x000fc60000000005 */
[----:B------:R-:W-:Y:S04]  /*61c80*/  STL [R1+0xbc], R6 ;  /* 0x0000bc0601007387 */ /* 0x000fe80000100800 */
[----:B------:R1:W-:Y:S01]  /*61c90*/  STL [R1+0xc0], R5 ;  /* 0x0000c00501007387 */ /* 0x0003e20000100800 */
[----:B0-----:R-:W-:Y:S02]  /*61ca0*/  LOP3.LUT R8, R26, 0xffff, RZ, 0xc0, !PT ;  /* 0x0000ffff1a087812 */ /* 0x001fe400078ec0ff */
[----:B------:R-:W-:Y:S02]  /*61cb0*/  LOP3.LUT R4, R27, 0xffff, RZ, 0xc0, !PT ;  /* 0x0000ffff1b047812 */ /* 0x000fe400078ec0ff */
[----:B-1----:R-:W-:Y:S02]  /*61cc0*/  LOP3.LUT R5, R18, 0xffff, RZ, 0xc0, !PT ;  /* 0x0000ffff12057812 */ /* 0x002fe400078ec0ff */
[----:B------:R-:W-:-:S04]  /*61cd0*/  SHF.R.U32.HI R10, RZ, 0x8, R8 ;  /* 0x00000008ff0a7819 */ /* 0x000fc80000011608 */
[----:B------:R-:W-:Y:S02]  /*61ce0*/  LOP3.LUT R10, R10, 0xffff, RZ, 0xc0, !PT ;  /* 0x0000ffff0a0a7812 */ /* 0x000fe400078ec0ff */
[----:B---3--:R-:W-:Y:S02]  /*61cf0*/  LOP3.LUT R11, R2, 0xffff, RZ, 0xc0, !PT ;  /* 0x0000ffff020b7812 */ /* 0x008fe400078ec0ff */
[----:B----4-:R-:W-:Y:S02]  /*61d00*/  LOP3.LUT R9, R0, 0xffff, RZ, 0xc0, !PT ;  /* 0x0000ffff00097812 */ /* 0x010fe400078ec0ff */
[----:B------:R-:W-:-:S05]  /*61d10*/  PRMT R0, R8, 0x3340, R11 ;  /* 0x0000334008007816 */ /* 0x000fca000000000b */
[----:B------:R0:W-:Y:S01]  /*61d20*/  STL [R1+0xd0], R0 ;  /* 0x0000d00001007387 */ /* 0x0001e20000100800 */
[----:B-----5:R-:W-:-:S03]  /*61d30*/  LOP3.LUT R6, R19, 0xffff, RZ, 0xc0, !PT ;  /* 0x0000ffff13067812 */ /* 0x020fc600078ec0ff */
[----:B------:R-:W3:Y:S04]  /*61d40*/  LDL.LU R17, [R1+0x250] ;  /* 0x0002500001117983 */ /* 0x000ee80000300800 */
[----:B------:R-:W4:Y:S01]  /*61d50*/  LDL.LU R16, [R1+0x1c0] ;  /* 0x0001c00001107983 */ /* 0x000f220000300800 */
[----:B0-----:R-:W-:-:S05]  /*61d60*/  PRMT R0, R4, 0x3340, R9 ;  /* 0x0000334004007816 */ /* 0x001fca0000000009 */
[----:B------:R0:W-:Y:S04]  /*61d70*/  STL [R1+0xcc], R0 ;  /* 0x0000cc0001007387 */ /* 0x0001e80000100800 */
[----:B------:R-:W4:Y:S01]  /*61d80*/  LDL.LU R13, [R1+0x24c] ;  /* 0x00024c00010d7983 */ /* 0x000f220000300800 */
[----:B--2---:R-:W-:-:S03]  /*61d90*/  LOP3.LUT R7, R15, 0xffff, RZ, 0xc0, !PT ;  /* 0x0000ffff0f077812 */ /* 0x004fc600078ec0ff */
[----:B------:R-:W2:Y:S01]  /*61da0*/  LDL.LU R14, [R1+0x1b8] ;  /* 0x0001b800010e7983 */ /* 0x000ea20000300800 */
[----:B------:R-:W-:-:S03]  /*61db0*/  PRMT R2, R5, 0x3340, R6 ;  /* 0x0000334005027816 */ /* 0x000fc60000000006 */
[----:B------:R-:W2:Y:S01]  /*61dc0*/  LDL.LU R24, [R1+0x248] ;  /* 0x0002480001187983 */ /* 0x000ea20000300800 */
[----:B------:R-:W-:-:S03]  /*61dd0*/  LOP3.LUT R12, R20, 0xffff, RZ, 0xc0, !PT ;  /* 0x0000ffff140c7812 */ /* 0x000fc600078ec0ff */
[----:B------:R-:W5:Y:S04]  /*61de0*/  LDL.LU R25, [R1+0x1b4] ;  /* 0x0001b40001197983 */ /* 0x000f680000300800 */
[----:B------:R-:W5:Y:S01]  /*61df0*/  LDL.LU R18, [R1+0x244] ;  /* 0x0002440001127983 */ /* 0x000f620000300800 */
[----:B------:R-:W-:-:S03]  /*61e00*/  SHF.R.U32.HI R11, RZ, 0x8, R11 ;  /* 0x00000008ff0b7819 */ /* 0x000fc6000001160b */
[----:B------:R-:W2:Y:S01]  /*61e10*/  LDL.LU R15, [R1+0x200] ;  /* 0x00020000010f7983 */ /* 0x000ea20000300800 */
[----:B------:R-:W-:-:S03]  /*61e20*/  SHF.R.U32.HI R8, RZ, 0x8, R4 ;  /* 0x00000008ff087819 */ /* 0x000fc60000011604 */
[----:B0-----:R-:W3:Y:S01]  /*61e30*/  LDL.LU R0, [R1+0x13c] ;  /* 0x00013c0001007983 */ /* 0x001ee20000300800 */
[----:B------:R-:W-:-:S03]  /*61e40*/  SHF.R.U32.HI R4, RZ, 0x8, R5 ;  /* 0x00000008ff047819 */ /* 0x000fc60000011605 */
[----:B------:R-:W5:Y:S01]  /*61e50*/  LDL.LU R19, [R1+0x1fc] ;  /* 0x0001fc0001137983 */ /* 0x000f620000300800 */
[----:B------:R-:W-:-:S03]  /*61e60*/  SHF.R.U32.HI R5, RZ, 0x8, R6 ;  /* 0x00000008ff057819 */ /* 0x000fc60000011606 */
[----:B------:R-:W5:Y:S01]  /*61e70*/  LDL.LU R20, [R1+0x138] ;  /* 0x0001380001147983 */ /* 0x000f620000300800 */
[----:B------:R-:W-:-:S03]  /*61e80*/  SHF.R.U32.HI R6, RZ, 0x8, R7 ;  /* 0x00000008ff067819 */ /* 0x000fc60000011607 */
[----:B------:R0:W-:Y:S01]  /*61e90*/  STL [R1+0xd8], R2 ;  /* 0x0000d80201007387 */ /* 0x0001e20000100800 */
[----:B------:R-:W-:Y:S02]  /*61ea0*/  LOP3.LUT R11, R11, 0xffff, RZ, 0xc0, !PT ;  /* 0x0000ffff0b0b7812 */ /* 0x000fe400078ec0ff */
[----:B------:R-:W-:Y:S02]  /*61eb0*/  SHF.R.U32.HI R9, RZ, 0x8, R9 ;  /* 0x00000008ff097819 */ /* 0x000fe40000011609 */
[--C-:B0-----:R-:W-:Y:S02]  /*61ec0*/  PRMT R2, R7, 0x3340, R12.reuse ;  /* 0x0000334007027816 */ /* 0x101fe4000000000c */
[----:B------:R-:W-:Y:S02]  /*61ed0*/  SHF.R.U32.HI R7, RZ, 0x8, R12 ;  /* 0x00000008ff077819 */ /* 0x000fe4000001160c */
[----:B------:R-:W2:Y:S01]  /*61ee0*/  LDL.LU R12, [R1+0x1c8] ;  /* 0x0001c800010c7983 */ /* 0x000ea20000300800 */
[----:B------:R-:W-:-:S03]  /*61ef0*/  LOP3.LUT R8, R8, 0xffff, RZ, 0xc0, !PT ;  /* 0x0000ffff08087812 */ /* 0x000fc600078ec0ff */
[----:B------:R0:W-:Y:S01]  /*61f00*/  STL [R1+0xd4], R2 ;  /* 0x0000d40201007387 */ /* 0x0001e20000100800 */
[----:B------:R-:W-:-:S04]  /*61f10*/  LOP3.LUT R9, R9, 0xffff, RZ, 0xc0, !PT ;  /* 0x0000ffff09097812 */ /* 0x000fc800078ec0ff */
[----:B------:R-:W-:Y:S02]  /*61f20*/  PRMT R9, R8, 0x3340, R9 ;  /* 0x0000334008097816 */ /* 0x000fe40000000009 */
[----:B0-----:R-:W-:Y:S02]  /*61f30*/  PRMT R2, R10, 0x3340, R11 ;  /* 0x000033400a027816 */ /* 0x001fe4000000000b */
[----:B------:R-:W5:Y:S04]  /*61f40*/  LDL.LU R10, [R1+0x1e4] ;  /* 0x0001e400010a7983 */ /* 0x000f680000300800 */
[----:B------:R-:W5:Y:S04]  /*61f50*/  LDL.LU R11, [R1+0x254] ;  /* 0x00025400010b7983 */ /* 0x000f680000300800 */
[----:B------:R0:W-:Y:S04]  /*61f60*/  STL [R1+0x24], R2 ;  /* 0x0000240201007387 */ /* 0x0001e80000100800 */
[----:B------:R-:W5:Y:S04]  /*61f70*/  LDL.LU R26, [R1+0x1a8] ;  /* 0x0001a800011a7983 */ /* 0x000f680000300800 */
[----:B------:R-:W5:Y:S04]  /*61f80*/  LDL.LU R27, [R1+0x1a0] ;  /* 0x0001a000011b7983 */ /* 0x000f680000300800 */
[----:B0-----:R-:W5:Y:S04]  /*61f90*/  LDL.LU R2, [R1+0x238] ;  /* 0x0002380001027983 */ /* 0x001f680000300800 */
[----:B------:R-:W5:Y:S04]  /*61fa0*/  LDL.LU R8, [R1+0x1e8] ;  /* 0x0001e80001087983 */ /* 0x000f680000300800 */
[----:B------:R0:W-:Y:S04]  /*61fb0*/  STL [R1+0x28], R9 ;  /* 0x0000280901007387 */ /* 0x0001e80000100800 */
[----:B0-----:R-:W5:Y:S01]  /*61fc0*/  LDL.LU R9, [R1+0x258] ;  /* 0x0002580001097983 */ /* 0x001f620000300800 */
[----:B------:R-:W-:-:S02]  /*61fd0*/  LOP3.LUT R4, R4, 0xffff, RZ, 0xc0, !PT ;  /* 0x0000ffff04047812 */ /* 0x000fc400078ec0ff */
[----:B------:R-:W-:Y:S02]  /*61fe0*/  LOP3.LUT R5, R5, 0xffff, RZ, 0xc0, !PT ;  /* 0x0000ffff05057812 */ /* 0x000fe400078ec0ff */
[----:B------:R-:W-:Y:S02]  /*61ff0*/  LOP3.LUT R6, R6, 0xffff, RZ, 0xc0, !PT ;  /* 0x0000ffff06067812 */ /* 0x000fe400078ec0ff */
[----:B------:R-:W-:Y:S02]  /*62000*/  LOP3.LUT R7, R7, 0xffff, RZ, 0xc0, !PT ;  /* 0x0000ffff07077812 */ /* 0x000fe400078ec0ff */
[----:B------:R-:W-:Y:S02]  /*62010*/  PRMT R5, R4, 0x3340, R5 ;  /* 0x0000334004057816 */ /* 0x000fe40000000005 */
[----:B------:R-:W-:-:S03]  /*62020*/  PRMT R6, R6, 0x3340, R7 ;  /* 0x0000334006067816 */ /* 0x000fc60000000007 */
[----:B------:R-:W-:Y:S04]  /*62030*/  STL [R1+0xb8], R5 ;  /* 0x0000b80501007387 */ /* 0x000fe80000100800 */
[----:B------:R2:W-:Y:S01]  /*62040*/  STL [R1+0xb4], R6 ;  /* 0x0000b40601007387 */ /* 0x0005e20000100800 */
[----:B----4-:R-:W-:Y:S02]  /*62050*/  PRMT R7, R13, 0x5410, R16 ;  /* 0x000054100d077816 */ /* 0x010fe40000000010 */
[----:B---3--:R-:W-:Y:S02]  /*62060*/  LOP3.LUT R13, R0, 0xffff, RZ, 0xc0, !PT ;  /* 0x0000ffff000d7812 */ /* 0x008fe400078ec0ff */
[----:B------:R-:W3:Y:S01]  /*62070*/  LDL.LU R0, [R1+0x1a4] ;  /* 0x0001a40001007983 */ /* 0x000ee20000300800 */
[----:B--2---:R-:W-:-:S02]  /*62080*/  PRMT R6, R17, 0x5410, R12 ;  /* 0x0000541011067816 */ /* 0x004fc4000000000c */
[----:B-----5:R-:W-:Y:S02]  /*62090*/  PRMT R5, R11, 0x5410, R10 ;  /* 0x000054100b057816 */ /* 0x020fe4000000000a */
[----:B------:R-:W-:Y:S02]  /*620a0*/  LOP3.LUT R11, R15, 0xffff, RZ, 0xc0, !PT ;  /* 0x0000ffff0f0b7812 */ /* 0x000fe400078ec0ff */
[----:B------:R-:W-:Y:S02]  /*620b0*/  LOP3.LUT R10, R19, 0xffff, RZ, 0xc0, !PT ;  /* 0x0000ffff130a7812 */ /* 0x000fe400078ec0ff */
[----:B------:R-:W-:Y:S02]  /*620c0*/  LOP3.LUT R15, R20, 0xffff, RZ, 0xc0, !PT ;  /* 0x0000ffff140f7812 */ /* 0x000fe400078ec0ff */
[----:B------:R-:W-:Y:S01]  /*620d0*/  SHF.R.U32.HI R12, RZ, 0x8, R11 ;  /* 0x00000008ff0c7819 */ /* 0x000fe2000001160b */
[----:B------:R-:W3:Y:S01]  /*620e0*/  LDL.LU R20, [R1+0x23c] ;  /* 0x00023c0001147983 */ /* 0x000ee20000300800 */
[----:B------:R-:W-:-:S03]  /*620f0*/  PRMT R11, R11, 0x3340, R13 ;  /* 0x000033400b0b7816 */ /* 0x000fc6000000000d */
[----:B------:R-:W2:Y:S04]  /*62100*/  LDL.LU R17, [R1+0x58] ;  /* 0x0000580001117983 */ /* 0x000ea80000300800 */
[----:B------:R-:W2:Y:S04]  /*62110*/  LDL.LU R16, [R1+0x208] ;  /* 0x0002080001107983 */ /* 0x000ea80000300800 */
[----:B------:R-:W-:Y:S01]  /*62120*/  STL [R1+0xc4], R11 ;  /* 0x0000c40b01007387 */ /* 0x000fe20000100800 */
[----:B------:R-:W-:Y:S02]  /*62130*/  PRMT R4, R9, 0x5410, R8 ;  /* 0x0000541009047816 */ /* 0x000fe40000000008 */
[----:B------:R-:W-:-:S02]  /*62140*/  PRMT R8, R24, 0x5410, R14 ;  /* 0x0000541018087816 */ /* 0x000fc4000000000e */
[----:B------:R-:W-:Y:S02]  /*62150*/  SHF.R.U32.HI R14, RZ, 0x8, R10 ;  /* 0x00000008ff0e7819 */ /* 0x000fe4000001160a */
[----:B------:R-:W-:Y:S02]  /*62160*/  PRMT R10, R10, 0x3340, R15 ;  /* 0x000033400a0a7816 */ /* 0x000fe4000000000f */
[----:B------:R-:W-:Y:S02]  /*62170*/  PRMT R9, R18, 0x5410, R25 ;  /* 0x0000541012097816 */ /* 0x000fe40000000019 */
[----:B------:R-:W4:Y:S04]  /*62180*/  LDL.LU R18, [R1+0x3c] ;  /* 0x00003c0001127983 */ /* 0x000f280000300800 */
[----:B------:R-:W4:Y:S04]  /*62190*/  LDL.LU R19, [R1+0x204] ;  /* 0x0002040001137983 */ /* 0x000f280000300800 */
[----:B------:R0:W-:Y:S02]  /*621a0*/  STL [R1+0xc8], R10 ;  /* 0x0000c80a01007387 */ /* 0x0001e40000100800 */
[----:B0-----:R-:W-:-:S02]  /*621b0*/  PRMT R10, R3, 0x5410, R26 ;  /* 0x00005410030a7816 */ /* 0x001fc4000000001a */
[----:B------:R-:W5:Y:S01]  /*621c0*/  LDL.LU R3, [R1+0x2058] ;  /* 0x0020580001037983 */ /* 0x000f620000300800 */
[----:B------:R-:W-:Y:S02]  /*621d0*/  SHF.R.U32.HI R13, RZ, 0x8, R13 ;  /* 0x00000008ff0d7819 */ /* 0x000fe4000001160d */
[----:B------:R-:W-:Y:S02]  /*621e0*/  LOP3.LUT R12, R12, 0xffff, RZ, 0xc0, !PT ;  /* 0x0000ffff0c0c7812 */ /* 0x000fe400078ec0ff */
[----:B------:R-:W-:Y:S02]  /*621f0*/  LOP3.LUT R13, R13, 0xffff, RZ, 0xc0, !PT ;  /* 0x0000ffff0d0d7812 */ /* 0x000fe400078ec0ff */
[----:B------:R-:W-:Y:S02]  /*62200*/  SHF.R.U32.HI R15, RZ, 0x8, R15 ;  /* 0x00000008ff0f7819 */ /* 0x000fe4000001160f */
[----:B------:R-:W-:Y:S02]  /*62210*/  PRMT R11, R2, 0x5410, R27 ;  /* 0x00005410020b7816 */ /* 0x000fe4000000001b */
[----:B------:R-:W-:-:S02]  /*62220*/  PRMT R2, R12, 0x3340, R13 ;  /* 0x000033400c027816 */ /* 0x000fc4000000000d */
[----:B------:R-:W-:Y:S01]  /*62230*/  LOP3.LUT R14, R14, 0xffff, RZ, 0xc0, !PT ;  /* 0x0000ffff0e0e7812 */ /* 0x000fe200078ec0ff */
[----:B------:R-:W2:Y:S01]  /*62240*/  LDL.LU R12, [R1+0x218] ;  /* 0x00021800010c7983 */ /* 0x000ea20000300800 */
[----:B------:R-:W-:-:S03]  /*62250*/  LOP3.LUT R15, R15, 0xffff, RZ, 0xc0, !PT ;  /* 0x0000ffff0f0f7812 */ /* 0x000fc600078ec0ff */
[----:B------:R-:W4:Y:S04]  /*62260*/  LDL.LU R13, [R1+0x214] ;  /* 0x00021400010d7983 */ /* 0x000f280000300800 */
[----:B------:R0:W-:Y:S02]  /*62270*/  STL [R1+0x2c], R2 ;  /* 0x00002c0201007387 */ /* 0x0001e40000100800 */
[----:B0-----:R-:W-:Y:S02]  /*62280*/  PRMT R2, R14, 0x3340, R15 ;  /* 0x000033400e027816 */ /* 0x001fe4000000000f */
[----:B------:R-:W2:Y:S04]  /*62290*/  LDL.LU R14, [R1+0x14] ;  /* 0x00001400010e7983 */ /* 0x000ea80000300800 */
[----:B------:R-:W4:Y:S04]  /*622a0*/  LDL.LU R15, [R1+0x154] ;  /* 0x00015400010f7983 */ /* 0x000f280000300800 */
[----:B------:R-:W-:Y:S04]  /*622b0*/  STL [R1+0xb0], R2 ;  /* 0x0000b00201007387 */ /* 0x000fe80000100800 */
[----:B-----5:R0:W-:Y:S04]  /*622c0*/  STSM.16.M88.4 [R3], R4 ;  /* 0x0000000403007844 */ /* 0x0201e80000000200 */
[----:B------:R1:W-:Y:S04]  /*622d0*/  STSM.16.M88.4 [R3+0x200], R8 ;  /* 0x0002000803007844 */ /* 0x0003e80000000200 */
[----:B0-----:R-:W5:Y:S04]  /*622e0*/  LDL.LU R5, [R1+0x230] ;  /* 0x0002300001057983 */ /* 0x001f680000300800 */
[----:B------:R-:W2:Y:S04]  /*622f0*/  LDL.LU R6, [R1+0x158] ;  /* 0x0001580001067983 */ /* 0x000ea80000300800 */
[----:B------:R-:W2:Y:S04]  /*62300*/  LDL.LU R7, [R1+0x21c] ;  /* 0x00021c0001077983 */ /* 0x000ea80000300800 */
[----:B-1----:R-:W4:Y:S04]  /*62310*/  LDL.LU R9, [R1+0x19c] ;  /* 0x00019c0001097983 */ /* 0x002f280000300800 */
[----:B------:R-:W4:Y:S04]  /*62320*/  LDL.LU R10, [R1+0x234] ;  /* 0x00023400010a7983 */ /* 0x000f280000300800 */
[----:B------:R-:W5:Y:S01]  /*62330*/  LDL.LU R11, [R1+0x16c] ;  /* 0x00016c00010b7983 */ /* 0x000f620000300800 */
[----:B------:R-:W0:Y:S01]  /*62340*/  S2R R4, SR_TID.X ;  /* 0x0000000000047919 */ /* 0x000e220000002100 */
[----:B---3--:R-:W-:-:S02]  /*62350*/  PRMT R8, R20, 0x5410, R0 ;  /* 0x0000541014087816 */ /* 0x008fc40000000000 */
[----:B------:R-:W3:Y:S04]  /*62360*/  LDL.LU R24, [R1+0x34] ;  /* 0x0000340001187983 */ /* 0x000ee80000300800 */
[----:B------:R-:W3:Y:S04]  /*62370*/  LDL.LU R25, [R1+0x1ec] ;  /* 0x0001ec0001197983 */ /* 0x000ee80000300800 */
[----:B------:R-:W3:Y:S04]  /*62380*/  LDL.LU R26, [R1+0x30] ;  /* 0x00003000011a7983 */ /* 0x000ee80000300800 */
[----:B------:R-:W3:Y:S04]  /*62390*/  LDL.LU R20, [R1+0x1e0] ;  /* 0x0001e00001147983 */ /* 0x000ee80000300800 */
[----:B------:R-:W3:Y:S04]  /*623a0*/  LDL.LU R27, [R1+0x1dc] ;  /* 0x0001dc00011b7983 */ /* 0x000ee80000300800 */
[----:B------:R-:W3:Y:S04]  /*623b0*/  LDL.LU R2, [R1+0x1b0] ;  /* 0x0001b00001027983 */ /* 0x000ee80000300800 */
[----:B------:R-:W3:Y:S01]  /*623c0*/  LDL.LU R0, [R1+0x1ac] ;  /* 0x0001ac0001007983 */ /* 0x000ee20000300800 */
[----:B0-----:R-:W-:-:S04]  /*623d0*/  LOP3.LUT R4, R4, 0x3f, RZ, 0xc0, !PT ;  /* 0x0000003f04047812 */ /* 0x001fc800078ec0ff */
[----:B------:R-:W-:Y:S01]  /*623e0*/  LEA R4, R4, UR5, 0x4 ;  /* 0x0000000504047c11 */ /* 0x000fe2000f8e20ff */
[----:B------:R-:W-:-:S04]  /*623f0*/  ULDC UR5, c[0x0][0x244] ;  /* 0x0000910000057ab9 */ /* 0x000fc80000000800 */
[----:B------:R-:W-:Y:S01]  /*62400*/  STL [R1+0x14], R4 ;  /* 0x0000140401007387 */ /* 0x000fe20000100800 */
[----:B------:R-:W-:Y:S01]  /*62410*/  BAR.SYNC.DEFER_BLOCKING 0x0 ;  /* 0x0000000000007b1d */ /* 0x000fe20000010000 */
[----:B----4-:R-:W-:Y:S02]  /*62420*/  PRMT R9, R10, 0x5410, R9 ;  /* 0x000054100a097816 */ /* 0x010fe40000000009 */
[----:B-----5:R-:W-:Y:S02]  /*62430*/  PRMT R10, R5, 0x5410, R11 ;  /* 0x00005410050a7816 */ /* 0x020fe4000000000b */
[----:B--2---:R-:W-:Y:S02]  /*62440*/  PRMT R11, R7, 0x5410, R6 ;  /* 0x00005410070b7816 */ /* 0x004fe40000000006 */
[----:B------:R-:W0:Y:S04]  /*62450*/  LDS.128 R4, [R4] ;  /* 0x0000000004047984 */ /* 0x000e280000000c00 */
[----:B0-----:R0:W-:Y:S04]  /*62460*/  STL [R1+0x2028], R4 ;  /* 0x0020280401007387 */ /* 0x0011e80000100800 */
[----:B0-----:R-:W2:Y:S04]  /*62470*/  LDL.LU R4, [R1+0x1f8] ;  /* 0x0001f80001047983 */ /* 0x001ea80000300800 */
[----:B------:R0:W-:Y:S04]  /*62480*/  STL [R1+0x2024], R5 ;  /* 0x0020240501007387 */ /* 0x0001e80000100800 */
[----:B0-----:R-:W2:Y:S04]  /*62490*/  LDL.LU R5, [R1+0x38] ;  /* 0x0000380001057983 */ /* 0x001ea80000300800 */
[----:B------:R0:W-:Y:S04]  /*624a0*/  STL [R1+0x2008], R6 ;  /* 0x0020080601007387 */ /* 0x0001e80000100800 */
[----:B0-----:R-:W4:Y:S01]  /*624b0*/  LDL R6, [R1+0x14] ;  /* 0x0000140001067983 */ /* 0x001f220000100800 */
[----:B------:R-:W-:-:S02]  /*624c0*/  PRMT R12, R12, 0x5410, R14 ;  /* 0x000054100c0c7816 */ /* 0x000fc4000000000e */
[----:B------:R-:W-:Y:S02]  /*624d0*/  PRMT R13, R13, 0x5410, R15 ;  /* 0x000054100d0d7816 */ /* 0x000fe4000000000f */
[----:B------:R-:W-:Y:S02]  /*624e0*/  PRMT R14, R16, 0x5410, R17 ;  /* 0x00005410100e7816 */ /* 0x000fe40000000011 */
[----:B------:R-:W-:Y:S01]  /*624f0*/  PRMT R15, R19, 0x5410, R18 ;  /* 0x00005410130f7816 */ /* 0x000fe20000000012 */
[----:B------:R0:W-:Y:S04]  /*62500*/  STL [R1+0x1fe8], R7 ;  /* 0x001fe80701007387 */ /* 0x0001e80000100800 */
[----:B0-----:R-:W5:Y:S04]  /*62510*/  LDL.LU R7, [R1+0x20c] ;  /* 0x00020c0001077983 */ /* 0x001f680000300800 */
[----:B----4-:R-:W0:Y:S01]  /*62520*/  LDS.128 R16, [R6+0x400] ;  /* 0x0004000006107984 */ /* 0x010e220000000c00 */
[----:B------:R-:W-:Y:S06]  /*62530*/  BAR.SYNC.DEFER_BLOCKING 0x0 ;  /* 0x0000000000007b1d */ /* 0x000fec0000010000 */
[----:B0-----:R0:W-:Y:S04]  /*62540*/  STL.64 [R1+0x1fe0], R16 ;  /* 0x001fe01001007387 */ /* 0x0011e80000100a00 */
[----:B0-----:R-:W4:Y:S04]  /*62550*/  LDL.LU R16, [R1+0x210] ;  /* 0x0002100001107983 */ /* 0x001f280000300800 */
[----:B------:R-:W5:Y:S04]  /*62560*/  LDL.LU R17, [R1+0x130] ;  /* 0x0001300001117983 */ /* 0x000f680000300800 */
[----:B------:R0:W-:Y:S04]  /*62570*/  STL [R1+0x1fdc], R18 ;  /* 0x001fdc1201007387 */ /* 0x0001e80000100800 */
[----:B0-----:R-:W4:Y:S01]  /*62580*/  LDL.LU R18, [R1+0x140] ;  /* 0x0001400001127983 */ /* 0x001f220000300800 */
[----:B---3--:R-:W-:-:S02]  /*62590*/  PRMT R22, R2, 0x5410, R22 ;  /* 0x0000541002167816 */ /* 0x008fc40000000016 */
[----:B------:R-:W-:Y:S01]  /*625a0*/  PRMT R23, R0, 0x5410, R23 ;  /* 0x0000541000177816 */ /* 0x000fe20000000017 */
[----:B------:R0:W-:Y:S04]  /*625b0*/  STL [R1+0x1fd4], R19 ;  /* 0x001fd41301007387 */ /* 0x0001e80000100800 */
[----:B------:R-:W3:Y:S04]  /*625c0*/  LDL.LU R2, [R1+0x48] ;  /* 0x0000480001027983 */ /* 0x000ee80000300800 */
[----:B------:R5:W-:Y:S04]  /*625d0*/  STSM.16.M88.4 [R3], R8 ;  /* 0x0000000803007844 */ /* 0x000be80000000200 */
[----:B------:R-:W3:Y:S04]  /*625e0*/  LDL.LU R0, [R1+0x44] ;  /* 0x0000440001007983 */ /* 0x000ee80000300800 */
[----:B0-----:R-:W3:Y:S04]  /*625f0*/  LDL.LU R19, [R1+0x118] ;  /* 0x0001180001137983 */ /* 0x001ee80000300800 */
[----:B------:R-:W-:Y:S01]  /*62600*/  STSM.16.M88.4 [R3+0x200], R12 ;  /* 0x0002000c03007844 */ /* 0x000fe20000000200 */
[----:B------:R-:W-:Y:S01]  /*62610*/  BAR.SYNC.DEFER_BLOCKING 0x0 ;  /* 0x0000000000007b1d */ /* 0x000fe20000010000 */
[----:B-----5:R-:W-:-:S05]  /*62620*/  PRMT R9, R7, 0x5410, R17 ;  /* 0x0000541007097816 */ /* 0x020fca0000000011 */
[----:B------:R-:W0:Y:S01]  /*62630*/  LDS.128 R12, [R6] ;  /* 0x00000000060c7984 */ /* 0x000e220000000c00 */
[----:B----4-:R-:W-:-:S03]  /*62640*/  PRMT R8, R16, 0x5410, R18 ;  /* 0x0000541010087816 */ /* 0x010fc60000000012 */
[----:B------:R-:W3:Y:S04]  /*62650*/  LDL.LU R18, [R1+0x60] ;  /* 0x0000600001127983 */ /* 0x000ee80000300800 */
[----:B------:R-:W4:Y:S04]  /*62660*/  LDL.LU R16, [R1+0x114] ;  /* 0x0001140001107983 */ /* 0x000f280000300800 */
[----:B------:R-:W4:Y:S01]  /*62670*/  LDL.LU R17, [R1+0x4] ;  /* 0x0000040001117983 */ /* 0x000f220000300800 */
[----:B------:R-:W-:Y:S02]  /*62680*/  PRMT R11, R25, 0x5410, R24 ;  /* 0x00005410190b7816 */ /* 0x000fe40000000018 */
[----:B------:R-:W-:-:S02]  /*62690*/  PRMT R20, R20, 0x5410, R26 ;  /* 0x0000541014147816 */ /* 0x000fc4000000001a */
[----:B------:R-:W-:Y:S02]  /*626a0*/  PRMT R21, R27, 0x5410, R21 ;  /* 0x000054101b157816 */ /* 0x000fe40000000015 */
[----:B------:R-:W1:Y:S01]  /*626b0*/  LDS.128 R24, [R6+0x400] ;  /* 0x0004000006187984 */ /* 0x000e620000000c00 */
[----:B--2---:R-:W-:Y:S01]  /*626c0*/  PRMT R10, R4, 0x5410, R5 ;  /* 0x00005410040a7816 */ /* 0x004fe20000000005 */
[----:B------:R-:W-:Y:S06]  /*626d0*/  BAR.SYNC.DEFER_BLOCKING 0x0 ;  /* 0x0000000000007b1d */ /* 0x000fec0000010000 */
[----:B------:R-:W-:Y:S04]  /*626e0*/  STSM.16.M88.4 [R3], R8 ;  /* 0x0000000803007844 */ /* 0x000fe80000000200 */
[----:B---3--:R2:W-:Y:S04]  /*626f0*/  STL.64 [R1+0x2038], R18 ;  /* 0x0020381201007387 */ /* 0x0085e80000100a00 */
[----:B--2---:R-:W2:Y:S04]  /*62700*/  LDL.LU R18, [R1+0x54] ;  /* 0x0000540001127983 */ /* 0x004ea80000300800 */
[----:B------:R-:W3:Y:S04]  /*62710*/  LDL.LU R19, [R1+0x50] ;  /* 0x0000500001137983 */ /* 0x000ee80000300800 */
[----:B----4-:R4:W-:Y:S04]  /*62720*/  STL.64 [R1+0x2030], R16 ;  /* 0x0020301001007387 */ /* 0x0109e80000100a00 */
[----:B----4-:R-:W4:Y:S04]  /*62730*/  LDL.LU R16, [R1+0x180] ;  /* 0x0001800001107983 */ /* 0x010f280000300800 */
[----:B------:R-:W5:Y:S04]  /*62740*/  LDL.LU R17, [R1+0x5c] ;  /* 0x00005c0001117983 */ /* 0x000f680000300800 */
[----:B------:R-:W5:Y:S04]  /*62750*/  LDL.LU R7, [R1+0x6c] ;  /* 0x00006c0001077983 */ /* 0x000f680000300800 */
[----:B------:R-:W5:Y:S04]  /*62760*/  LDL.LU R5, [R1+0xc] ;  /* 0x00000c0001057983 */ /* 0x000f680000300800 */
[----:B------:R-:W5:Y:S04]  /*62770*/  LDL.LU R4, [R1+0x68] ;  /* 0x0000680001047983 */ /* 0x000f680000300800 */
[----:B0-----:R0:W-:Y:S04]  /*62780*/  STL.64 [R1+0x1ff0], R12 ;  /* 0x001ff00c01007387 */ /* 0x0011e80000100a00 */
[----:B0-----:R-:W5:Y:S04]  /*62790*/  LDL.LU R12, [R1+0x11c] ;  /* 0x00011c00010c7983 */ /* 0x001f680000300800 */
[----:B------:R-:W5:Y:S04]  /*627a0*/  LDL.LU R13, [R1+0x8] ;  /* 0x00000800010d7983 */ /* 0x000f680000300800 */
[----:B------:R0:W-:Y:S04]  /*627b0*/  STL [R1+0x1fd8], R15 ;  /* 0x001fd80f01007387 */ /* 0x0001e80000100800 */
[----:B0-----:R-:W5:Y:S04]  /*627c0*/  LDL.LU R15, [R1] ;  /* 0x00000000010f7983 */ /* 0x001f680000300800 */
[----:B-1----:R-:W-:Y:S04]  /*627d0*/  STL.64 [R1+0x30], R24 ;  /* 0x0000301801007387 */ /* 0x002fe80000100a00 */
[----:B------:R0:W-:Y:S04]  /*627e0*/  STL.64 [R1+0x38], R26 ;  /* 0x0000381a01007387 */ /* 0x0001e80000100a00 */
[----:B0-----:R-:W2:Y:S04]  /*627f0*/  LDL.LU.64 R26, [R1+0x2050] ;  /* 0x00205000011a7983 */ /* 0x001ea80000300a00 */
[----:B------:R-:W4:Y:S04]  /*62800*/  LDL.LU.64 R24, [R1+0x2048] ;  /* 0x0020480001187983 */ /* 0x000f280000300a00 */
[----:B------:R-:W5:Y:S04]  /*62810*/  LDL.LU R8, [R1+0x1c4] ;  /* 0x0001c40001087983 */ /* 0x000f680000300800 */
[----:B------:R-:W5:Y:S04]  /*62820*/  LDL.LU R9, [R1+0x1bc] ;  /* 0x0001bc0001097983 */ /* 0x000f680000300800 */
[----:B------:R0:W-:Y:S04]  /*62830*/  STSM.16.M88.4 [R3+0x200], R20 ;  /* 0x0002001403007844 */ /* 0x0001e80000000200 */
[----:B------:R-:W5:Y:S04]  /*62840*/  LDL.LU R10, [R1+0x188] ;  /* 0x00018800010a7983 */ /* 0x000f680000300800 */
[----:B------:R-:W5:Y:S04]  /*62850*/  LDL.LU R11, [R1+0x184] ;  /* 0x00018400010b7983 */ /* 0x000f680000300800 */
[----:B0-----:R-:W5:Y:S04]  /*62860*/  LDL.LU R20, [R1+0x128] ;  /* 0x0001280001147983 */ /* 0x001f680000300800 */
[----:B------:R-:W5:Y:S04]  /*62870*/  LDL.LU R21, [R1+0x64] ;  /* 0x0000640001157983 */ /* 0x000f680000300800 */
[----:B------:R-:W5:Y:S04]  /*62880*/  LDL.LU R22, [R1+0x124] ;  /* 0x0001240001167983 */ /* 0x000f680000300800 */
[----:B------:R-:W5:Y:S01]  /*62890*/  LDL.LU R23, [R1+0x120] ;  /* 0x0001200001177983 */ /* 0x000f620000300800 */
[----:B------:R-:W-:Y:S01]  /*628a0*/  BAR.SYNC.DEFER_BLOCKING 0x0 ;  /* 0x0000000000007b1d */ /* 0x000fe20000010000 */
[----:B--2---:R-:W-:-:S02]  /*628b0*/  PRMT R26, R18, 0x5410, R26 ;  /* 0x00005410121a7816 */ /* 0x004fc4000000001a */
[----:B---3--:R-:W-:Y:S02]  /*628c0*/  PRMT R27, R19, 0x5410, R27 ;  /* 0x00005410131b7816 */ /* 0x008fe4000000001b */
[----:B----4-:R-:W-:Y:S02]  /*628d0*/  PRMT R24, R16, 0x5410, R24 ;  /* 0x0000541010187816 */ /* 0x010fe40000000018 */
[----:B-----5:R-:W-:Y:S02]  /*628e0*/  PRMT R25, R17, 0x5410, R25 ;  /* 0x0000541011197816 */ /* 0x020fe40000000019 */
[----:B------:R-:W0:Y:S01]  /*628f0*/  LDS.128 R16, [R6] ;  /* 0x0000000006107984 */ /* 0x000e220000000c00 */
[----:B------:R-:W-:-:S03]  /*62900*/  PRMT R8, R8, 0x5410, R2 ;  /* 0x0000541008087816 */ /* 0x000fc60000000002 */
[----:B------:R-:W2:Y:S01]  /*62910*/  LDL.LU R2, [R1+0x2044] ;  /* 0x0020440001027983 */ /* 0x000ea20000300800 */
[----:B------:R-:W-:-:S03]  /*62920*/  PRMT R9, R9, 0x5410, R0 ;  /* 0x0000541009097816 */ /* 0x000fc60000000000 */
[----:B------:R-:W3:Y:S04]  /*62930*/  LDL.LU R0, [R1+0x2040] ;  /* 0x0020400001007983 */ /* 0x000ee80000300800 */
[----:B0-----:R-:W-:Y:S04]  /*62940*/  STL.64 [R1+0x40], R16 ;  /* 0x0000401001007387 */ /* 0x001fe80000100a00 */
[----:B------:R-:W-:Y:S04]  /*62950*/  STL.64 [R1+0x48], R18 ;  /* 0x0000481201007387 */ /* 0x000fe80000100a00 */
[----:B------:R-:W0:Y:S04]  /*62960*/  LDS.128 R16, [R6+0x400] ;  /* 0x0004000006107984 */ /* 0x000e280000000c00 */
[----:B0-----:R-:W-:Y:S04]  /*62970*/  STL.64 [R1+0x50], R16 ;  /* 0x0000501001007387 */ /* 0x001fe80000100a00 */
[----:B------:R0:W-:Y:S04]  /*62980*/  STL.64 [R1+0x58], R18 ;  /* 0x0000581201007387 */ /* 0x0001e80000100a00 */
[----:B0-----:R-:W4:Y:S04]  /*62990*/  LDL.LU.64 R18, [R1+0x2038] ;  /* 0x0020380001127983 */ /* 0x001f280000300a00 */
[----:B------:R-:W5:Y:S01]  /*629a0*/  LDL.LU.64 R16, [R1+0x2030] ;  /* 0x0020300001107983 */ /* 0x000f620000300a00 */
[----:B------:R-:W-:-:S02]  /*629b0*/  PRMT R21, R22, 0x5410, R21 ;  /* 0x0000541016157816 */ /* 0x000fc40000000015 */
[----:B------:R-:W-:Y:S02]  /*629c0*/  PRMT R22, R23, 0x5410, R29 ;  /* 0x0000541017167816 */ /* 0x000fe4000000001d */
[----:B------:R-:W5:Y:S01]  /*629d0*/  LDL.LU R29, [R1+0x20] ;  /* 0x00002000011d7983 */ /* 0x000f620000300800 */
[----:B------:R-:W-:Y:S02]  /*629e0*/  PRMT R23, R12, 0x5410, R15 ;  /* 0x000054100c177816 */ /* 0x000fe4000000000f */
[----:B------:R-:W-:Y:S01]  /*629f0*/  PRMT R20, R20, 0x5410, R28 ;  /* 0x0000541014147816 */ /* 0x000fe2000000001c */
[----:B------:R-:W-:Y:S01]  /*62a00*/  BAR.SYNC.DEFER_BLOCKING 0x0 ;  /* 0x0000000000007b1d */ /* 0x000fe20000010000 */
[----:B--2---:R-:W-:-:S05]  /*62a10*/  PRMT R11, R11, 0x5410, R2 ;  /* 0x000054100b0b7816 */ /* 0x004fca0000000002 */
[----:B------:R-:W2:Y:S01]  /*62a20*/  LDL.LU R2, [R1+0x80] ;  /* 0x0000800001027983 */ /* 0x000ea20000300800 */
[----:B---3--:R-:W-:-:S05]  /*62a30*/  PRMT R10, R10, 0x5410, R0 ;  /* 0x000054100a0a7816 */ /* 0x008fca0000000000 */
[----:B------:R-:W-:Y:S04]  /*62a40*/  STSM.16.M88.4 [R3], R8 ;  /* 0x0000000803007844 */ /* 0x000fe80000000200 */
[----:B------:R0:W-:Y:S01]  /*62a50*/  STSM.16.M88.4 [R3+0x200], R24 ;  /* 0x0002001803007844 */ /* 0x0001e20000000200 */
[----:B------:R-:W-:Y:S06]  /*62a60*/  BAR.SYNC.DEFER_BLOCKING 0x0 ;  /* 0x0000000000007b1d */ /* 0x000fec0000010000 */
[----:B------:R-:W1:Y:S01]  /*62a70*/  LDS.128 R8, [R6] ;  /* 0x0000000006087984 */ /* 0x000e620000000c00 */
[----:B0-----:R-:W-:-:S03]  /*62a80*/  PRMT R27, R4, 0x5410, R5 ;  /* 0x00005410041b7816 */ /* 0x001fc60000000005 */
[----:B------:R-:W3:Y:S04]  /*62a90*/  LDL.LU R4, [R1+0x78] ;  /* 0x0000780001047983 */ /* 0x000ee80000300800 */
[----:B------:R-:W2:Y:S01]  /*62aa0*/  LDL.LU R5, [R1+0x7c] ;  /* 0x00007c0001057983 */ /* 0x000ea20000300800 */
[----:B----4-:R-:W-:Y:S02]  /*62ab0*/  PRMT R24, R19, 0x5410, R13 ;  /* 0x0000541013187816 */ /* 0x010fe4000000000d */
[----:B-----5:R-:W-:Y:S02]  /*62ac0*/  PRMT R25, R16, 0x5410, R18 ;  /* 0x0000541010197816 */ /* 0x020fe40000000012 */
[----:B------:R-:W-:Y:S02]  /*62ad0*/  PRMT R26, R7, 0x5410, R17 ;  /* 0x00005410071a7816 */ /* 0x000fe40000000011 */
[----:B------:R-:W0:Y:S01]  /*62ae0*/  LDS.128 R16, [R6+0x400] ;  /* 0x0004000006107984 */ /* 0x000e220000000c00 */
[----:B------:R-:W-:Y:S06]  /*62af0*/  BAR.SYNC.DEFER_BLOCKING 0x0 ;  /* 0x0000000000007b1d */ /* 0x000fec0000010000 */
[----:B-1----:R1:W-:Y:S04]  /*62b00*/  STL [R1+0x1fd0], R9 ;  /* 0x001fd00901007387 */ /* 0x0023e80000100800 */
[----:B-1----:R-:W4:Y:S04]  /*62b10*/  LDL.LU R9, [R1+0x84] ;  /* 0x0000840001097983 */ /* 0x002f280000300800 */
[----:B------:R1:W-:Y:S04]  /*62b20*/  STL [R1+0x1fcc], R10 ;  /* 0x001fcc0a01007387 */ /* 0x0003e80000100800 */
[----:B-1----:R-:W4:Y:S04]  /*62b30*/  LDL.LU R10, [R1+0x1c] ;  /* 0x00001c00010a7983 */ /* 0x002f280000300800 */
[----:B------:R1:W-:Y:S04]  /*62b40*/  STL [R1+0x1fc8], R11 ;  /* 0x001fc80b01007387 */ /* 0x0003e80000100800 */
[----:B-1----:R-:W5:Y:S04]  /*62b50*/  LDL.LU R11, [R1+0x88] ;  /* 0x00008800010b7983 */ /* 0x002f680000300800 */
[----:B------:R1:W-:Y:S04]  /*62b60*/  STL [R1+0x2020], R8 ;  /* 0x0020200801007387 */ /* 0x0003e80000100800 */
[----:B-1----:R-:W5:Y:S04]  /*62b70*/  LDL.LU R8, [R1+0x74] ;  /* 0x0000740001087983 */ /* 0x002f680000300800 */
[----:B------:R-:W2:Y:S04]  /*62b80*/  LDL.LU R0, [R1+0xa8] ;  /* 0x0000a80001007983 */ /* 0x000ea80000300800 */
[----:B------:R-:W2:Y:S04]  /*62b90*/  LDL.LU R12, [R1+0x100] ;  /* 0x00010000010c7983 */ /* 0x000ea80000300800 */
[----:B0-----:R-:W-:Y:S04]  /*62ba0*/  STL.64 [R1+0x60], R16 ;  /* 0x0000601001007387 */ /* 0x001fe80000100a00 */
[----:B------:R0:W-:Y:S04]  /*62bb0*/  STL.64 [R1+0x68], R18 ;  /* 0x0000681201007387 */ /* 0x0001e80000100a00 */
[----:B------:R-:W2:Y:S04]  /*62bc0*/  LDL.LU R28, [R1+0xa0] ;  /* 0x0000a000011c7983 */ /* 0x000ea80000300800 */
[----:B------:R-:W2:Y:S04]  /*62bd0*/  LDL.LU R15, [R1+0xf0] ;  /* 0x0000f000010f7983 */ /* 0x000ea80000300800 */
[----:B------:R-:W2:Y:S04]  /*62be0*/  LDL.LU R13, [R1+0xa4] ;  /* 0x0000a400010d7983 */ /* 0x000ea80000300800 */
[----:B0-----:R-:W2:Y:S04]  /*62bf0*/  LDL.LU R19, [R1+0xec] ;  /* 0x0000ec0001137983 */ /* 0x001ea80000300800 */
[----:B------:R-:W2:Y:S04]  /*62c00*/  LDL.LU R18, [R1+0x90] ;  /* 0x0000900001127983 */ /* 0x000ea80000300800 */
[----:B------:R-:W2:Y:S04]  /*62c10*/  LDL.LU R16, [R1+0xe0] ;  /* 0x0000e00001107983 */ /* 0x000ea80000300800 */
[----:B------:R-:W2:Y:S04]  /*62c20*/  LDL.LU R17, [R1+0x94] ;  /* 0x0000940001117983 */ /* 0x000ea80000300800 */
[----:B------:R-:W2:Y:S04]  /*62c30*/  LDL.LU R7, [R1+0xdc] ;  /* 0x0000dc0001077983 */ /* 0x000ea80000300800 */
[----:B------:R0:W-:Y:S04]  /*62c40*/  STSM.16.M88.4 [R3], R20 ;  /* 0x0000001403007844 */ /* 0x0001e80000000200 */
[----:B------:R1:W-:Y:S04]  /*62c50*/  STSM.16.M88.4 [R3+0x200], R24 ;  /* 0x0002001803007844 */ /* 0x0003e80000000200 */
[----:B0-----:R-:W3:Y:S04]  /*62c60*/  LDL.LU R20, [R1+0x110] ;  /* 0x0001100001147983 */ /* 0x001ee80000300800 */
[----:B------:R-:W2:Y:S04]  /*62c70*/  LDL.LU R21, [R1+0x10c] ;  /* 0x00010c0001157983 */ /* 0x000ea80000300800 */
[----:B------:R-:W4:Y:S04]  /*62c80*/  LDL.LU R22, [R1+0x108] ;  /* 0x0001080001167983 */ /* 0x000f280000300800 */
[----:B------:R-:W5:Y:S04]  /*62c90*/  LDL.LU R23, [R1+0x104] ;  /* 0x0001040001177983 */ /* 0x000f680000300800 */
[----:B-1----:R-:W4:Y:S04]  /*62ca0*/  LDL.LU R24, [R1+0x10] ;  /* 0x0000100001187983 */ /* 0x002f280000300800 */
[----:B------:R-:W5:Y:S04]  /*62cb0*/  LDL.LU R25, [R1+0x18] ;  /* 0x0000180001197983 */ /* 0x000f680000300800 */
[----:B------:R-:W3:Y:S04]  /*62cc0*/  LDL.LU R26, [R1+0x70] ;  /* 0x00007000011a7983 */ /* 0x000ee80000300800 */
[----:B------:R-:W3:Y:S01]  /*62cd0*/  LDL.LU R27, [R1+0x8c] ;  /* 0x00008c00011b7983 */ /* 0x000ee20000300800 */
[----:B------:R-:W-:Y:S01]  /*62ce0*/  BAR.SYNC.DEFER_BLOCKING 0x0 ;  /* 0x0000000000007b1d */ /* 0x000fe20000010000 */
[----:B----4-:R-:W-:-:S02]  /*62cf0*/  PRMT R22, R22, 0x5410, R24 ;  /* 0x0000541016167816 */ /* 0x010fc40000000018 */
[----:B-----5:R-:W-:Y:S02]  /*62d00*/  PRMT R23, R23, 0x5410, R25 ;  /* 0x0000541017177816 */ /* 0x020fe40000000019 */
[----:B------:R-:W-:Y:S02]  /*62d10*/  PRMT R25, R11, 0x5410, R8 ;  /* 0x000054100b197816 */ /* 0x000fe40000000008 */
[----:B---3--:R-:W-:Y:S02]  /*62d20*/  PRMT R24, R27, 0x5410, R26 ;  /* 0x000054101b187816 */ /* 0x008fe4000000001a */
[----:B------:R-:W-:Y:S02]  /*62d30*/  PRMT R26, R9, 0x5410, R10 ;  /* 0x00005410091a7816 */ /* 0x000fe4000000000a */
[----:B------:R-:W0:Y:S01]  /*62d40*/  LDS.128 R8, [R6] ;  /* 0x0000000006087984 */ /* 0x000e220000000c00 */
[----:B------:R-:W-:Y:S02]  /*62d50*/  PRMT R20, R20, 0x5410, R4 ;  /* 0x0000541014147816 */ /* 0x000fe40000000004 */
[----:B--2---:R-:W-:Y:S01]  /*62d60*/  PRMT R21, R21, 0x5410, R5 ;  /* 0x0000541015157816 */ /* 0x004fe20000000005 */
[----:B------:R-:W2:Y:S04]  /*62d70*/  LDL.LU R4, [R1+0x2028] ;  /* 0x0020280001047983 */ /* 0x000ea80000300800 */
[----:B------:R-:W3:Y:S04]  /*62d80*/  LDL.LU R5, [R1+0x2024] ;  /* 0x0020240001057983 */ /* 0x000ee80000300800 */
[----:B0-----:R-:W-:Y:S04]  /*62d90*/  STL.64 [R1+0x70], R8 ;  /* 0x0000700801007387 */ /* 0x001fe80000100a00 */
[----:B------:R-:W-:Y:S04]  /*62da0*/  STL.64 [R1+0x78], R10 ;  /* 0x0000780a01007387 */ /* 0x000fe80000100a00 */
[----:B------:R-:W0:Y:S01]  /*62db0*/  LDS.128 R8, [R6+0x400] ;  /* 0x0004000006087984 */ /* 0x000e220000000c00 */
[----:B------:R-:W-:Y:S01]  /*62dc0*/  BAR.SYNC.DEFER_BLOCKING 0x0 ;  /* 0x0000000000007b1d */ /* 0x000fe20000010000 */
[----:B------:R-:W-:-:S05]  /*62dd0*/  PRMT R27, R2, 0x5410, R29 ;  /* 0x00005410021b7816 */ /* 0x000fca000000001d */
[----:B------:R1:W-:Y:S04]  /*62de0*/  STSM.16.M88.4 [R3], R20 ;  /* 0x0000001403007844 */ /* 0x0003e80000000200 */
[----:B------:R-:W-:Y:S04]  /*62df0*/  STSM.16.M88.4 [R3+0x200], R24 ;  /* 0x0002001803007844 */ /* 0x000fe80000000200 */
[----:B0-----:R0:W-:Y:S04]  /*62e00*/  STL.64 [R1+0x80], R8 ;  /* 0x0000800801007387 */ /* 0x0011e80000100a00 */
[----:B------:R4:W-:Y:S01]  /*62e10*/  STL.64 [R1+0x88], R10 ;  /* 0x0000880a01007387 */ /* 0x0009e20000100a00 */
[----:B-1----:R-:W-:-:S03]  /*62e20*/  PRMT R20, R12, 0x5410, R0 ;  /* 0x000054100c147816 */ /* 0x002fc60000000000 */
[----:B0-----:R-:W5:Y:S04]  /*62e30*/  LDL.LU R8, [R1+0x2020] ;  /* 0x0020200001087983 */ /* 0x001f680000300800 */
[----:B------:R-:W2:Y:S04]  /*62e40*/  LDL.LU R21, [R1+0xfc] ;  /* 0x0000fc0001157983 */ /* 0x000ea80000300800 */
[----:B------:R-:W3:Y:S04]  /*62e50*/  LDL.LU R22, [R1+0xf8] ;  /* 0x0000f80001167983 */ /* 0x000ee80000300800 */
[----:B------:R-:W2:Y:S04]  /*62e60*/  LDL.LU R23, [R1+0xf4] ;  /* 0x0000f40001177983 */ /* 0x000ea80000300800 */
[----:B------:R-:W2:Y:S04]  /*62e70*/  LDL.LU R25, [R1+0xac] ;  /* 0x0000ac0001197983 */ /* 0x000ea80000300800 */
[----:B------:R-:W3:Y:S04]  /*62e80*/  LDL.LU R26, [R1+0x98] ;  /* 0x00009800011a7983 */ /* 0x000ee80000300800 */
[----:B------:R-:W2:Y:S04]  /*62e90*/  LDL.LU R27, [R1+0x9c] ;  /* 0x00009c00011b7983 */ /* 0x000ea80000300800 */
[----:B------:R-:W2:Y:S04]  /*62ea0*/  LDL.LU R2, [R1+0xbc] ;  /* 0x0000bc0001027983 */ /* 0x000ea80000300800 */
[----:B------:R-:W2:Y:S04]  /*62eb0*/  LDL.LU R12, [R1+0xe8] ;  /* 0x0000e800010c7983 */ /* 0x000ea80000300800 */
[----:B----4-:R-:W4:Y:S04]  /*62ec0*/  LDL.LU R11, [R1+0x24] ;  /* 0x00002400010b7983 */ /* 0x010f280000300800 */
[----:B------:R-:W4:Y:S04]  /*62ed0*/  LDL.LU R10, [R1+0xd0] ;  /* 0x0000d000010a7983 */ /* 0x000f280000300800 */
[----:B------:R-:W2:Y:S04]  /*62ee0*/  LDL.LU R29, [R1+0x28] ;  /* 0x00002800011d7983 */ /* 0x000ea80000300800 */
[----:B------:R-:W2:Y:S04]  /*62ef0*/  LDL.LU R0, [R1+0xcc] ;  /* 0x0000cc0001007983 */ /* 0x000ea80000300800 */
[----:B------:R-:W5:Y:S01]  /*62f00*/  LDL R9, [R1+0x9a4] ;  /* 0x0009a40001097983 */ /* 0x000f620000100800 */
[----:B------:R-:W-:Y:S01]  /*62f10*/  PRMT R24, R15, 0x5410, R28 ;  /* 0x000054100f187816 */ /* 0x000fe2000000001c */
[----:B------:R-:W-:Y:S06]  /*62f20*/  BAR.SYNC.DEFER_BLOCKING 0x0 ;  /* 0x0000000000007b1d */ /* 0x000fec0000010000 */
[----:B----4-:R-:W-:Y:S04]  /*62f30*/  STL.64 [R1+0x2018], R10 ;  /* 0x0020180a01007387 */ /* 0x010fe80000100a00 */
[----:B-----5:R-:W-:Y:S04]  /*62f40*/  STL.64 [R1+0x2010], R8 ;  /* 0x0020100801007387 */ /* 0x020fe80000100a00 */
[----:B------:R-:W0:Y:S01]  /*62f50*/  LDS.128 R8, [R6] ;  /* 0x0000000006087984 */ /* 0x000e220000000c00 */
[----:B---3--:R-:W-:-:S02]  /*62f60*/  PRMT R22, R22, 0x5410, R26 ;  /* 0x0000541016167816 */ /* 0x008fc4000000001a */
[----:B------:R-:W-:Y:S01]  /*62f70*/  PRMT R26, R16, 0x5410, R18 ;  /* 0x00005410101a7816 */ /* 0x000fe20000000012 */
[----:B------:R-:W3:Y:S01]  /*62f80*/  LDL.LU R28, [R1+0xb8] ;  /* 0x0000b800011c7983 */ /* 0x000ee20000300800 */
[----:B--2---:R-:W-:-:S03]  /*62f90*/  PRMT R23, R23, 0x5410, R27 ;  /* 0x0000541017177816 */ /* 0x004fc6000000001b */
[----:B------:R-:W3:Y:S01]  /*62fa0*/  LDL.LU R16, [R1+0xd8] ;  /* 0x0000d80001107983 */ /* 0x000ee20000300800 */
[----:B------:R-:W-:Y:S02]  /*62fb0*/  PRMT R21, R21, 0x5410, R25 ;  /* 0x0000541015157816 */ /* 0x000fe40000000019 */
[----:B------:R-:W-:Y:S02]  /*62fc0*/  PRMT R27, R7, 0x5410, R17 ;  /* 0x00005410071b7816 */ /* 0x000fe40000000011 */
[----:B------:R-:W-:Y:S01]  /*62fd0*/  PRMT R25, R19, 0x5410, R13 ;  /* 0x0000541013197816 */ /* 0x000fe2000000000d */
[----:B0-----:R-:W-:Y:S04]  /*62fe0*/  STL.64 [R1+0x90], R8 ;  /* 0x0000900801007387 */ /* 0x001fe80000100a00 */
[----:B------:R-:W-:Y:S04]  /*62ff0*/  STL.64 [R1+0x98], R10 ;  /* 0x0000980a01007387 */ /* 0x000fe80000100a00 */
[----:B------:R-:W2:Y:S04]  /*63000*/  LDL.LU R15, [R1+0xb4] ;  /* 0x0000b400010f7983 */ /* 0x000ea80000300800 */
[----:B------:R-:W4:Y:S04]  /*63010*/  LDL.LU R17, [R1+0xd4] ;  /* 0x0000d40001117983 */ /* 0x000f280000300800 */
[----:B------:R-:W5:Y:S04]  /*63020*/  LDL.LU R13, [R1+0x2c] ;  /* 0x00002c00010d7983 */ /* 0x000f680000300800 */
[----:B------:R-:W0:Y:S01]  /*63030*/  LDS.128 R8, [R6+0x400] ;  /* 0x0004000006087984 */ /* 0x000e220000000c00 */
[----:B------:R-:W-:Y:S06]  /*63040*/  BAR.SYNC.DEFER_BLOCKING 0x0 ;  /* 0x0000000000007b1d */ /* 0x000fec0000010000 */
[----:B------:R-:W-:Y:S04]  /*63050*/  STSM.16.M88.4 [R3], R20 ;  /* 0x0000001403007844 */ /* 0x000fe80000000200 */
[----:B------:R-:W-:Y:S01]  /*63060*/  STSM.16.M88.4 [R3+0x200], R24 ;  /* 0x0002001803007844 */ /* 0x000fe20000000200 */
[----:B------:R-:W-:Y:S06]  /*63070*/  BAR.SYNC.DEFER_BLOCKING 0x0 ;  /* 0x0000000000007b1d */ /* 0x000fec0000010000 */
[----:B------:R-:W1:Y:S04]  /*63080*/  LDS.128 R20, [R6] ;  /* 0x0000000006147984 */ /* 0x000e680000000c00 */
[----:B------:R-:W4:Y:S01]  /*63090*/  LDS.128 R24, [R6+0x400] ;  /* 0x0004000006187984 */ /* 0x000f220000000c00 */
[----:B------:R-:W-:Y:S01]  /*630a0*/  PRMT R12, R12, 0x5410, R2 ;  /* 0x000054100c0c7816 */ /* 0x000fe20000000002 */
[----:B------:R-:W-:Y:S06]  /*630b0*/  BAR.SYNC.DEFER_BLOCKING 0x0 ;  /* 0x0000000000007b1d */ /* 0x000fec0000010000 */
[----:B--2---:R2:W-:Y:S04]  /*630c0*/  STL.64 [R1+0x2000], R14 ;  /* 0x0020000e01007387 */ /* 0x0045e80000100a00 */
[----:B--2---:R-:W2:Y:S04]  /*630d0*/  LDL.LU R14, [R1+0xc0] ;  /* 0x0000c000010e7983 */ /* 0x004ea80000300800 */
[----:B------:R-:W2:Y:S04]  /*630e0*/  LDL.LU R15, [R1+0xe4] ;  /* 0x0000e400010f7983 */ /* 0x000ea80000300800 */
[----:B-----5:R-:W-:Y:S04]  /*630f0*/  STL [R1+0x1ff8], R13 ;  /* 0x001ff80d01007387 */ /* 0x020fe80000100800 */
[----:B------:R-:W5:Y:S04]  /*63100*/  LDL.LU R18, [R1+0xc4] ;  /* 0x0000c40001127983 */ /* 0x000f680000300800 */
[----:B0-----:R-:W-:Y:S04]  /*63110*/  STL.64 [R1+0xa0], R8 ;  /* 0x0000a00801007387 */ /* 0x001fe80000100a00 */
[----:B------:R0:W-:Y:S04]  /*63120*/  STL.64 [R1+0xa8], R10 ;  /* 0x0000a80a01007387 */ /* 0x0001e80000100a00 */
[----:B0-----:R-:W3:Y:S04]  /*63130*/  LDL.LU.64 R10, [R1+0x2018] ;  /* 0x00201800010a7983 */ /* 0x001ee80000300a00 */
[----:B------:R-:W4:Y:S04]  /*63140*/  LDL.LU.64 R8, [R1+0x2010] ;  /* 0x0020100001087983 */ /* 0x000f280000300a00 */
[----:B------:R-:W5:Y:S04]  /*63150*/  LDL.LU R19, [R1+0xb0] ;  /* 0x0000b00001137983 */ /* 0x000f680000300800 */
[----:B------:R-:W5:Y:S04]  /*63160*/  LDL.LU R7, [R1+0xc8] ;  /* 0x0000c80001077983 */ /* 0x000f680000300800 */
[----:B-1----:R0:W-:Y:S04]  /*63170*/  STL [R1+0x1fc4], R23 ;  /* 0x001fc41701007387 */ /* 0x0021e80000100800 */
[----:B0-----:R-:W4:Y:S04]  /*63180*/  LDL R23, [R1+0x700] ;  /* 0x0007000001177983 */ /* 0x001f280000100800 */
[----:B------:R-:W4:Y:S01]  /*63190*/  LDL.LU R6, [R1+0x2008] ;  /* 0x0020080001067983 */ /* 0x000f220000300800 */
[----:B--2---:R-:W-:-:S02]  /*631a0*/  PRMT R13, R15, 0x5410, R14 ;  /* 0x000054100f0d7816 */ /* 0x004fc4000000000e */
[----:B------:R-:W-:Y:S02]  /*631b0*/  PRMT R15, R0, 0x5410, R29 ;  /* 0x00005410000f7816 */ /* 0x000fe4000000001d */
[----:B---3--:R-:W-:Y:S02]  /*631c0*/  PRMT R14, R10, 0x5410, R11 ;  /* 0x000054100a0e7816 */ /* 0x008fe4000000000b */
[----:B------:R-:W2:Y:S04]  /*631d0*/  LDL R10, [R1+0x9a0] ;  /* 0x0009a000010a7983 */ /* 0x000ea80000100800 */
[----:B------:R0:W-:Y:S04]  /*631e0*/  STSM.16.M88.4 [R3], R12 ;  /* 0x0000000c03007844 */ /* 0x0001e80000000200 */
[----:B0-----:R-:W3:Y:S04]  /*631f0*/  LDL.LU.64 R14, [R1+0x2000] ;  /* 0x00200000010e7983 */ /* 0x001ee80000300a00 */
[----:B------:R-:W2:Y:S01]  /*63200*/  LDL.LU R13, [R1+0x1ff8] ;  /* 0x001ff800010d7983 */ /* 0x000ea20000300800 */
[----:B------:R-:W-:-:S02]  /*63210*/  PRMT R16, R16, 0x5410, R28 ;  /* 0x0000541010107816 */ /* 0x000fc4000000001c */
[----:B-----5:R-:W-:Y:S01]  /*63220*/  PRMT R19, R7, 0x5410, R19 ;  /* 0x0000541007137816 */ /* 0x020fe20000000013 */
[C---:B----4-:R-:W-:Y:S01]  /*63230*/  IMAD R2, R9.reuse, UR5, RZ ;  /* 0x0000000509027c24 */ /* 0x050fe2000f8e02ff */
[----:B------:R-:W-:Y:S01]  /*63240*/  ISETP.GE.AND P1, PT, R9, UR12, PT ;  /* 0x0000000c09007c0c */ /* 0x000fe2000bf26270 */
[----:B------:R-:W-:Y:S01]  /*63250*/  ULDC UR5, c[0x0][0x248] ;  /* 0x0000920000057ab9 */ /* 0x000fe20000000800 */
[----:B------:R-:W-:Y:S01]  /*63260*/  ULDC.64 UR12, c[0x0][0x228] ;  /* 0x00008a00000c7ab9 */ /* 0x000fe20000000a00 */
[C---:B------:R-:W-:Y:S01]  /*63270*/  IMAD R12, R23.reuse, UR5, RZ ;  /* 0x00000005170c7c24 */ /* 0x040fe2000f8e02ff */
[C---:B------:R-:W-:Y:S01]  /*63280*/  IADD3 R0, P4, R2.reuse, UR6, RZ ;  /* 0x0000000602007c10 */ /* 0x040fe2000ff9e0ff */
[----:B------:R-:W-:Y:S01]  /*63290*/  ULDC UR5, c[0x0][0x244] ;  /* 0x0000910000057ab9 */ /* 0x000fe20000000800 */
[----:B------:R-:W-:Y:S02]  /*632a0*/  ISETP.LT.AND P1, PT, R23, UR31, !P1 ;  /* 0x0000001f17007c0c */ /* 0x000fe4000cf21270 */
[----:B------:R-:W-:Y:S01]  /*632b0*/  LEA.HI.X.SX32 R2, R2, UR7, 0x1, P4 ;  /* 0x0000000702027c11 */ /* 0x000fe2000a0f0eff */
[----:B------:R-:W-:Y:S01]  /*632c0*/  ULDC.64 UR6, c[0x0][0x220] ;  /* 0x0000880000067ab9 */ /* 0x000fe20000000a00 */
[----:B------:R-:W-:-:S02]  /*632d0*/  SHF.R.S32.HI R11, RZ, 0x1f, R12 ;  /* 0x0000001fff0b7819 */ /* 0x000fc4000001140c */
[----:B------:R-:W-:-:S05]  /*632e0*/  IADD3 R28, P4, R12, R0, RZ ;  /* 0x000000000c1c7210 */ /* 0x000fca0007f9e0ff */
[----:B------:R-:W-:Y:S01]  /*632f0*/  IMAD.X R29, R11, 0x1, R2, P4 ;  /* 0x000000010b1d7824 */ /* 0x000fe200020e0602 */
[----:B---3--:R-:W-:Y:S02]  /*63300*/  PRMT R17, R17, 0x5410, R15 ;  /* 0x0000541011117816 */ /* 0x008fe4000000000f */
[----:B--2---:R-:W-:-:S05]  /*63310*/  PRMT R18, R18, 0x5410, R13 ;  /* 0x0000541012127816 */ /* 0x004fca000000000d */
[----:B------:R0:W-:Y:S01]  /*63320*/  STSM.16.M88.4 [R3+0x200], R16 ;  /* 0x0002001003007844 */ /* 0x0001e20000000200 */
[----:B------:R-:W-:Y:S01]  /*63330*/  IMAD R7, R10, UR5, RZ ;  /* 0x000000050a077c24 */ /* 0x000fe2000f8e02ff */
[----:B------:R-:W-:Y:S01]  /*63340*/  PRMT R13, R4, 0x7770, RZ ;  /* 0x00007770040d7816 */ /* 0x000fe200000000ff */
[----:B------:R-:W-:Y:S01]  /*63350*/  ULDC UR5, c[0x0][0x248] ;  /* 0x0000920000057ab9 */ /* 0x000fe20000000800 */
[----:B------:R-:W-:Y:S01]  /*63360*/  BAR.SYNC.DEFER_BLOCKING 0x0 ;  /* 0x0000000000007b1d */ /* 0x000fe20000010000 */
[----:B------:R-:W-:-:S04]  /*63370*/  ISETP.GE.AND P4, PT, R10, UR14, PT ;  /* 0x0000000e0a007c0c */ /* 0x000fc8000bf86270 */
[----:B------:R-:W-:Y:S01]  /*63380*/  ISETP.LT.AND P4, PT, R23, UR35, !P4 ;  /* 0x0000002317007c0c */ /* 0x000fe2000e781270 */
[----:B------:R-:W-:Y:S01]  /*63390*/  ULDC.64 UR14, c[0x0][0x228] ;  /* 0x00008a00000e7ab9 */ /* 0x000fe20000000a00 */
[C---:B0-----:R-:W-:Y:S02]  /*633a0*/  IADD3 R3, P5, R7.reuse, UR6, RZ ;  /* 0x0000000607037c10 */ /* 0x041fe4000ffbe0ff */
[----:B------:R-:W-:Y:S01]  /*633b0*/  PRMT R18, R4, 0x7771, RZ ;  /* 0x0000777104127816 */ /* 0x000fe200000000ff */
[----:B------:R0:W-:Y:S02]  /*633c0*/  @P1 STG.E.U8 desc[UR32][R28.64], R13 ;  /* 0x0000000d1c001986 */ /* 0x0001e4000c101120 */
[----:B0-----:R-:W-:Y:S01]  /*633d0*/  LEA.HI.X.SX32 R28, R7, UR7, 0x1, P5 ;  /* 0x00000007071c7c11 */ /* 0x001fe2000a8f0eff */
[C---:B------:R-:W-:Y:S01]  /*633e0*/  VIADD R7, R12.reuse, UR5 ;  /* 0x000000050c077c36 */ /* 0x040fe20008000000 */
[----:B------:R-:W-:Y:S01]  /*633f0*/  IADD3 R12, P1, R12, R3, RZ ;  /* 0x000000030c0c7210 */ /* 0x000fe20007f3e0ff */
[----:B------:R-:W-:Y:S01]  /*63400*/  VIADD R29, R23, 0x3 ;  /* 0x00000003171d7836 */ /* 0x000fe20000000000 */
[----:B------:R-:W-:Y:S01]  /*63410*/  ULDC UR5, c[0x0][0x22c] ;  /* 0x00008b0000057ab9 */ /* 0x000fe20000000800 */
[----:B------:R-:W-:-:S02]  /*63420*/  ULDC.64 UR6, c[0x0][0x228] ;  /* 0x00008a0000067ab9 */ /* 0x000fc40000000a00 */
[--C-:B------:R-:W-:Y:S01]  /*63430*/  IMAD.X R13, R11, 0x1, R28.reuse, P1 ;  /* 0x000000010b0d7824 */ /* 0x100fe200008e061c */
[----:B------:R-:W-:Y:S01]  /*63440*/  ISETP.GE.AND P1, PT, R29, UR5, PT ;  /* 0x000000051d007c0c */ /* 0x000fe2000bf26270 */
[----:B------:R-:W-:Y:S01]  /*63450*/  ULDC UR5, c[0x0][0x248] ;  /* 0x0000920000057ab9 */ /* 0x000fe20000000800 */
[----:B------:R-:W-:Y:S02]  /*63460*/  ISETP.LT.AND P5, PT, R9, UR6, !P2 ;  /* 0x0000000609007c0c */ /* 0x000fe4000d7a1270 */
[----:B------:R0:W-:Y:S01]  /*63470*/  @P4 STG.E.U8 desc[UR32][R12.64], R18 ;  /* 0x000000120c004986 */ /* 0x0001e2000c101120 */
[----:B------:R-:W-:Y:S01]  /*63480*/  ISETP.LT.AND P4, PT, R10, UR14, !P2 ;  /* 0x0000000e0a007c0c */ /* 0x000fe2000d781270 */
[C---:B------:R-:W-:Y:S01]  /*63490*/  VIADD R29, R7.reuse, UR5 ;  /* 0x00000005071d7c36 */ /* 0x040fe20008000000 */
[----:B------:R-:W-:Y:S01]  /*634a0*/  SHF.R.S32.HI R15, RZ, 0x1f, R7 ;  /* 0x0000001fff0f7819 */ /* 0x000fe20000011407 */
[----:B------:R-:W-:Y:S01]  /*634b0*/  ULDC UR5, c[0x0][0x22c] ;  /* 0x00008b0000057ab9 */ /* 0x000fe20000000800 */
[C---:B------:R-:W-:Y:S01]  /*634c0*/  IADD3 R16, P6, R7.reuse, R0, RZ ;  /* 0x0000000007107210 */ /* 0x040fe20007fde0ff */
[----:B------:R-:W-:Y:S01]  /*634d0*/  ULDC UR6, c[0x0][0x22c] ;  /* 0x00008b0000067ab9 */ /* 0x000fe20000000800 */
[----:B0-----:R-:W-:Y:S01]  /*634e0*/  IADD3 R18, P2, R7, R3, RZ ;  /* 0x0000000307127210 */ /* 0x001fe20007f5e0ff */
[----:B------:R-:W-:Y:S01]  /*634f0*/  VIADD R7, R23, 0x4 ;  /* 0x0000000417077836 */ /* 0x000fe20000000000 */
[----:B------:R-:W2:Y:S03]  /*63500*/  LDL.LU.64 R12, [R1+0x1ff0] ;  /* 0x001ff000010c7983 */ /* 0x000ea60000300a00 */
[----:B------:R-:W-:Y:S01]  /*63510*/  IMAD.X R19, R15, 0x1, R28, P2 ;  /* 0x000000010f137824 */ /* 0x000fe200010e061c */
[----:B------:R-:W-:Y:S01]  /*63520*/  ISETP.GE.AND P2, PT, R7, UR5, PT ;  /* 0x0000000507007c0c */ /* 0x000fe2000bf46270 */
[----:B------:R-:W-:Y:S01]  /*63530*/  IMAD.X R17, R15, 0x1, R2, P6 ;  /* 0x000000010f117824 */ /* 0x000fe200030e0602 */
[----:B------:R-:W3:Y:S01]  /*63540*/  LDL.LU R7, [R1+0x1fe8] ;  /* 0x001fe80001077983 */ /* 0x000ee20000300800 */
[----:B------:R-:W-:Y:S01]  /*63550*/  PRMT R11, R4, 0x7772, RZ ;  /* 0x00007772040b7816 */ /* 0x000fe200000000ff */
[----:B------:R-:W-:-:S04]  /*63560*/  ULDC UR5, c[0x0][0x248] ;  /* 0x0000920000057ab9 */ /* 0x000fc80000000800 */
[----:B------:R0:W-:Y:S01]  /*63570*/  @P5 STG.E.U8 desc[UR32][R16.64], R11 ;  /* 0x0000000b10005986 */ /* 0x0001e2000c101120 */
[----:B------:R-:W-:Y:S02]  /*63580*/  ISETP.LT.AND P5, PT, R9, UR12, !P3 ;  /* 0x0000000c09007c0c */ /* 0x000fe4000dfa1270 */
[----:B------:R-:W-:Y:S02]  /*63590*/  PRMT R4, R4, 0x7773, RZ ;  /* 0x0000777304047816 */ /* 0x000fe400000000ff */
[----:B------:R-:W-:Y:S02]  /*635a0*/  PRMT R15, R5, 0x7770, RZ ;  /* 0x00007770050f7816 */ /* 0x000fe400000000ff */
[----:B0-----:R-:W-:Y:S02]  /*635b0*/  SHF.R.S32.HI R11, RZ, 0x1f, R29 ;  /* 0x0000001fff0b7819 */ /* 0x001fe4000001141d */
[----:B------:R-:W-:Y:S01]  /*635c0*/  IADD3 R16, P6, R29, R0, RZ ;  /* 0x000000001d107210 */ /* 0x000fe20007fde0ff */
[----:B------:R0:W-:Y:S01]  /*635d0*/  @P4 STG.E.U8 desc[UR32][R18.64], R4 ;  /* 0x0000000412004986 */ /* 0x0001e2000c101120 */
[----:B------:R-:W-:-:S03]  /*635e0*/  ISETP.LT.AND P4, PT, R10, UR18, !P3 ;  /* 0x000000120a007c0c */ /* 0x000fc6000df81270 */
[----:B------:R-:W-:-:S05]  /*635f0*/  IMAD.X R17, R11, 0x1, R2, P6 ;  /* 0x000000010b117824 */ /* 0x000fca00030e0602 */
[----:B------:R1:W-:Y:S01]  /*63600*/  @P5 STG.E.U8 desc[UR32][R16.64], R15 ;  /* 0x0000000f10005986 */ /* 0x0003e2000c101120 */
[----:B------:R-:W-:Y:S01]  /*63610*/  ISETP.LT.AND P5, PT, R9, UR16, !P1 ;  /* 0x0000001009007c0c */ /* 0x000fe2000cfa1270 */
[C---:B0-----:R-:W-:Y:S01]  /*63620*/  VIADD R4, R29.reuse, UR5 ;  /* 0x000000051d047c36 */ /* 0x041fe20008000000 */
[----:B------:R-:W-:Y:S01]  /*63630*/  IADD3 R18, P3, R29, R3, RZ ;  /* 0x000000031d127210 */ /* 0x000fe20007f7e0ff */
[----:B------:R-:W-:Y:S01]  /*63640*/  VIADD R29, R23, 0x5 ;  /* 0x00000005171d7836 */ /* 0x000fe20000000000 */
[----:B------:R-:W-:-:S03]  /*63650*/  ULDC UR5, c[0x0][0x248] ;  /* 0x0000920000057ab9 */ /* 0x000fc60000000800 */
[----:B------:R-:W-:Y:S01]  /*63660*/  IMAD.X R19, R11, 0x1, R28, P3 ;  /* 0x000000010b137824 */ /* 0x000fe200018e061c */
[----:B------:R-:W-:Y:S02]  /*63670*/  PRMT R11, R5, 0x7771, RZ ;  /* 0x00007771050b7816 */ /* 0x000fe400000000ff */
[----:B-1----:R-:W-:Y:S02]  /*63680*/  SHF.R.S32.HI R15, RZ, 0x1f, R4 ;  /* 0x0000001fff0f7819 */ /* 0x002fe40000011404 */
[----:B------:R-:W-:Y:S02]  /*63690*/  IADD3 R16, P6, R4, R0, RZ ;  /* 0x0000000004107210 */ /* 0x000fe40007fde0ff */
[----:B------:R-:W-:Y:S01]  /*636a0*/  ISETP.GE.AND P3, PT, R29, UR6, PT ;  /* 0x000000061d007c0c */ /* 0x000fe2000bf66270 */
[----:B------:R0:W-:Y:S01]  /*636b0*/  @P4 STG.E.U8 desc[UR32][R18.64], R11 ;  /* 0x0000000b12004986 */ /* 0x0001e2000c101120 */
[----:B------:R-:W-:Y:S01]  /*636c0*/  PRMT R29, R5, 0x7772, RZ ;  /* 0x00007772051d7816 */ /* 0x000fe200000000ff */
[----:B------:R-:W-:Y:S01]  /*636d0*/  IMAD.X R17, R15, 0x1, R2, P6 ;  /* 0x000000010f117824 */ /* 0x000fe200030e0602 */
[----:B------:R-:W-:Y:S01]  /*636e0*/  ISETP.LT.AND P4, PT, R10, UR22, !P1 ;  /* 0x000000160a007c0c */ /* 0x000fe2000cf81270 */
[----:B------:R-:W-:-:S03]  /*636f0*/  ULDC UR6, c[0x0][0x22c] ;  /* 0x00008b0000067ab9 */ /* 0x000fc60000000800 */
[----:B------:R1:W-:Y:S01]  /*63700*/  @P5 STG.E.U8 desc[UR32][R16.64], R29 ;  /* 0x0000001d10005986 */ /* 0x0003e2000c101120 */
[----:B------:R-:W-:Y:S01]  /*63710*/  PRMT R5, R5, 0x7773, RZ ;  /* 0x0000777305057816 */ /* 0x000fe200000000ff */
[----:B0-----:R-:W-:Y:S01]  /*63720*/  VIADD R11, R23, 0x6 ;  /* 0x00000006170b7836 */ /* 0x001fe20000000000 */
[C---:B-1----:R-:W-:Y:S01]  /*63730*/  IADD3 R16, P1, R4.reuse, R3, RZ ;  /* 0x0000000304107210 */ /* 0x042fe20007f3e0ff */
[----:B------:R-:W-:Y:S01]  /*63740*/  VIADD R29, R4, UR5 ;  /* 0x00000005041d7c36 */ /* 0x000fe20008000000 */
[----:B------:R-:W-:Y:S01]  /*63750*/  ISETP.LT.AND P5, PT, R9, UR20, !P2 ;  /* 0x0000001409007c0c */ /* 0x000fe2000d7a1270 */
[----:B------:R-:W-:Y:S02]  /*63760*/  ULDC UR5, c[0x0][0x22c] ;  /* 0x00008b0000057ab9 */ /* 0x000fe40000000800 */
[----:B------:R-:W-:Y:S01]  /*63770*/  IMAD.X R17, R15, 0x1, R28, P1 ;  /* 0x000000010f117824 */ /* 0x000fe200008e061c */
[----:B------:R-:W-:Y:S01]  /*63780*/  ISETP.GE.AND P1, PT, R11, UR6, PT ;  /* 0x000000060b007c0c */ /* 0x000fe2000bf26270 */
[----:B------:R-:W-:Y:S01]  /*63790*/  ULDC UR6, c[0x0][0x228] ;  /* 0x00008a0000067ab9 */ /* 0x000fe20000000800 */
[----:B------:R-:W-:-:S02]  /*637a0*/  SHF.R.S32.HI R11, RZ, 0x1f, R29 ;  /* 0x0000001fff0b7819 */ /* 0x000fc4000001141d */
[-C--:B------:R-:W-:Y:S01]  /*637b0*/  IADD3 R4, P6, R29, R0.reuse, RZ ;  /* 0x000000001d047210 */ /* 0x080fe20007fde0ff */
[----:B------:R0:W-:Y:S01]  /*637c0*/  @P4 STG.E.U8 desc[UR32][R16.64], R5 ;  /* 0x0000000510004986 */ /* 0x0001e2000c101120 */
[----:B------:R-:W-:Y:S02]  /*637d0*/  PRMT R15, R6, 0x7770, RZ ;  /* 0x00007770060f7816 */ /* 0x000fe400000000ff */
[----:B------:R-:W-:Y:S01]  /*637e0*/  ISETP.LT.AND P2, PT, R10, UR26, !P2 ;  /* 0x0000001a0a007c0c */ /* 0x000fe2000d741270 */
[----:B0-----:R-:W-:Y:S02]  /*637f0*/  VIADD R16, R23, 0x7 ;  /* 0x0000000717107836 */ /* 0x001fe40000000000 */
[----:B------:R-:W-:Y:S01]  /*63800*/  IMAD.X R5, R11, 0x1, R2, P6 ;  /* 0x000000010b057824 */ /* 0x000fe200030e0602 */
[C---:B------:R-:W-:Y:S02]  /*63810*/  IADD3 R18, P6, R29.reuse, R3, RZ ;  /* 0x000000031d127210 */ /* 0x040fe40007fde0ff */
[----:B------:R-:W-:Y:S01]  /*63820*/  ISETP.GE.AND P4, PT, R16, UR5, PT ;  /* 0x0000000510007c0c */ /* 0x000fe2000bf86270 */
[----:B------:R-:W-:Y:S01]  /*63830*/  ULDC UR5, c[0x0][0x248] ;  /* 0x0000920000057ab9 */ /* 0x000fe20000000800 */
[----:B------:R0:W-:Y:S01]  /*63840*/  @P5 STG.E.U8 desc[UR32][R4.64], R15 ;  /* 0x0000000f04005986 */ /* 0x0001e2000c101120 */
[----:B------:R-:W-:Y:S01]  /*63850*/  VIADD R29, R29, UR5 ;  /* 0x000000051d1d7c36 */ /* 0x000fe20008000000 */
[----:B------:R-:W-:Y:S01]  /*63860*/  ISETP.LT.AND P5, PT, R9, UR24, !P3 ;  /* 0x0000001809007c0c */ /* 0x000fe2000dfa1270 */
[----:B------:R-:W-:Y:S01]  /*63870*/  IMAD.X R19, R11, 0x1, R28, P6 ;  /* 0x000000010b137824 */ /* 0x000fe200030e061c */
[C---:B------:R-:W-:Y:S01]  /*63880*/  PRMT R17, R6.reuse, 0x7771, RZ ;  /* 0x0000777106117816 */ /* 0x040fe200000000ff */
[----:B------:R-:W-:Y:S01]  /*63890*/  VIADD R16, R23, 0x8 ;  /* 0x0000000817107836 */ /* 0x000fe20000000000 */
[----:B------:R-:W-:Y:S01]  /*638a0*/  SHF.R.S32.HI R11, RZ, 0x1f, R29 ;  /* 0x0000001fff0b7819 */ /* 0x000fe2000001141d */
[----:B------:R-:W-:Y:S01]  /*638b0*/  ULDC UR5, c[0x0][0x22c] ;  /* 0x00008b0000057ab9 */ /* 0x000fe20000000800 */
[----:B0-----:R-:W-:Y:S01]  /*638c0*/  IADD3 R4, P6, R29, R0, RZ ;  /* 0x000000001d047210 */ /* 0x001fe20007fde0ff */
[----:B------:R0:W-:Y:S01]  /*638d0*/  @P2 STG.E.U8 desc[UR32][R18.64], R17 ;  /* 0x0000001112002986 */ /* 0x0001e2000c101120 */
[----:B------:R-:W-:-:S02]  /*638e0*/  PRMT R15, R6, 0x7772, RZ ;  /* 0x00007772060f7816 */ /* 0x000fc400000000ff */
[----:B------:R-:W-:Y:S01]  /*638f0*/  ISETP.GE.AND P2, PT, R16, UR5, PT ;  /* 0x0000000510007c0c */ /* 0x000fe2000bf46270 */
[----:B------:R-:W-:Y:S01]  /*63900*/  IMAD.X R5, R11, 0x1, R2, P6 ;  /* 0x000000010b057824 */ /* 0x000fe200030e0602 */
[----:B------:R-:W-:Y:S01]  /*63910*/  ISETP.LT.AND P3, PT, R10, UR28, !P3 ;  /* 0x0000001c0a007c0c */ /* 0x000fe2000df61270 */
[----:B------:R-:W-:-:S03]  /*63920*/  ULDC UR5, c[0x0][0x248] ;  /* 0x0000920000057ab9 */ /* 0x000fc60000000800 */
[----:B------:R1:W-:Y:S01]  /*63930*/  @P5 STG.E.U8 desc[UR32][R4.64], R15 ;  /* 0x0000000f04005986 */ /* 0x0003e2000c101120 */
[CC--:B0-----:R-:W-:Y:S01]  /*63940*/  IADD3 R18, P6, R29.reuse, R3.reuse, RZ ;  /* 0x000000031d127210 */ /* 0x0c1fe20007fde0ff */
[----:B------:R-:W-:Y:S01]  /*63950*/  VIADD R29, R29, UR5 ;  /* 0x000000051d1d7c36 */ /* 0x000fe20008000000 */
[----:B------:R-:W-:Y:S01]  /*63960*/  ISETP.LT.AND P5, PT, R9, UR30, !P1 ;  /* 0x0000001e09007c0c */ /* 0x000fe2000cfa1270 */
[----:B------:R-:W-:Y:S01]  /*63970*/  ULDC UR5, c[0x0][0x22c] ;  /* 0x00008b0000057ab9 */ /* 0x000fe20000000800 */
[----:B------:R-:W-:Y:S01]  /*63980*/  PRMT R16, R6, 0x7773, RZ ;  /* 0x0000777306107816 */ /* 0x000fe200000000ff */
[----:B------:R-:W-:Y:S01]  /*63990*/  IMAD.X R19, R11, 0x1, R28, P6 ;  /* 0x000000010b137824 */ /* 0x000fe200030e061c */
[----:B------:R-:W-:Y:S02]  /*639a0*/  SHF.R.S32.HI R11, RZ, 0x1f, R29 ;  /* 0x0000001fff0b7819 */ /* 0x000fe4000001141d */
[----:B-1----:R-:W-:Y:S02]  /*639b0*/  IADD3 R4, P6, R29, R0, RZ ;  /* 0x000000001d047210 */ /* 0x002fe40007fde0ff */
[----:B------:R-:W-:Y:S01]  /*639c0*/  ISETP.LT.AND P1, PT, R10, UR34, !P1 ;  /* 0x000000220a007c0c */ /* 0x000fe2000cf21270 */
[----:B------:R0:W-:Y:S02]  /*639d0*/  @P3 STG.E.U8 desc[UR32][R18.64], R16 ;  /* 0x0000001012003986 */ /* 0x0001e4000c101120 */
[----:B------:R-:W-:Y:S01]  /*639e0*/  IMAD.X R5, R11, 0x1, R2, P6 ;  /* 0x000000010b057824 */ /* 0x000fe200030e0602 */
[----:B0-----:R-:W-:-:S05]  /*639f0*/  IADD3 R16, P6, R29, R3, RZ ;  /* 0x000000031d107210 */ /* 0x001fca0007fde0ff */
[----:B------:R-:W-:Y:S01]  /*63a00*/  IMAD.X R17, R11, 0x1, R28, P6 ;  /* 0x000000010b117824 */ /* 0x000fe200030e061c */
[----:B---3--:R-:W-:-:S05]  /*63a10*/  PRMT R15, R7, 0x7770, RZ ;  /* 0x00007770070f7816 */ /* 0x008fca00000000ff */
[----:B------:R0:W-:Y:S02]  /*63a20*/  @P5 STG.E.U8 desc[UR32][R4.64], R15 ;  /* 0x0000000f04005986 */ /* 0x0001e4000c101120 */
[----:B0-----:R-:W-:-:S05]  /*63a30*/  PRMT R5, R7, 0x7771, RZ ;  /* 0x0000777107057816 */ /* 0x001fca00000000ff */
[----:B------:R0:W-:Y:S04]  /*63a40*/  @P1 STG.E.U8 desc[UR32][R16.64], R5 ;  /* 0x0000000510001986 */ /* 0x0001e8000c101120 */
[----:B0-----:R-:W3:Y:S01]  /*63a50*/  LDL.LU.64 R16, [R1+0x1fe0] ;  /* 0x001fe00001107983 */ /* 0x001ee20000300a00 */
[----:B------:R-:W-:Y:S01]  /*63a60*/  VIADD R6, R23, 0x9 ;  /* 0x0000000917067836 */ /* 0x000fe20000000000 */
[----:B------:R-:W-:Y:S01]  /*63a70*/  ISETP.LT.AND P5, PT, R9, UR6, !P4 ;  /* 0x0000000609007c0c */ /* 0x000fe2000e7a1270 */
[----:B------:R-:W-:-:S03]  /*63a80*/  ULDC UR6, c[0x0][0x228] ;  /* 0x00008a0000067ab9 */ /* 0x000fc60000000800 */
[----:B------:R-:W-:Y:S01]  /*63a90*/  ISETP.GE.AND P3, PT, R6, UR5, PT ;  /* 0x0000000506007c0c */ /* 0x000fe2000bf66270 */
[----:B------:R-:W-:Y:S02]  /*63aa0*/  ULDC UR5, c[0x0][0x248] ;  /* 0x0000920000057ab9 */ /* 0x000fe40000000800 */
[----:B------:R-:W-:Y:S01]  /*63ab0*/  VIADD R6, R29, UR5 ;  /* 0x000000051d067c36 */ /* 0x000fe20008000000 */
[C---:B------:R-:W-:Y:S01]  /*63ac0*/  PRMT R18, R7.reuse, 0x7773, RZ ;  /* 0x0000777307127816 */ /* 0x040fe200000000ff */
[----:B------:R-:W-:Y:S01]  /*63ad0*/  ULDC UR5, c[0x0][0x248] ;  /* 0x0000920000057ab9 */ /* 0x000fe20000000800 */
[----:B------:R-:W-:Y:S02]  /*63ae0*/  PRMT R29, R7, 0x7772, RZ ;  /* 0x00007772071d7816 */ /* 0x000fe400000000ff */
[----:B------:R-:W-:Y:S01]  /*63af0*/  ISETP.LT.AND P4, PT, R10, UR6, !P4 ;  /* 0x000000060a007c0c */ /* 0x000fe2000e781270 */
[C---:B------:R-:W-:Y:S01]  /*63b00*/  VIADD R15, R6.reuse, UR5 ;  /* 0x00000005060f7c36 */ /* 0x040fe20008000000 */
[----:B------:R-:W-:Y:S01]  /*63b10*/  SHF.R.S32.HI R7, RZ, 0x1f, R6 ;  /* 0x0000001fff077819 */ /* 0x000fe20000011406 */
[----:B------:R-:W-:Y:S01]  /*63b20*/  ULDC UR6, c[0x0][0x228] ;  /* 0x00008a0000067ab9 */ /* 0x000fe20000000800 */
[C---:B------:R-:W-:Y:S01]  /*63b30*/  IADD3 R4, P6, R6.reuse, R0, RZ ;  /* 0x0000000006047210 */ /* 0x040fe20007fde0ff */
[----:B------:R-:W-:Y:S01]  /*63b40*/  VIADD R19, R23, 0xa ;  /* 0x0000000a17137836 */ /* 0x000fe20000000000 */
[----:B------:R-:W-:Y:S01]  /*63b50*/  IADD3 R6, P1, R6, R3, RZ ;  /* 0x0000000306067210 */ /* 0x000fe20007f3e0ff */
[----:B------:R-:W-:-:S02]  /*63b60*/  ULDC UR5, c[0x0][0x22c] ;  /* 0x00008b0000057ab9 */ /* 0x000fc40000000800 */
[----:B------:R-:W-:Y:S01]  /*63b70*/  IMAD.X R5, R7, 0x1, R2, P6 ;  /* 0x0000000107057824 */ /* 0x000fe200030e0602 */
[----:B------:R-:W-:Y:S01]  /*63b80*/  ISETP.LT.AND P6, PT, R9, UR8, !P2 ;  /* 0x0000000809007c0c */ /* 0x000fe2000d7c1270 */
[----:B------:R-:W-:Y:S01]  /*63b90*/  IMAD.X R7, R7, 0x1, R28, P1 ;  /* 0x0000000107077824 */ /* 0x000fe200008e061c */
[----:B------:R-:W-:Y:S01]  /*63ba0*/  SHF.R.S32.HI R11, RZ, 0x1f, R15 ;  /* 0x0000001fff0b7819 */ /* 0x000fe2000001140f */
[----:B------:R-:W-:Y:S01]  /*63bb0*/  ULDC UR8, c[0x0][0x228] ;  /* 0x00008a0000087ab9 */ /* 0x000fe20000000800 */
[----:B------:R0:W-:Y:S04]  /*63bc0*/  @P5 STG.E.U8 desc[UR32][R4.64], R29 ;  /* 0x0000001d04005986 */ /* 0x0001e8000c101120 */
[----:B------:R1:W-:Y:S01]  /*63bd0*/  @P4 STG.E.U8 desc[UR32][R6.64], R18 ;  /* 0x0000001206004986 */ /* 0x0003e2000c101120 */
[----:B------:R-:W-:Y:S01]  /*63be0*/  ISETP.LT.AND P4, PT, R10, UR6, !P2 ;  /* 0x000000060a007c0c */ /* 0x000fe2000d781270 */
[----:B------:R-:W-:Y:S01]  /*63bf0*/  ULDC UR6, c[0x0][0x228] ;  /* 0x00008a0000067ab9 */ /* 0x000fe20000000800 */
[----:B0-----:R-:W-:-:S02]  /*63c00*/  IADD3 R4, P5, R15, R0, RZ ;  /* 0x000000000f047210 */ /* 0x001fc40007fbe0ff */
[----:B-1----:R-:W-:-:S03]  /*63c10*/  IADD3 R6, P2, R15, R3, RZ ;  /* 0x000000030f067210 */ /* 0x002fc60007f5e0ff */
[----:B------:R-:W-:Y:S01]  /*63c20*/  IMAD.X R5, R11, 0x1, R2, P5 ;  /* 0x000000010b057824 */ /* 0x000fe200028e0602 */
[----:B------:R-:W-:Y:S01]  /*63c30*/  ISETP.GE.AND P1, PT, R19, UR5, PT ;  /* 0x0000000513007c0c */ /* 0x000fe2000bf26270 */
[----:B------:R-:W-:Y:S01]  /*63c40*/  ULDC UR5, c[0x0][0x248] ;  /* 0x0000920000057ab9 */ /* 0x000fe20000000800 */
[----:B------:R-:W-:Y:S01]  /*63c50*/  IMAD.X R7, R11, 0x1, R28, P2 ;  /* 0x000000010b077824 */ /* 0x000fe200010e061c */
[----:B------:R-:W-:Y:S01]  /*63c60*/  ISETP.LT.AND P5, PT, R9, UR8, !P3 ;  /* 0x0000000809007c0c */ /* 0x000fe2000dfa1270 */
[----:B------:R-:W-:Y:S01]  /*63c70*/  VIADD R18, R23, 0xb ;  /* 0x0000000b17127836 */ /* 0x000fe20000000000 */
[----:B------:R-:W-:Y:S01]  /*63c80*/  ULDC UR8, c[0x0][0x228] ;  /* 0x00008a0000087ab9 */ /* 0x000fe20000000800 */
[C---:B---3--:R-:W-:Y:S02]  /*63c90*/  PRMT R29, R16.reuse, 0x7770, RZ ;  /* 0x00007770101d7816 */ /* 0x048fe400000000ff */
[----:B------:R-:W-:-:S03]  /*63ca0*/  PRMT R19, R16, 0x7771, RZ ;  /* 0x0000777110137816 */ /* 0x000fc600000000ff */
[----:B------:R0:W-:Y:S04]  /*63cb0*/  @P6 STG.E.U8 desc[UR32][R4.64], R29 ;  /* 0x0000001d04006986 */ /* 0x0001e8000c101120 */
[----:B------:R1:W-:Y:S01]  /*63cc0*/  @P4 STG.E.U8 desc[UR32][R6.64], R19 ;  /* 0x0000001306004986 */ /* 0x0003e2000c101120 */
[----:B------:R-:W-:Y:S01]  /*63cd0*/  ISETP.LT.AND P4, PT, R10, UR6, !P3 ;  /* 0x000000060a007c0c */ /* 0x000fe2000df81270 */
[----:B------:R-:W-:Y:S01]  /*63ce0*/  ULDC UR6, c[0x0][0x228] ;  /* 0x00008a0000067ab9 */ /* 0x000fe20000000800 */
[----:B0-----:R-:W-:Y:S01]  /*63cf0*/  VIADD R29, R15, UR5 ;  /* 0x000000050f1d7c36 */ /* 0x001fe20008000000 */
[----:B------:R-:W-:Y:S02]  /*63d00*/  ULDC UR5, c[0x0][0x22c] ;  /* 0x00008b0000057ab9 */ /* 0x000fe40000000800 */
[----:B------:R-:W-:Y:S01]  /*63d10*/  ISETP.GE.AND P2, PT, R18, UR5, PT ;  /* 0x0000000512007c0c */ /* 0x000fe2000bf46270 */
[----:B------:R-:W-:Y:S01]  /*63d20*/  ULDC UR5, c[0x0][0x248] ;  /* 0x0000920000057ab9 */ /* 0x000fe20000000800 */
[----:B------:R-:W-:Y:S01]  /*63d30*/  SHF.R.S32.HI R15, RZ, 0x1f, R29 ;  /* 0x0000001fff0f7819 */ /* 0x000fe2000001141d */
[----:B------:R-:W3:Y:S01]  /*63d40*/  LDL.LU R18, [R1+0x1fdc] ;  /* 0x001fdc0001127983 */ /* 0x000ee20000300800 */
[----:B------:R-:W-:-:S02]  /*63d50*/  IADD3 R4, P6, R29, R0, RZ ;  /* 0x000000001d047210 */ /* 0x000fc40007fde0ff */
[----:B-1----:R-:W-:Y:S02]  /*63d60*/  IADD3 R6, P3, R29, R3, RZ ;  /* 0x000000031d067210 */ /* 0x002fe40007f7e0ff */
[C---:B------:R-:W-:Y:S01]  /*63d70*/  PRMT R11, R16.reuse, 0x7772, RZ ;  /* 0x00007772100b7816 */ /* 0x040fe200000000ff */
[C---:B------:R-:W-:Y:S01]  /*63d80*/  IMAD.X R5, R15.reuse, 0x1, R2, P6 ;  /* 0x000000010f057824 */ /* 0x040fe200030e0602 */
[----:B------:R-:W-:Y:S01]  /*63d90*/  PRMT R16, R16, 0x7773, RZ ;  /* 0x0000777310107816 */ /* 0x000fe200000000ff */
[----:B------:R-:W-:-:S03]  /*63da0*/  IMAD.X R7, R15, 0x1, R28, P3 ;  /* 0x000000010f077824 */ /* 0x000fc600018e061c */
[----:B------:R0:W-:Y:S01]  /*63db0*/  @P5 STG.E.U8 desc[UR32][R4.64], R11 ;  /* 0x0000000b04005986 */ /* 0x0001e2000c101120 */
[----:B------:R-:W-:Y:S01]  /*63dc0*/  ISETP.LT.AND P5, PT, R9, UR8, !P1 ;  /* 0x0000000809007c0c */ /* 0x000fe2000cfa1270 */
[----:B------:R-:W-:Y:S01]  /*63dd0*/  VIADD R19, R23, 0xc ;  /* 0x0000000c17137836 */ /* 0x000fe20000000000 */
[----:B------:R-:W-:Y:S01]  /*63de0*/  PRMT R15, R17, 0x7770, RZ ;  /* 0x00007770110f7816 */ /* 0x000fe200000000ff */
[----:B------:R1:W-:Y:S01]  /*63df0*/  @P4 STG.E.U8 desc[UR32][R6.64], R16 ;  /* 0x0000001006004986 */ /* 0x0003e2000c101120 */
[----:B------:R-:W-:Y:S01]  /*63e00*/  ISETP.LT.AND P4, PT, R10, UR6, !P1 ;  /* 0x000000060a007c0c */ /* 0x000fe2000cf81270 */
[----:B------:R-:W-:Y:S01]  /*63e10*/  ULDC UR8, c[0x0][0x228] ;  /* 0x00008a0000087ab9 */ /* 0x000fe20000000800 */
[----:B------:R-:W-:Y:S01]  /*63e20*/  ULDC UR6, c[0x0][0x228] ;  /* 0x00008a0000067ab9 */ /* 0x000fe20000000800 */
[----:B0-----:R-:W-:Y:S01]  /*63e30*/  VIADD R11, R29, UR5 ;  /* 0x000000051d0b7c36 */ /* 0x001fe20008000000 */
[----:B------:R-:W-:-:S04]  /*63e40*/  ULDC UR5, c[0x0][0x22c] ;  /* 0x00008b0000057ab9 */ /* 0x000fc80000000800 */
[----:B------:R-:W-:Y:S02]  /*63e50*/  SHF.R.S32.HI R29, RZ, 0x1f, R11 ;  /* 0x0000001fff1d7819 */ /* 0x000fe4000001140b */
[C---:B------:R-:W-:Y:S02]  /*63e60*/  IADD3 R4, P6, R11.reuse, R0, RZ ;  /* 0x000000000b047210 */ /* 0x040fe40007fde0ff */
[----:B-1----:R-:W-:Y:S02]  /*63e70*/  IADD3 R6, P1, R11, R3, RZ ;  /* 0x000000030b067210 */ /* 0x002fe40007f3e0ff */
[----:B------:R-:W-:Y:S01]  /*63e80*/  ISETP.GE.AND P3, PT, R19, UR5, PT ;  /* 0x0000000513007c0c */ /* 0x000fe2000bf66270 */
[C---:B------:R-:W-:Y:S01]  /*63e90*/  IMAD.X R5, R29.reuse, 0x1, R2, P6 ;  /* 0x000000011d057824 */ /* 0x040fe200030e0602 */
[----:B------:R-:W-:Y:S01]  /*63ea0*/  ULDC UR5, c[0x0][0x248] ;  /* 0x0000920000057ab9 */ /* 0x000fe20000000800 */
[----:B------:R-:W-:Y:S01]  /*63eb0*/  IMAD.X R7, R29, 0x1, R28, P1 ;  /* 0x000000011d077824 */ /* 0x000fe200008e061c */
[----:B------:R-:W-:Y:S01]  /*63ec0*/  PRMT R29, R17, 0x7771, RZ ;  /* 0x00007771111d7816 */ /* 0x000fe200000000ff */
[----:B------:R-:W-:-:S02]  /*63ed0*/  VIADD R16, R11, UR5 ;  /* 0x000000050b107c36 */ /* 0x000fc40008000000 */
[----:B------:R-:W-:Y:S01]  /*63ee0*/  VIADD R19, R23, 0xd ;  /* 0x0000000d17137836 */ /* 0x000fe20000000000 */
[----:B------:R0:W-:Y:S01]  /*63ef0*/  @P5 STG.E.U8 desc[UR32][R4.64], R15 ;  /* 0x0000000f04005986 */ /* 0x0001e2000c101120 */
[----:B------:R-:W-:Y:S01]  /*63f00*/  ULDC UR5, c[0x0][0x22c] ;  /* 0x00008b0000057ab9 */ /* 0x000fe20000000800 */
[----:B------:R-:W-:Y:S01]  /*63f10*/  ISETP.LT.AND P5, PT, R9, UR8, !P2 ;  /* 0x0000000809007c0c */ /* 0x000fe2000d7a1270 */
[----:B------:R-:W-:Y:S01]  /*63f20*/  ULDC UR8, c[0x0][0x228] ;  /* 0x00008a0000087ab9 */ /* 0x000fe20000000800 */
[----:B------:R1:W-:Y:S01]  /*63f30*/  @P4 STG.E.U8 desc[UR32][R6.64], R29 ;  /* 0x0000001d06004986 */ /* 0x0003e2000c101120 */
[----:B------:R-:W-:Y:S01]  /*63f40*/  ISETP.LT.AND P4, PT, R10, UR6, !P2 ;  /* 0x000000060a007c0c */ /* 0x000fe2000d781270 */
[----:B------:R-:W-:Y:S01]  /*63f50*/  ULDC UR6, c[0x0][0x228] ;  /* 0x00008a0000067ab9 */ /* 0x000fe20000000800 */
[----:B------:R-:W-:Y:S01]  /*63f60*/  ISETP.GE.AND P1, PT, R19, UR5, PT ;  /* 0x0000000513007c0c */ /* 0x000fe2000bf26270 */
[----:B------:R-:W-:Y:S01]  /*63f70*/  ULDC UR5, c[0x0][0x248] ;  /* 0x0000920000057ab9 */ /* 0x000fe20000000800 */
[----:B------:R-:W-:Y:S01]  /*63f80*/  VIADD R19, R23, 0xe ;  /* 0x0000000e17137836 */ /* 0x000fe20000000000 */
[----:B0-----:R-:W-:-:S02]  /*63f90*/  SHF.R.S32.HI R15, RZ, 0x1f, R16 ;  /* 0x0000001fff0f7819 */ /* 0x001fc40000011410 */
[C---:B------:R-:W-:Y:S02]  /*63fa0*/  IADD3 R4, P6, R16.reuse, R0, RZ ;  /* 0x0000000010047210 */ /* 0x040fe40007fde0ff */
[C---:B-1----:R-:W-:Y:S01]  /*63fb0*/  IADD3 R6, P2, R16.reuse, R3, RZ ;  /* 0x0000000310067210 */ /* 0x042fe20007f5e0ff */
[----:B------:R-:W-:Y:S01]  /*63fc0*/  VIADD R29, R16, UR5 ;  /* 0x00000005101d7c36 */ /* 0x000fe20008000000 */
[----:B------:R-:W-:Y:S01]  /*63fd0*/  ULDC UR5, c[0x0][0x22c] ;  /* 0x00008b0000057ab9 */ /* 0x000fe20000000800 */
[C---:B------:R-:W-:Y:S02]  /*63fe0*/  IMAD.X R5, R15.reuse, 0x1, R2, P6 ;  /* 0x000000010f057824 */ /* 0x040fe400030e0602 */
[----:B------:R-:W-:Y:S01]  /*63ff0*/  IMAD.X R7, R15, 0x1, R28, P2 ;  /* 0x000000010f077824 */ /* 0x000fe200010e061c */
[----:B------:R-:W-:Y:S01]  /*64000*/  ISETP.GE.AND P2, PT, R19, UR5, PT ;  /* 0x0000000513007c0c */ /* 0x000fe2000bf46270 */
[----:B------:R-:W4:Y:S01]  /*64010*/  LDL.LU R15, [R1+0x1fd8] ;  /* 0x001fd800010f7983 */ /* 0x000f220000300800 */
[----:B------:R-:W-:Y:S01]  /*64020*/  PRMT R11, R17, 0x7772, RZ ;  /* 0x00007772110b7816 */ /* 0x000fe200000000ff */
[----:B------:R-:W-:-:S02]  /*64030*/  ULDC UR5, c[0x0][0x248] ;  /* 0x0000920000057ab9 */ /* 0x000fc40000000800 */
[----:B------:R-:W5:Y:S04]  /*64040*/  LDL.LU R19, [R1+0x1fd4] ;  /* 0x001fd40001137983 */ /* 0x000f680000300800 */
[----:B------:R0:W-:Y:S01]  /*64050*/  @P5 STG.E.U8 desc[UR32][R4.64], R11 ;  /* 0x0000000b04005986 */ /* 0x0001e2000c101120 */
[----:B------:R-:W-:Y:S01]  /*64060*/  ISETP.LT.AND P5, PT, R9, UR8, !P3 ;  /* 0x0000000809007c0c */ /* 0x000fe2000dfa1270 */
[----:B------:R-:W-:Y:S01]  /*64070*/  ULDC UR8, c[0x0][0x228] ;  /* 0x00008a0000087ab9 */ /* 0x000fe20000000800 */
[----:B------:R-:W-:Y:S02]  /*64080*/  PRMT R17, R17, 0x7773, RZ ;  /* 0x0000777311117816 */ /* 0x000fe400000000ff */
[----:B0-----:R-:W-:Y:S02]  /*64090*/  SHF.R.S32.HI R11, RZ, 0x1f, R29 ;  /* 0x0000001fff0b7819 */ /* 0x001fe4000001141d */
[----:B------:R-:W-:Y:S01]  /*640a0*/  IADD3 R4, P6, R29, R0, RZ ;  /* 0x000000001d047210 */ /* 0x000fe20007fde0ff */
[----:B------:R0:W-:Y:S04]  /*640b0*/  @P4 STG.E.U8 desc[UR32][R6.64], R17 ;  /* 0x0000001106004986 */ /* 0x0001e8000c101120 */
[----:B------:R-:W-:Y:S01]  /*640c0*/  IMAD.X R5, R11, 0x1, R2, P6 ;  /* 0x000000010b057824 */ /* 0x000fe200030e0602 */
[----:B------:R-:W-:Y:S01]  /*640d0*/  ISETP.LT.AND P4, PT, R10, UR6, !P3 ;  /* 0x000000060a007c0c */ /* 0x000fe2000df81270 */
[----:B------:R-:W-:Y:S01]  /*640e0*/  ULDC UR6, c[0x0][0x22c] ;  /* 0x00008b0000067ab9 */ /* 0x000fe20000000800 */
[----:B0-----:R-:W-:-:S05]  /*640f0*/  IADD3 R6, P3, R29, R3, RZ ;  /* 0x000000031d067210 */ /* 0x001fca0007f7e0ff */
[----:B------:R-:W-:Y:S01]  /*64100*/  IMAD.X R7, R11, 0x1, R28, P3 ;  /* 0x000000010b077824 */ /* 0x000fe200018e061c */
[----:B---3--:R-:W-:-:S05]  /*64110*/  PRMT R16, R18, 0x7770, RZ ;  /* 0x0000777012107816 */ /* 0x008fca00000000ff */
[----:B------:R0:W-:Y:S01]  /*64120*/  @P5 STG.E.U8 desc[UR32][R4.64], R16 ;  /* 0x0000001004005986 */ /* 0x0001e2000c101120 */
[----:B------:R-:W-:Y:S01]  /*64130*/  ISETP.LT.AND P5, PT, R9, UR8, !P1 ;  /* 0x0000000809007c0c */ /* 0x000fe2000cfa1270 */
[----:B------:R-:W-:Y:S01]  /*64140*/  ULDC UR8, c[0x0][0x228] ;  /* 0x00008a0000087ab9 */ /* 0x000fe20000000800 */
[C---:B------:R-:W-:Y:S01]  /*64150*/  PRMT R11, R18.reuse, 0x7771, RZ ;  /* 0x00007771120b7816 */ /* 0x040fe200000000ff */
[----:B0-----:R-:W-:Y:S02]  /*64160*/  VIADD R16, R29, UR5 ;  /* 0x000000051d107c36 */ /* 0x001fe40008000000 */
[----:B------:R-:W-:Y:S01]  /*64170*/  VIADD R5, R23, 0xf ;  /* 0x0000000f17057836 */ /* 0x000fe20000000000 */
[----:B------:R-:W-:Y:S01]  /*64180*/  PRMT R29, R18, 0x7772, RZ ;  /* 0x00007772121d7816 */ /* 0x000fe200000000ff */
[----:B------:R-:W-:Y:S01]  /*64190*/  ULDC UR5, c[0x0][0x228] ;  /* 0x00008a0000057ab9 */ /* 0x000fe20000000800 */
[----:B------:R-:W-:Y:S02]  /*641a0*/  SHF.R.S32.HI R17, RZ, 0x1f, R16 ;  /* 0x0000001fff117819 */ /* 0x000fe40000011410 */
[----:B------:R-:W-:-:S02]  /*641b0*/  IADD3 R4, P6, R16, R0, RZ ;  /* 0x0000000010047210 */ /* 0x000fc40007fde0ff */
[----:B------:R-:W-:Y:S01]  /*641c0*/  ISETP.GE.AND P3, PT, R5, UR6, PT ;  /* 0x0000000605007c0c */ /* 0x000fe2000bf66270 */
[----:B------:R0:W-:Y:S02]  /*641d0*/  @P4 STG.E.U8 desc[UR32][R6.64], R11 ;  /* 0x0000000b06004986 */ /* 0x0001e4000c101120 */
[----:B------:R-:W-:Y:S01]  /*641e0*/  IMAD.X R5, R17, 0x1, R2, P6 ;  /* 0x0000000111057824 */ /* 0x000fe200030e0602 */
[----:B------:R-:W-:Y:S01]  /*641f0*/  ISETP.LT.AND P4, PT, R10, UR5, !P1 ;  /* 0x000000050a007c0c */ /* 0x000fe2000cf81270 */
[----:B------:R-:W-:Y:S01]  /*64200*/  ULDC UR5, c[0x0][0x248] ;  /* 0x0000920000057ab9 */ /* 0x000fe20000000800 */
[----:B------:R-:W-:Y:S02]  /*64210*/  ULDC UR6, c[0x0][0x22c] ;  /* 0x00008b0000067ab9 */ /* 0x000fe40000000800 */
[----:B------:R1:W-:Y:S01]  /*64220*/  @P5 STG.E.U8 desc[UR32][R4.64], R29 ;  /* 0x0000001d04005986 */ /* 0x0003e2000c101120 */
[----:B------:R-:W-:Y:S01]  /*64230*/  ISETP.LT.AND P5, PT, R9, UR8, !P2 ;  /* 0x0000000809007c0c */ /* 0x000fe2000d7a1270 */
[----:B------:R-:W-:Y:S01]  /*64240*/  ULDC UR8, c[0x0][0x228] ;  /* 0x00008a0000087ab9 */ /* 0x000fe20000000800 */
[C---:B0-----:R-:W-:Y:S01]  /*64250*/  IADD3 R6, P1, R16.reuse, R3, RZ ;  /* 0x0000000310067210 */ /* 0x041fe20007f3e0ff */
[----:B------:R-:W-:Y:S01]  /*64260*/  VIADD R16, R16, UR5 ;  /* 0x0000000510107c36 */ /* 0x000fe20008000000 */
[----:B------:R-:W-:Y:S01]  /*64270*/  ULDC UR5, c[0x0][0x22c] ;  /* 0x00008b0000057ab9 */ /* 0x000fe20000000800 */
[----:B-1----:R-:W-:Y:S01]  /*64280*/  VIADD R4, R23, 0x10 ;  /* 0x0000001017047836 */ /* 0x002fe20000000000 */
[----:B------:R-:W-:Y:S01]  /*64290*/  PRMT R5, R18, 0x7773, RZ ;  /* 0x0000777312057816 */ /* 0x000fe200000000ff */
[----:B------:R-:W-:Y:S01]  /*642a0*/  IMAD.X R7, R17, 0x1, R28, P1 ;  /* 0x0000000111077824 */ /* 0x000fe200008e061c */
[----:B------:R-:W-:-:S02]  /*642b0*/  SHF.R.S32.HI R17, RZ, 0x1f, R16 ;  /* 0x0000001fff117819 */ /* 0x000fc40000011410 */
[----:B------:R-:W-:Y:S01]  /*642c0*/  ISETP.GE.AND P1, PT, R4, UR6, PT ;  /* 0x0000000604007c0c */ /* 0x000fe2000bf26270 */
[----:B------:R-:W-:Y:S01]  /*642d0*/  ULDC UR6, c[0x0][0x228] ;  /* 0x00008a0000067ab9 */ /* 0x000fe20000000800 */
[----:B------:R-:W-:Y:S01]  /*642e0*/  IADD3 R4, P6, R16, R0, RZ ;  /* 0x0000000010047210 */ /* 0x000fe20007fde0ff */
[----:B------:R0:W-:Y:S01]  /*642f0*/  @P4 STG.E.U8 desc[UR32][R6.64], R5 ;  /* 0x0000000506004986 */ /* 0x0001e2000c101120 */
[----:B------:R-:W-:Y:S01]  /*64300*/  ISETP.LT.AND P2, PT, R10, UR6, !P2 ;  /* 0x000000060a007c0c */ /* 0x000fe2000d741270 */
[----:B------:R-:W-:Y:S01]  /*64310*/  ULDC UR6, c[0x0][0x228] ;  /* 0x00008a0000067ab9 */ /* 0x000fe20000000800 */
[----:B0-----:R-:W-:Y:S02]  /*64320*/  VIADD R6, R23, 0x11 ;  /* 0x0000001117067836 */ /* 0x001fe40000000000 */
[----:B------:R-:W-:Y:S01]  /*64330*/  IMAD.X R5, R17, 0x1, R2, P6 ;  /* 0x0000000111057824 */ /* 0x000fe200030e0602 */
[----:B-----5:R-:W-:Y:S02]  /*64340*/  PRMT R7, R19, 0x7770, RZ ;  /* 0x0000777013077816 */ /* 0x020fe400000000ff */
[----:B------:R-:W-:Y:S01]  /*64350*/  ISETP.GE.AND P4, PT, R6, UR5, PT ;  /* 0x0000000506007c0c */ /* 0x000fe2000bf86270 */
[----:B------:R-:W-:-:S02]  /*64360*/  ULDC UR5, c[0x0][0x248] ;  /* 0x0000920000057ab9 */ /* 0x000fc40000000800 */
[----:B------:R0:W-:Y:S01]  /*64370*/  @P5 STG.E.U8 desc[UR32][R4.64], R7 ;  /* 0x0000000704005986 */ /* 0x0001e2000c101120 */
[C---:B------:R-:W-:Y:S01]  /*64380*/  VIADD R18, R16.reuse, UR5 ;  /* 0x0000000510127c36 */ /* 0x040fe20008000000 */
[----:B------:R-:W-:Y:S01]  /*64390*/  ISETP.LT.AND P5, PT, R9, UR6, !P3 ;  /* 0x0000000609007c0c */ /* 0x000fe2000dfa1270 */
[----:B------:R-:W-:Y:S01]  /*643a0*/  ULDC UR6, c[0x0][0x228] ;  /* 0x00008a0000067ab9 */ /* 0x000fe20000000800 */
[C---:B------:R-:W-:Y:S01]  /*643b0*/  PRMT R29, R19.reuse, 0x7773, RZ ;  /* 0x00007773131d7816 */ /* 0x040fe200000000ff */
[----:B------:R-:W-:Y:S01]  /*643c0*/  ULDC UR5, c[0x0][0x248] ;  /* 0x0000920000057ab9 */ /* 0x000fe20000000800 */
[----:B0-----:R-:W-:Y:S02]  /*643d0*/  IADD3 R4, P6, R16, R3, RZ ;  /* 0x0000000310047210 */ /* 0x001fe40007fde0ff */
[----:B------:R-:W-:Y:S02]  /*643e0*/  PRMT R7, R19, 0x7771, RZ ;  /* 0x0000777113077816 */ /* 0x000fe400000000ff */
[----:B------:R-:W-:Y:S01]  /*643f0*/  SHF.R.S32.HI R16, RZ, 0x1f, R18 ;  /* 0x0000001fff107819 */ /* 0x000fe20000011412 */
[----:B------:R-:W-:Y:S01]  /*64400*/  IMAD.X R5, R17, 0x1, R28, P6 ;  /* 0x0000000111057824 */ /* 0x000fe200030e061c */
[----:B------:R-:W-:-:S02]  /*64410*/  IADD3 R6, P6, R18, R0, RZ ;  /* 0x0000000012067210 */ /* 0x000fc40007fde0ff */
[----:B------:R-:W-:Y:S01]  /*64420*/  ISETP.LT.AND P3, PT, R10, UR6, !P3 ;  /* 0x000000060a007c0c */ /* 0x000fe2000df61270 */
[----:B------:R-:W-:Y:S01]  /*64430*/  VIADD R17, R18, UR5 ;  /* 0x0000000512117c36 */ /* 0x000fe20008000000 */
[----:B------:R0:W-:Y:S01]  /*64440*/  @P2 STG.E.U8 desc[UR32][R4.64], R7 ;  /* 0x0000000704002986 */ /* 0x0001e2000c101120 */
[----:B------:R-:W-:Y:S01]  /*64450*/  PRMT R19, R19, 0x7772, RZ ;  /* 0x0000777213137816 */ /* 0x000fe200000000ff */
[----:B------:R-:W-:Y:S01]  /*64460*/  ULDC UR6, c[0x0][0x228] ;  /* 0x00008a0000067ab9 */ /* 0x000fe20000000800 */
[----:B------:R-:W-:Y:S01]  /*64470*/  ULDC UR5, c[0x0][0x22c] ;  /* 0x00008b0000057ab9 */ /* 0x000fe20000000800 */
[----:B0-----:R-:W-:Y:S01]  /*64480*/  IMAD.X R7, R16, 0x1, R2, P6 ;  /* 0x0000000110077824 */ /* 0x001fe200030e0602 */
[----:B------:R-:W-:Y:S02]  /*64490*/  IADD3 R4, P2, R18, R3, RZ ;  /* 0x0000000312047210 */ /* 0x000fe40007f5e0ff */
[----:B------:R-:W-:Y:S01]  /*644a0*/  ISETP.LT.AND P6, PT, R9, UR8, !P1 ;  /* 0x0000000809007c0c */ /* 0x000fe2000cfc1270 */
[----:B------:R-:W-:Y:S01]  /*644b0*/  ULDC UR8, c[0x0][0x228] ;  /* 0x00008a0000087ab9 */ /* 0x000fe20000000800 */
[----:B------:R0:W-:Y:S01]  /*644c0*/  @P5 STG.E.U8 desc[UR32][R6.64], R19 ;  /* 0x0000001306005986 */ /* 0x0001e2000c101120 */
[----:B------:R-:W-:Y:S01]  /*644d0*/  SHF.R.S32.HI R18, RZ, 0x1f, R17 ;  /* 0x0000001fff127819 */ /* 0x000fe20000011411 */
[----:B------:R-:W-:Y:S01]  /*644e0*/  IMAD.X R5, R16, 0x1, R28, P2 ;  /* 0x0000000110057824 */ /* 0x000fe200010e061c */
[----:B--2---:R-:W-:-:S02]  /*644f0*/  PRMT R16, R12, 0x7770, RZ ;  /* 0x000077700c107816 */ /* 0x004fc400000000ff */
[----:B0-----:R-:W-:Y:S01]  /*64500*/  IADD3 R6, P5, R17, R0, RZ ;  /* 0x0000000011067210 */ /* 0x001fe20007fbe0ff */
[----:B------:R-:W-:Y:S01]  /*64510*/  VIADD R19, R23, 0x12 ;  /* 0x0000001217137836 */ /* 0x000fe20000000000 */
[----:B------:R0:W-:Y:S01]  /*64520*/  @P3 STG.E.U8 desc[UR32][R4.64], R29 ;  /* 0x0000001d04003986 */ /* 0x0001e2000c101120 */
[----:B------:R-:W-:Y:S01]  /*64530*/  ISETP.LT.AND P3, PT, R10, UR6, !P1 ;  /* 0x000000060a007c0c */ /* 0x000fe2000cf61270 */
[----:B------:R-:W-:Y:S01]  /*64540*/  ULDC UR6, c[0x0][0x228] ;  /* 0x00008a0000067ab9 */ /* 0x000fe20000000800 */
[----:B------:R-:W-:Y:S01]  /*64550*/  IMAD.X R7, R18, 0x1, R2, P5 ;  /* 0x0000000112077824 */ /* 0x000fe200028e0602 */
[----:B------:R-:W-:Y:S01]  /*64560*/  ISETP.GE.AND P2, PT, R19, UR5, PT ;  /* 0x0000000513007c0c */ /* 0x000fe2000bf46270 */
[----:B------:R-:W-:-:S03]  /*64570*/  ULDC UR5, c[0x0][0x248] ;  /* 0x0000920000057ab9 */ /* 0x000fc60000000800 */
[----:B------:R1:W-:Y:S01]  /*64580*/  @P6 STG.E.U8 desc[UR32][R6.64], R16 ;  /* 0x0000001006006986 */ /* 0x0003e2000c101120 */
[----:B0-----:R-:W-:Y:S01]  /*64590*/  IADD3 R4, P1, R17, R3, RZ ;  /* 0x0000000311047210 */ /* 0x001fe20007f3e0ff */
[----:B------:R-:W-:-:S04]  /*645a0*/  VIADD R29, R23, 0x13 ;  /* 0x00000013171d7836 */ /* 0x000fc80000000000 */
[----:B------:R-:W-:Y:S02]  /*645b0*/  IMAD.X R5, R18, 0x1, R28, P1 ;  /* 0x0000000112057824 */ /* 0x000fe400008e061c */
[----:B-1----:R-:W-:Y:S01]  /*645c0*/  VIADD R16, R17, UR5 ;  /* 0x0000000511107c36 */ /* 0x002fe20008000000 */
[----:B------:R-:W-:Y:S02]  /*645d0*/  ULDC UR5, c[0x0][0x22c] ;  /* 0x00008b0000057ab9 */ /* 0x000fe40000000800 */
[----:B------:R-:W-:Y:S01]  /*645e0*/  ISETP.GE.AND P1, PT, R29, UR5, PT ;  /* 0x000000051d007c0c */ /* 0x000fe2000bf26270 */
[----:B------:R-:W-:Y:S01]  /*645f0*/  ULDC UR5, c[0x0][0x248] ;  /* 0x0000920000057ab9 */ /* 0x000fe20000000800 */
[----:B------:R-:W2:Y:S01]  /*64600*/  LDL.LU R29, [R1+0x9a0] ;  /* 0x0009a000011d7983 */ /* 0x000ea20000300800 */
[----:B------:R-:W-:Y:S01]  /*64610*/  ISETP.LT.AND P5, PT, R9, UR8, !P4 ;  /* 0x0000000809007c0c */ /* 0x000fe2000e7a1270 */
[----:B------:R-:W-:Y:S01]  /*64620*/  ULDC UR8, c[0x0][0x228] ;  /* 0x00008a0000087ab9 */ /* 0x000fe20000000800 */
[----:B------:R-:W-:-:S02]  /*64630*/  SHF.R.S32.HI R17, RZ, 0x1f, R16 ;  /* 0x0000001fff117819 */ /* 0x000fc40000011410 */
[----:B------:R-:W-:Y:S02]  /*64640*/  IADD3 R6, P6, R16, R0, RZ ;  /* 0x0000000010067210 */ /* 0x000fe40007fde0ff */
[C---:B------:R-:W-:Y:S02]  /*64650*/  PRMT R18, R12.reuse, 0x7771, RZ ;  /* 0x000077710c127816 */ /* 0x040fe400000000ff */
[----:B------:R-:W-:Y:S01]  /*64660*/  PRMT R19, R12, 0x7772, RZ ;  /* 0x000077720c137816 */ /* 0x000fe200000000ff */
[----:B------:R-:W-:Y:S02]  /*64670*/  IMAD.X R7, R17, 0x1, R2, P6 ;  /* 0x0000000111077824 */ /* 0x000fe400030e0602 */
[----:B------:R0:W-:Y:S04]  /*64680*/  @P3 STG.E.U8 desc[UR32][R4.64], R18 ;  /* 0x0000001204003986 */ /* 0x0001e8000c101120 */
[----:B------:R1:W-:Y:S01]  /*64690*/  @P5 STG.E.U8 desc[UR32][R6.64], R19 ;  /* 0x0000001306005986 */ /* 0x0003e2000c101120 */
[----:B------:R-:W-:Y:S01]  /*646a0*/  ISETP.LT.AND P5, PT, R9, UR8, !P2 ;  /* 0x0000000809007c0c */ /* 0x000fe2000d7a1270 */
[----:B------:R-:W-:Y:S01]  /*646b0*/  ULDC UR8, c[0x0][0x228] ;  /* 0x00008a0000087ab9 */ /* 0x000fe20000000800 */
[C---:B0-----:R-:W-:Y:S01]  /*646c0*/  VIADD R18, R16.reuse, UR5 ;  /* 0x0000000510127c36 */ /* 0x041fe20008000000 */
[----:B------:R-:W-:Y:S01]  /*646d0*/  IADD3 R4, P3, R16, R3, RZ ;  /* 0x0000000310047210 */ /* 0x000fe20007f7e0ff */
[----:B------:R-:W-:-:S03]  /*646e0*/  ULDC UR5, c[0x0][0x22c] ;  /* 0x00008b0000057ab9 */ /* 0x000fc60000000800 */
[----:B------:R-:W-:Y:S02]  /*646f0*/  SHF.R.S32.HI R16, RZ, 0x1f, R18 ;  /* 0x0000001fff107819 */ /* 0x000fe40000011412 */
[----:B-1----:R-:W-:Y:S01]  /*64700*/  IADD3 R6, P6, R18, R0, RZ ;  /* 0x0000000012067210 */ /* 0x002fe20007fde0ff */
[----:B------:R-:W-:Y:S01]  /*64710*/  VIADD R19, R23, 0x14 ;  /* 0x0000001417137836 */ /* 0x000fe20000000000 */
[----:B------:R-:W-:Y:S01]  /*64720*/  PRMT R12, R12, 0x7773, RZ ;  /* 0x000077730c0c7816 */ /* 0x000fe200000000ff */
[----:B------:R-:W-:Y:S01]  /*64730*/  IMAD.X R5, R17, 0x1, R28, P3 ;  /* 0x0000000111057824 */ /* 0x000fe200018e061c */
[----:B------:R-:W-:Y:S01]  /*64740*/  PRMT R17, R13, 0x7770, RZ ;  /* 0x000077700d117816 */ /* 0x000fe200000000ff */
[----:B------:R-:W-:Y:S01]  /*64750*/  IMAD.X R7, R16, 0x1, R2, P6 ;  /* 0x0000000110077824 */ /* 0x000fe200030e0602 */
[----:B------:R-:W-:Y:S01]  /*64760*/  ISETP.GE.AND P3, PT, R19, UR5, PT ;  /* 0x0000000513007c0c */ /* 0x000fe2000bf66270 */
[----:B------:R-:W-:Y:S01]  /*64770*/  ULDC UR5, c[0x0][0x248] ;  /* 0x0000920000057ab9 */ /* 0x000fe20000000800 */
[----:B------:R-:W-:-:S02]  /*64780*/  PRMT R19, R13, 0x7772, RZ ;  /* 0x000077720d137816 */ /* 0x000fc400000000ff */
[----:B--2---:R-:W-:Y:S01]  /*64790*/  ISETP.LT.AND P4, PT, R29, UR6, !P4 ;  /* 0x000000061d007c0c */ /* 0x004fe2000e781270 */
[----:B------:R-:W-:-:S12]  /*647a0*/  ULDC UR6, c[0x0][0x228] ;  /* 0x00008a0000067ab9 */ /* 0x000fd80000000800 */
[----:B------:R0:W-:Y:S01]  /*647b0*/  @P4 STG.E.U8 desc[UR32][R4.64], R12 ;  /* 0x0000000c04004986 */ /* 0x0001e2000c101120 */
[----:B------:R-:W-:Y:S01]  /*647c0*/  ISETP.LT.AND P4, PT, R29, UR6, !P2 ;  /* 0x000000061d007c0c */ /* 0x000fe2000d781270 */
[----:B------:R-:W-:Y:S02]  /*647d0*/  ULDC UR6, c[0x0][0x228] ;  /* 0x00008a0000067ab9 */ /* 0x000fe40000000800 */
[----:B------:R1:W-:Y:S01]  /*647e0*/  @P5 STG.E.U8 desc[UR32][R6.64], R17 ;  /* 0x0000001106005986 */ /* 0x0003e2000c101120 */
[----:B------:R-:W-:Y:S01]  /*647f0*/  ISETP.LT.AND P5, PT, R9, UR8, !P1 ;  /* 0x0000000809007c0c */ /* 0x000fe2000cfa1270 */
[----:B------:R-:W-:Y:S01]  /*64800*/  ULDC UR8, c[0x0][0x228] ;  /* 0x00008a0000087ab9 */ /* 0x000fe20000000800 */
[C---:B0-----:R-:W-:Y:S01]  /*64810*/  IADD3 R4, P2, R18.reuse, R3, RZ ;  /* 0x0000000312047210 */ /* 0x041fe20007f5e0ff */
[----:B-1----:R-:W-:Y:S01]  /*64820*/  VIADD R17, R18, UR5 ;  /* 0x0000000512117c36 */ /* 0x002fe20008000000 */
[----:B------:R-:W-:Y:S01]  /*64830*/  ULDC UR5, c[0x0][0x22c] ;  /* 0x00008b0000057ab9 */ /* 0x000fe20000000800 */
[----:B------:R-:W-:-:S03]  /*64840*/  VIADD R18, R23, 0x15 ;  /* 0x0000001517127836 */ /* 0x000fc60000000000 */
[----:B------:R-:W-:Y:S02]  /*64850*/  SHF.R.S32.HI R12, RZ, 0x1f, R17 ;  /* 0x0000001fff0c7819 */ /* 0x000fe40000011411 */
[----:B------:R-:W-:Y:S01]  /*64860*/  IADD3 R6, P6, R17, R0, RZ ;  /* 0x0000000011067210 */ /* 0x000fe20007fde0ff */
[----:B------:R-:W-:Y:S01]  /*64870*/  IMAD.X R5, R16, 0x1, R28, P2 ;  /* 0x0000000110057824 */ /* 0x000fe200010e061c */
[----:B------:R-:W-:Y:S02]  /*64880*/  PRMT R16, R13, 0x7771, RZ ;  /* 0x000077710d107816 */ /* 0x000fe400000000ff */
[----:B------:R-:W-:Y:S01]  /*64890*/  ISETP.GE.AND P2, PT, R18, UR5, PT ;  /* 0x0000000512007c0c */ /* 0x000fe2000bf46270 */
[----:B------:R-:W-:Y:S01]  /*648a0*/  IMAD.X R7, R12, 0x1, R2, P6 ;  /* 0x000000010c077824 */ /* 0x000fe200030e0602 */
[----:B------:R-:W-:Y:S01]  /*648b0*/  ULDC UR5, c[0x0][0x248] ;  /* 0x0000920000057ab9 */ /* 0x000fe20000000800 */
[----:B------:R0:W-:Y:S01]  /*648c0*/  @P4 STG.E.U8 desc[UR32][R4.64], R16 ;  /* 0x0000001004004986 */ /* 0x0001e2000c101120 */
[----:B------:R-:W-:Y:S01]  /*648d0*/  VIADD R18, R17, UR5 ;  /* 0x0000000511127c36 */ /* 0x000fe20008000000 */
[----:B------:R-:W-:Y:S01]  /*648e0*/  ISETP.LT.AND P4, PT, R29, UR6, !P1 ;  /* 0x000000061d007c0c */ /* 0x000fe2000cf81270 */
[----:B------:R-:W-:Y:S01]  /*648f0*/  ULDC UR5, c[0x0][0x22c] ;  /* 0x00008b0000057ab9 */ /* 0x000fe20000000800 */
[----:B------:R1:W-:Y:S01]  /*64900*/  @P5 STG.E.U8 desc[UR32][R6.64], R19 ;  /* 0x0000001306005986 */ /* 0x0003e2000c101120 */
[----:B------:R-:W-:Y:S01]  /*64910*/  ISETP.LT.AND P5, PT, R9, UR8, !P3 ;  /* 0x0000000809007c0c */ /* 0x000fe2000dfa1270 */
[----:B------:R-:W-:Y:S01]  /*64920*/  ULDC UR6, c[0x0][0x228] ;  /* 0x00008a0000067ab9 */ /* 0x000fe20000000800 */
[----:B------:R-:W-:Y:S01]  /*64930*/  PRMT R13, R13, 0x7773, RZ ;  /* 0x000077730d0d7816 */ /* 0x000fe200000000ff */
[----:B------:R-:W-:Y:S01]  /*64940*/  ULDC UR8, c[0x0][0x228] ;  /* 0x00008a0000087ab9 */ /* 0x000fe20000000800 */
[----:B0-----:R-:W-:-:S02]  /*64950*/  IADD3 R4, P1, R17, R3, RZ ;  /* 0x0000000311047210 */ /* 0x001fc40007f3e0ff */
[----:B------:R-:W-:Y:S02]  /*64960*/  SHF.R.S32.HI R16, RZ, 0x1f, R18 ;  /* 0x0000001fff107819 */ /* 0x000fe40000011412 */
[----:B-1----:R-:W-:Y:S01]  /*64970*/  IADD3 R6, P6, R18, R0, RZ ;  /* 0x0000000012067210 */ /* 0x002fe20007fde0ff */
[----:B------:R-:W-:Y:S01]  /*64980*/  VIADD R17, R23, 0x16 ;  /* 0x0000001617117836 */ /* 0x000fe20000000000 */
[----:B------:R-:W2:Y:S01]  /*64990*/  LDL.LU R19, [R1+0x34] ;  /* 0x0000340001137983 */ /* 0x000ea20000300800 */
[----:B------:R-:W-:Y:S01]  /*649a0*/  IMAD.X R5, R12, 0x1, R28, P1 ;  /* 0x000000010c057824 */ /* 0x000fe200008e061c */
[----:B------:R-:W-:Y:S01]  /*649b0*/  PRMT R12, R14, 0x7770, RZ ;  /* 0x000077700e0c7816 */ /* 0x000fe200000000ff */
[----:B------:R-:W-:Y:S01]  /*649c0*/  IMAD.X R7, R16, 0x1, R2, P6 ;  /* 0x0000000110077824 */ /* 0x000fe200030e0602 */
[----:B------:R-:W-:Y:S01]  /*649d0*/  ISETP.GE.AND P1, PT, R17, UR5, PT ;  /* 0x0000000511007c0c */ /* 0x000fe2000bf26270 */
[----:B------:R-:W-:Y:S01]  /*649e0*/  ULDC UR5, c[0x0][0x248] ;  /* 0x0000920000057ab9 */ /* 0x000fe20000000800 */
[----:B------:R0:W-:Y:S01]  /*649f0*/  @P4 STG.E.U8 desc[UR32][R4.64], R13 ;  /* 0x0000000d04004986 */ /* 0x0001e2000c101120 */
[----:B------:R-:W-:Y:S01]  /*64a00*/  ISETP.LT.AND P4, PT, R29, UR6, !P3 ;  /* 0x000000061d007c0c */ /* 0x000fe2000df81270 */
[----:B------:R-:W-:-:S02]  /*64a10*/  ULDC UR6, c[0x0][0x22c] ;  /* 0x00008b0000067ab9 */ /* 0x000fc40000000800 */
[----:B------:R1:W-:Y:S01]  /*64a20*/  @P5 STG.E.U8 desc[UR32][R6.64], R12 ;  /* 0x0000000c06005986 */ /* 0x0003e2000c101120 */
[----:B------:R-:W-:Y:S01]  /*64a30*/  ISETP.LT.AND P5, PT, R9, UR8, !P2 ;  /* 0x0000000809007c0c */ /* 0x000fe2000d7a1270 */
[----:B------:R-:W-:Y:S02]  /*64a40*/  ULDC UR8, c[0x0][0x228] ;  /* 0x00008a0000087ab9 */ /* 0x000fe40000000800 */
[----:B------:R-:W3:Y:S04]  /*64a50*/  LDL.LU R11, [R1+0x38] ;  /* 0x00003800010b7983 */ /* 0x000ee80000300800 */
[----:B------:R-:W5:Y:S01]  /*64a60*/  LDL.LU R10, [R1+0x3c] ;  /* 0x00003c00010a7983 */ /* 0x000f620000300800 */
[C---:B0-----:R-:W-:Y:S01]  /*64a70*/  IADD3 R4, P3, R18.reuse, R3, RZ ;  /* 0x0000000312047210 */ /* 0x041fe20007f7e0ff */
[----:B-1----:R-:W-:-:S02]  /*64a80*/  VIADD R12, R18, UR5 ;  /* 0x00000005120c7c36 */ /* 0x002fc40008000000 */
[----:B------:R-:W5:Y:S01]  /*64a90*/  LDL.LU R9, [R1+0x40] ;  /* 0x0000400001097983 */ /* 0x000f620000300800 */
[----:B------:R-:W-:Y:S01]  /*64aa0*/  VIADD R7, R23, 0x17 ;  /* 0x0000001717077836 */ /* 0x000fe20000000000 */
[----:B------:R-:W-:Y:S01]  /*64ab0*/  PRMT R17, R14, 0x7772, RZ ;  /* 0x000077720e117816 */ /* 0x000fe200000000ff */
[----:B------:R-:W-:Y:S01]  /*64ac0*/  IMAD.X R5, R16, 0x1, R28, P3 ;  /* 0x0000000110057824 */ /* 0x000fe200018e061c */
[----:B------:R-:W2:Y:S01]  /*64ad0*/  LDL.LU R18, [R1+0x9a4] ;  /* 0x0009a40001127983 */ /* 0x000ea20000300800 */
[----:B------:R-:W-:Y:S01]  /*64ae0*/  SHF.R.S32.HI R13, RZ, 0x1f, R12 ;  /* 0x0000001fff0d7819 */ /* 0x000fe2000001140c */
[----:B------:R-:W-:Y:S01]  /*64af0*/  ULDC UR5, c[0x0][0x228] ;  /* 0x00008a0000057ab9 */ /* 0x000fe20000000800 */
[----:B------:R-:W-:Y:S02]  /*64b00*/  IADD3 R6, P6, R12, R0, RZ ;  /* 0x000000000c067210 */ /* 0x000fe40007fde0ff */
[----:B------:R-:W-:Y:S02]  /*64b10*/  PRMT R16, R14, 0x7771, RZ ;  /* 0x000077710e107816 */ /* 0x000fe400000000ff */
[----:B------:R-:W-:Y:S01]  /*64b20*/  ISETP.GE.AND P3, PT, R7, UR6, PT ;  /* 0x0000000607007c0c */ /* 0x000fe2000bf66270 */
[----:B------:R-:W-:Y:S01]  /*64b30*/  IMAD.X R7, R13, 0x1, R2, P6 ;  /* 0x000000010d077824 */ /* 0x000fe200030e0602 */
[----:B------:R-:W-:Y:S01]  /*64b40*/  ULDC UR6, c[0x0][0x22c] ;  /* 0x00008b0000067ab9 */ /* 0x000fe20000000800 */
[----:B------:R-:W-:Y:S04]  /*64b50*/  @P4 STG.E.U8 desc[UR32][R4.64], R16 ;  /* 0x0000001004004986 */ /* 0x000fe8000c101120 */
[----:B------:R0:W-:Y:S04]  /*64b60*/  @P5 STG.E.U8 desc[UR32][R6.64], R17 ;  /* 0x0000001106005986 */ /* 0x0001e8000c101120 */
[----:B0-----:R-:W3:Y:S01]  /*64b70*/  LDL.LU R17, [R1+0x30] ;  /* 0x0000300001117983 */ /* 0x001ee20000300800 */
[----:B------:R-:W-:Y:S01]  /*64b80*/  ISETP.LT.AND P4, PT, R29, UR5, !P2 ;  /* 0x000000051d007c0c */ /* 0x000fe2000d781270 */
[----:B------:R-:W-:Y:S01]  /*64b90*/  ULDC UR5, c[0x0][0x248] ;  /* 0x0000920000057ab9 */ /* 0x000fe20000000800 */
[----:B------:R-:W-:Y:S01]  /*64ba0*/  IADD3 R4, P2, R12, R3, RZ ;  /* 0x000000030c047210 */ /* 0x000fe20007f5e0ff */
[----:B------:R-:W-:Y:S01]  /*64bb0*/  VIADD R6, R23, 0x18 ;  /* 0x0000001817067836 */ /* 0x000fe20000000000 */
[----:B------:R-:W-:Y:S01]  /*64bc0*/  PRMT R7, R14, 0x7773, RZ ;  /* 0x000077730e077816 */ /* 0x000fe200000000ff */
[----:B------:R-:W-:Y:S01]  /*64bd0*/  VIADD R16, R12, UR5 ;  /* 0x000000050c107c36 */ /* 0x000fe20008000000 */
[----:B------:R-:W-:Y:S01]  /*64be0*/  ULDC UR5, c[0x0][0x22c] ;  /* 0x00008b0000057ab9 */ /* 0x000fe20000000800 */
[----:B------:R-:W-:Y:S01]  /*64bf0*/  IMAD.X R5, R13, 0x1, R28, P2 ;  /* 0x000000010d057824 */ /* 0x000fe200010e061c */
[----:B------:R-:W-:Y:S01]  /*64c00*/  ISETP.GE.AND P2, PT, R6, UR6, PT ;  /* 0x0000000606007c0c */ /* 0x000fe2000bf46270 */
[----:B------:R-:W-:Y:S01]  /*64c10*/  ULDC UR6, c[0x0][0x228] ;  /* 0x00008a0000067ab9 */ /* 0x000fe20000000800 */
[----:B------:R-:W-:-:S02]  /*64c20*/  SHF.R.S32.HI R13, RZ, 0x1f, R16 ;  /* 0x0000001fff0d7819 */ /* 0x000fc40000011410 */
[----:B------:R-:W-:Y:S01]  /*64c30*/  IADD3 R6, P6, R16, R0, RZ ;  /* 0x0000000010067210 */ /* 0x000fe20007fde0ff */
[----:B------:R0:W-:Y:S02]  /*64c40*/  @P4 STG.E.U8 desc[UR32][R4.64], R7 ;  /* 0x0000000704004986 */ /* 0x0001e4000c101120 */
[----:B0-----:R-:W-:Y:S01]  /*64c50*/  VIADD R4, R23, 0x19 ;  /* 0x0000001917047836 */ /* 0x001fe20000000000 */
[----:B----4-:R-:W-:Y:S01]  /*64c60*/  PRMT R5, R15, 0x7770, RZ ;  /* 0x000077700f057816 */ /* 0x010fe200000000ff */
[----:B------:R-:W-:-:S03]  /*64c70*/  IMAD.X R7, R13, 0x1, R2, P6 ;  /* 0x000000010d077824 */ /* 0x000fc600030e0602 */
[----:B------:R-:W-:Y:S01]  /*64c80*/  ISETP.GE.AND P4, PT, R4, UR5, PT ;  /* 0x0000000504007c0c */ /* 0x000fe2000bf86270 */
[----:B------:R-:W-:Y:S01]  /*64c90*/  ULDC UR5, c[0x0][0x248] ;  /* 0x0000920000057ab9 */ /* 0x000fe20000000800 */
[C---:B------:R-:W-:Y:S01]  /*64ca0*/  IADD3 R4, P6, R16.reuse, R3, RZ ;  /* 0x0000000310047210 */ /* 0x040fe20007fde0ff */
[----:B------:R-:W-:Y:S01]  /*64cb0*/  VIADD R14, R16, UR5 ;  /* 0x00000005100e7c36 */ /* 0x000fe20008000000 */
[----:B------:R-:W-:Y:S01]  /*64cc0*/  ULDC UR5, c[0x0][0x248] ;  /* 0x0000920000057ab9 */ /* 0x000fe20000000800 */
[C---:B------:R-:W-:Y:S02]  /*64cd0*/  PRMT R12, R15.reuse, 0x7773, RZ ;  /* 0x000077730f0c7816 */ /* 0x040fe400000000ff */
[----:B------:R-:W-:Y:S02]  /*64ce0*/  PRMT R16, R15, 0x7772, RZ ;  /* 0x000077720f107816 */ /* 0x000fe400000000ff */
[----:B--2---:R-:W-:Y:S01]  /*64cf0*/  ISETP.LT.AND P5, PT, R18, UR8, !P1 ;  /* 0x0000000812007c0c */ /* 0x004fe2000cfa1270 */
[----:B------:R-:W-:Y:S01]  /*64d00*/  ULDC UR8, c[0x0][0x228] ;  /* 0x00008a0000087ab9 */ /* 0x000fe20000000800 */
[----:B------:R-:W-:Y:S01]  /*64d10*/  ISETP.LT.AND P1, PT, R29, UR6, !P1 ;  /* 0x000000061d007c0c */ /* 0x000fe2000cf21270 */
[----:B------:R-:W-:-:S10]  /*64d20*/  ULDC UR6, c[0x0][0x228] ;  /* 0x00008a0000067ab9 */ /* 0x000fd40000000800 */
[----:B------:R0:W-:Y:S01]  /*64d30*/  @P5 STG.E.U8 desc[UR32][R6.64], R5 ;  /* 0x0000000506005986 */ /* 0x0001e2000c101120 */
[----:B------:R-:W-:Y:S01]  /*64d40*/  ISETP.LT.AND P5, PT, R18, UR6, !P3 ;  /* 0x0000000612007c0c */ /* 0x000fe2000dfa1270 */
[----:B------:R-:W-:Y:S02]  /*64d50*/  ULDC UR6, c[0x0][0x228] ;  /* 0x00008a0000067ab9 */ /* 0x000fe40000000800 */
[----:B------:R-:W-:Y:S01]  /*64d60*/  ISETP.LT.AND P3, PT, R29, UR6, !P3 ;  /* 0x000000061d007c0c */ /* 0x000fe2000df61270 */
[----:B------:R-:W-:Y:S01]  /*64d70*/  ULDC UR6, c[0x0][0x228] ;  /* 0x00008a0000067ab9 */ /* 0x000fe20000000800 */
[----:B0-----:R-:W-:Y:S01]  /*64d80*/  IMAD.X R5, R13, 0x1, R28, P6 ;  /* 0x000000010d057824 */ /* 0x001fe200030e061c */
[----:B------:R-:W-:Y:S02]  /*64d90*/  PRMT R7, R15, 0x7771, RZ ;  /* 0x000077710f077816 */ /* 0x000fe400000000ff */
[----:B------:R-:W-:Y:S02]  /*64da0*/  SHF.R.S32.HI R13, RZ, 0x1f, R14 ;  /* 0x0000001fff0d7819 */ /* 0x000fe4000001140e */
[C---:B------:R-:W-:Y:S01]  /*64db0*/  IADD3 R6, P6, R14.reuse, R0, RZ ;  /* 0x000000000e067210 */ /* 0x040fe20007fde0ff */
[----:B------:R0:W-:Y:S01]  /*64dc0*/  @P1 STG.E.U8 desc[UR32][R4.64], R7 ;  /* 0x0000000704001986 */ /* 0x0001e2000c101120 */
[C---:B------:R-:W-:Y:S01]  /*64dd0*/  VIADD R15, R14.reuse, UR5 ;  /* 0x000000050e0f7c36 */ /* 0x040fe20008000000 */
[----:B------:R-:W-:Y:S01]  /*64de0*/  ULDC UR5, c[0x0][0x22c] ;  /* 0x00008b0000057ab9 */ /* 0x000fe20000000800 */
[----:B0-----:R-:W-:Y:S01]  /*64df0*/  IADD3 R4, P1, R14, R3, RZ ;  /* 0x000000030e047210 */ /* 0x001fe20007f3e0ff */
[----:B------:R-:W-:Y:S01]  /*64e00*/  IMAD.X R7, R13, 0x1, R2, P6 ;  /* 0x000000010d077824 */ /* 0x000fe200030e0602 */
[----:B------:R-:W-:Y:S01]  /*64e10*/  ISETP.LT.AND P6, PT, R18, UR8, !P2 ;  /* 0x0000000812007c0c */ /* 0x000fe2000d7c1270 */
[----:B------:R-:W-:-:S02]  /*64e20*/  ULDC UR8, c[0x0][0x228] ;  /* 0x00008a0000087ab9 */ /* 0x000fc40000000800 */
[----:B------:R-:W-:Y:S01]  /*64e30*/  IMAD.X R5, R13, 0x1, R28, P1 ;  /* 0x000000010d057824 */ /* 0x000fe200008e061c */
[----:B------:R0:W-:Y:S01]  /*64e40*/  @P5 STG.E.U8 desc[UR32][R6.64], R16 ;  /* 0x0000001006005986 */ /* 0x0001e2000c101120 */
[----:B------:R-:W-:-:S03]  /*64e50*/  SHF.R.S32.HI R14, RZ, 0x1f, R15 ;  /* 0x0000001fff0e7819 */ /* 0x000fc6000001140f */
[----:B------:R1:W-:Y:S01]  /*64e60*/  @P3 STG.E.U8 desc[UR32][R4.64], R12 ;  /* 0x0000000c04003986 */ /* 0x0003e2000c101120 */
[----:B------:R-:W-:Y:S01]  /*64e70*/  ISETP.LT.AND P3, PT, R29, UR6, !P2 ;  /* 0x000000061d007c0c */ /* 0x000fe2000d761270 */
[----:B------:R-:W-:Y:S01]  /*64e80*/  ULDC UR6, c[0x0][0x228] ;  /* 0x00008a0000067ab9 */ /* 0x000fe20000000800 */
[----:B---3--:R-:W-:Y:S02]  /*64e90*/  PRMT R13, R17, 0x7770, RZ ;  /* 0x00007770110d7816 */ /* 0x008fe400000000ff */
[----:B0-----:R-:W-:Y:S01]  /*64ea0*/  IADD3 R6, P5, R15, R0, RZ ;  /* 0x000000000f067210 */ /* 0x001fe20007fbe0ff */
[----:B------:R-:W-:Y:S01]  /*64eb0*/  VIADD R16, R23, 0x1a ;  /* 0x0000001a17107836 */ /* 0x000fe20000000000 */
[----:B-1----:R-:W-:-:S03]  /*64ec0*/  IADD3 R4, P2, R15, R3, RZ ;  /* 0x000000030f047210 */ /* 0x002fc60007f5e0ff */
[----:B------:R-:W-:Y:S01]  /*64ed0*/  IMAD.X R7, R14, 0x1, R2, P5 ;  /* 0x000000010e077824 */ /* 0x000fe200028e0602 */
[----:B------:R-:W-:Y:S01]  /*64ee0*/  ISETP.GE.AND P1, PT, R16, UR5, PT ;  /* 0x0000000510007c0c */ /* 0x000fe2000bf26270 */
[----:B------:R-:W-:Y:S01]  /*64ef0*/  ULDC UR5, c[0x0][0x248] ;  /* 0x0000920000057ab9 */ /* 0x000fe20000000800 */
[----:B------:R-:W-:Y:S02]  /*64f00*/  IMAD.X R5, R14, 0x1, R28, P2 ;  /* 0x000000010e057824 */ /* 0x000fe400010e061c */
[----:B------:R0:W-:Y:S01]  /*64f10*/  @P6 STG.E.U8 desc[UR32][R6.64], R13 ;  /* 0x0000000d06006986 */ /* 0x0001e2000c101120 */
[----:B------:R-:W-:Y:S02]  /*64f20*/  PRMT R14, R17, 0x7771, RZ ;  /* 0x00007771110e7816 */ /* 0x000fe400000000ff */
[----:B------:R-:W-:Y:S01]  /*64f30*/  ISETP.LT.AND P5, PT, R18, UR8, !P4 ;  /* 0x0000000812007c0c */ /* 0x000fe2000e7a1270 */
[----:B------:R-:W-:Y:S01]  /*64f40*/  ULDC UR8, c[0x0][0x228] ;  /* 0x00008a0000087ab9 */ /* 0x000fe20000000800 */
[----:B------:R-:W-:Y:S01]  /*64f50*/  ISETP.LT.AND P4, PT, R29, UR6, !P4 ;  /* 0x000000061d007c0c */ /* 0x000fe2000e781270 */
[----:B------:R1:W-:Y:S01]  /*64f60*/  @P3 STG.E.U8 desc[UR32][R4.64], R14 ;  /* 0x0000000e04003986 */ /* 0x0003e2000c101120 */
[----:B------:R-:W-:Y:S01]  /*64f70*/  PRMT R16, R17, 0x7772, RZ ;  /* 0x0000777211107816 */ /* 0x000fe200000000ff */
[----:B------:R-:W-:Y:S01]  /*64f80*/  ULDC UR6, c[0x0][0x228] ;  /* 0x00008a0000067ab9 */ /* 0x000fe20000000800 */
[----:B0-----:R-:W-:Y:S01]  /*64f90*/  VIADD R13, R15, UR5 ;  /* 0x000000050f0d7c36 */ /* 0x001fe20008000000 */
[----:B------:R-:W-:Y:S01]  /*64fa0*/  ULDC UR5, c[0x0][0x22c] ;  /* 0x00008b0000057ab9 */ /* 0x000fe20000000800 */
[----:B------:R-:W-:-:S03]  /*64fb0*/  VIADD R15, R23, 0x1b ;  /* 0x0000001b170f7836 */ /* 0x000fc60000000000 */
[----:B------:R-:W-:Y:S02]  /*64fc0*/  SHF.R.S32.HI R12, RZ, 0x1f, R13 ;  /* 0x0000001fff0c7819 */ /* 0x000fe4000001140d */
[C---:B------:R-:W-:Y:S02]  /*64fd0*/  IADD3 R6, P6, R13.reuse, R0, RZ ;  /* 0x000000000d067210 */ /* 0x040fe40007fde0ff */
[----:B-1----:R-:W-:-:S03]  /*64fe0*/  IADD3 R4, P3, R13, R3, RZ ;  /* 0x000000030d047210 */ /* 0x002fc60007f7e0ff */
[C---:B------:R-:W-:Y:S02]  /*64ff0*/  IMAD.X R7, R12.reuse, 0x1, R2, P6 ;  /* 0x000000010c077824 */ /* 0x040fe400030e0602 */
[----:B------:R-:W-:Y:S01]  /*65000*/  IMAD.X R5, R12, 0x1, R28, P3 ;  /* 0x000000010c057824 */ /* 0x000fe200018e061c */
[----:B------:R-:W-:Y:S02]  /*65010*/  PRMT R12, R17, 0x7773, RZ ;  /* 0x00007773110c7816 */ /* 0x000fe400000000ff */
[----:B------:R-:W-:Y:S01]  /*65020*/  ISETP.GE.AND P2, PT, R15, UR5, PT ;  /* 0x000000050f007c0c */ /* 0x000fe2000bf46270 */
[----:B------:R-:W2:Y:S01]  /*65030*/  LDL.LU R17, [R1+0x44] ;  /* 0x0000440001117983 */ /* 0x000ea20000300800 */
[----:B------:R-:W-:Y:S02]  /*65040*/  ULDC UR5, c[0x0][0x248] ;  /* 0x0000920000057ab9 */ /* 0x000fe40000000800 */
[----:B------:R-:W-:Y:S01]  /*65050*/  VIADD R14, R13, UR5 ;  /* 0x000000050d0e7c36 */ /* 0x000fe20008000000 */
[----:B------:R0:W-:Y:S01]  /*65060*/  @P5 STG.E.U8 desc[UR32][R6.64], R16 ;  /* 0x0000001006005986 */ /* 0x0001e2000c101120 */
[----:B------:R-:W-:Y:S01]  /*65070*/  ISETP.LT.AND P5, PT, R18, UR8, !P1 ;  /* 0x0000000812007c0c */ /* 0x000fe2000cfa1270 */
[----:B------:R-:W-:Y:S01]  /*65080*/  VIADD R15, R23, 0x1c ;  /* 0x0000001c170f7836 */ /* 0x000fe20000000000 */
[----:B------:R-:W-:Y:S01]  /*65090*/  ULDC UR5, c[0x0][0x22c] ;  /* 0x00008b0000057ab9 */ /* 0x000fe20000000800 */
[----:B------:R1:W-:Y:S01]  /*650a0*/  @P4 STG.E.U8 desc[UR32][R4.64], R12 ;  /* 0x0000000c04004986 */ /* 0x0003e2000c101120 */
[----:B------:R-:W-:Y:S01]  /*650b0*/  ISETP.LT.AND P4, PT, R29, UR6, !P1 ;  /* 0x000000061d007c0c */ /* 0x000fe2000cf81270 */
[----:B------:R-:W-:Y:S01]  /*650c0*/  ULDC UR8, c[0x0][0x228] ;  /* 0x00008a0000087ab9 */ /* 0x000fe20000000800 */
[----:B------:R-:W-:Y:S01]  /*650d0*/  SHF.R.S32.HI R13, RZ, 0x1f, R14 ;  /* 0x0000001fff0d7819 */ /* 0x000fe2000001140e */
[----:B------:R-:W-:Y:S01]  /*650e0*/  ULDC UR6, c[0x0][0x228] ;  /* 0x00008a0000067ab9 */ /* 0x000fe20000000800 */
[----:B0-----:R-:W-:-:S02]  /*650f0*/  IADD3 R6, P6, R14, R0, RZ ;  /* 0x000000000e067210 */ /* 0x001fc40007fde0ff */
[----:B-1----:R-:W-:-:S03]  /*65100*/  IADD3 R4, P1, R14, R3, RZ ;  /* 0x000000030e047210 */ /* 0x002fc60007f3e0ff */
[----:B------:R-:W-:Y:S01]  /*65110*/  IMAD.X R7, R13, 0x1, R2, P6 ;  /* 0x000000010d077824 */ /* 0x000fe200030e0602 */
[----:B------:R-:W-:Y:S02]  /*65120*/  PRMT R16, R19, 0x7770, RZ ;  /* 0x0000777013107816 */ /* 0x000fe400000000ff */
[----:B------:R-:W-:Y:S01]  /*65130*/  ISETP.GE.AND P3, PT, R15, UR5, PT ;  /* 0x000000050f007c0c */ /* 0x000fe2000bf66270 */
[----:B------:R-:W-:Y:S01]  /*65140*/  IMAD.X R5, R13, 0x1, R28, P1 ;  /* 0x000000010d057824 */ /* 0x000fe200008e061c */
[----:B------:R-:W-:Y:S01]  /*65150*/  ULDC UR5, c[0x0][0x248] ;  /* 0x0000920000057ab9 */ /* 0x000fe20000000800 */
[----:B------:R-:W-:Y:S01]  /*65160*/  PRMT R13, R19, 0x7771, RZ ;  /* 0x00007771130d7816 */ /* 0x000fe200000000ff */
        /* <DEDUP_REMOVED lines=12> */
[C---:B------:R-:W-:Y:S01]  /*65230*/  IMAD.X R7, R12.reuse, 0x1, R2, P6 ;  /* 0x000000010c077824 */ /* 0x040fe200030e0602 */
[C---:B------:R-:W-:Y:S01]  /*65240*/  PRMT R16, R19.reuse, 0x7772, RZ ;  /* 0x0000777213107816 */ /* 0x040fe200000000ff */
[----:B------:R-:W-:Y:S01]  /*65250*/  IMAD.X R5, R12, 0x1, R28, P2 ;  /* 0x000000010c057824 */ /* 0x000fe200010e061c */
[----:B------:R-:W-:Y:S02]  /*65260*/  PRMT R12, R19, 0x7773, RZ ;  /* 0x00007773130c7816 */ /* 0x000fe400000000ff */
[----:B------:R-:W3:Y:S01]  /*65270*/  LDL.LU R19, [R1+0x48] ;  /* 0x0000480001137983 */ /* 0x000ee20000300800 */
[----:B------:R-:W-:Y:S01]  /*65280*/  ISETP.GE.AND P1, PT, R14, UR5, PT ;  /* 0x000000050e007c0c */ /* 0x000fe2000bf26270 */
        /* <DEDUP_REMOVED lines=14> */
[----:B------:R-:W-:Y:S01]  /*65370*/  PRMT R16, R11, 0x7770, RZ ;  /* 0x000077700b107816 */ /* 0x000fe200000000ff */
[----:B------:R-:W-:Y:S01]  /*65380*/  IMAD.X R5, R13, 0x1, R28, P3 ;  /* 0x000000010d057824 */ /* 0x000fe200018e061c */
[----:B------:R-:W-:-:S03]  /*65390*/  PRMT R13, R11, 0x7771, RZ ;  /* 0x000077710b0d7816 */ /* 0x000fc600000000ff */
[----:B------:R-:W-:Y:S01]  /*653a0*/  @P5 STG.E.U8 desc[UR32][R6.64], R16 ;  /* 0x0000001006005986 */ /* 0x000fe2000c101120 */
[----:B------:R-:W-:Y:S01]  /*653b0*/  ISETP.GE.AND P2, PT, R15, UR5, PT ;  /* 0x000000050f007c0c */ /* 0x000fe2000bf46270 */
[----:B------:R-:W-:Y:S01]  /*653c0*/  ULDC UR5, c[0x0][0x248] ;  /* 0x0000920000057ab9 */ /* 0x000fe20000000800 */
[C---:B------:R-:W-:Y:S01]  /*653d0*/  PRMT R15, R11.reuse, 0x7772, RZ ;  /* 0x000077720b0f7816 */ /* 0x040fe200000000ff */
[----:B------:R0:W-:Y:S02]  /*653e0*/  @P4 STG.E.U8 desc[UR32][R4.64], R13 ;  /* 0x0000000d04004986 */ /* 0x0001e4000c101120 */
[----:B0-----:R-:W-:Y:S02]  /*653f0*/  PRMT R5, R11, 0x7773, RZ ;  /* 0x000077730b057816 */ /* 0x001fe400000000ff */
[----:B------:R-:W4:Y:S01]  /*65400*/  LDL.LU R11, [R1+0x4c] ;  /* 0x00004c00010b7983 */ /* 0x000f220000300800 */
[----:B------:R-:W-:Y:S01]  /*65410*/  VIADD R12, R14, UR5 ;  /* 0x000000050e0c7c36 */ /* 0x000fe20008000000 */
[----:B------:R-:W-:Y:S01]  /*65420*/  ISETP.LT.AND P5, PT, R18, UR8, !P1 ;  /* 0x0000000812007c0c */ /* 0x000fe2000cfa1270 */
[C---:B------:R-:W-:Y:S01]  /*65430*/  VIADD R7, R23.reuse, 0x1f ;  /* 0x0000001f17077836 */ /* 0x040fe20000000000 */
[----:B------:R-:W-:Y:S01]  /*65440*/  ULDC UR5, c[0x0][0x228] ;  /* 0x00008a0000057ab9 */ /* 0x000fe20000000800 */
[----:B------:R-:W-:Y:S01]  /*65450*/  VIADD R4, R23, 0x20 ;  /* 0x0000002017047836 */ /* 0x000fe20000000000 */
[----:B------:R-:W-:Y:S01]  /*65460*/  SHF.R.S32.HI R14, RZ, 0x1f, R12 ;  /* 0x0000001fff0e7819 */ /* 0x000fe2000001140c */
[----:B------:R-:W-:Y:S01]  /*65470*/  ULDC UR8, c[0x0][0x228] ;  /* 0x00008a0000087ab9 */ /* 0x000fe20000000800 */
[----:B------:R-:W-:-:S02]  /*65480*/  IADD3 R6, P6, R12, R0, RZ ;  /* 0x000000000c067210 */ /* 0x000fc40007fde0ff */
[----:B------:R-:W-:Y:S01]  /*65490*/  ISETP.GE.AND P3, PT, R7, UR6, PT ;  /* 0x0000000607007c0c */ /* 0x000fe2000bf66270 */
[----:B------:R-:W-:Y:S02]  /*654a0*/  ULDC UR6, c[0x0][0x22c] ;  /* 0x00008b0000067ab9 */ /* 0x000fe40000000800 */
[----:B------:R-:W-:Y:S01]  /*654b0*/  IMAD.X R7, R14, 0x1, R2, P6 ;  /* 0x000000010e077824 */ /* 0x000fe200030e0602 */
[----:B------:R-:W-:Y:S01]  /*654c0*/  ISETP.LT.AND P4, PT, R29, UR5, !P1 ;  /* 0x000000051d007c0c */ /* 0x000fe2000cf81270 */
[----:B------:R-:W-:-:S03]  /*654d0*/  ULDC UR5, c[0x0][0x248] ;  /* 0x0000920000057ab9 */ /* 0x000fc60000000800 */
[----:B------:R0:W-:Y:S01]  /*654e0*/  @P5 STG.E.U8 desc[UR32][R6.64], R15 ;  /* 0x0000000f06005986 */ /* 0x0001e2000c101120 */
[----:B------:R-:W-:Y:S01]  /*654f0*/  VIADD R13, R12, UR5 ;  /* 0x000000050c0d7c36 */ /* 0x000fe20008000000 */
[----:B------:R-:W-:Y:S01]  /*65500*/  ISETP.LT.AND P5, PT, R18, UR8, !P2 ;  /* 0x0000000812007c0c */ /* 0x000fe2000d7a1270 */
[----:B------:R-:W-:Y:S01]  /*65510*/  ULDC UR5, c[0x0][0x22c] ;  /* 0x00008b0000057ab9 */ /* 0x000fe20000000800 */
[----:B------:R-:W-:Y:S01]  /*65520*/  ULDC UR8, c[0x0][0x228] ;  /* 0x00008a0000087ab9 */ /* 0x000fe20000000800 */
[----:B0-----:R-:W-:-:S05]  /*65530*/  IADD3 R6, P1, R12, R3, RZ ;  /* 0x000000030c067210 */ /* 0x001fca0007f3e0ff */
[----:B------:R-:W-:Y:S01]  /*65540*/  IMAD.X R7, R14, 0x1, R28, P1 ;  /* 0x000000010e077824 */ /* 0x000fe200008e061c */
[----:B------:R-:W-:Y:S01]  /*65550*/  ISETP.GE.AND P1, PT, R4, UR6, PT ;  /* 0x0000000604007c0c */ /* 0x000fe2000bf26270 */
[----:B------:R-:W-:Y:S01]  /*65560*/  ULDC UR6, c[0x0][0x228] ;  /* 0x00008a0000067ab9 */ /* 0x000fe20000000800 */
[----:B------:R-:W-:Y:S02]  /*65570*/  SHF.R.S32.HI R14, RZ, 0x1f, R13 ;  /* 0x0000001fff0e7819 */ /* 0x000fe4000001140d */
[----:B------:R-:W-:Y:S01]  /*65580*/  IADD3 R4, P6, R13, R0, RZ ;  /* 0x000000000d047210 */ /* 0x000fe20007fde0ff */
[----:B------:R0:W-:Y:S01]  /*65590*/  @P4 STG.E.U8 desc[UR32][R6.64], R5 ;  /* 0x0000000506004986 */ /* 0x0001e2000c101120 */
[----:B------:R-:W-:Y:S01]  /*655a0*/  ISETP.LT.AND P2, PT, R29, UR6, !P2 ;  /* 0x000000061d007c0c */ /* 0x000fe2000d741270 */
[----:B------:R-:W-:Y:S01]  /*655b0*/  ULDC UR6, c[0x0][0x228] ;  /* 0x00008a0000067ab9 */ /* 0x000fe20000000800 */
[----:B0-----:R-:W-:Y:S01]  /*655c0*/  VIADD R6, R23, 0x21 ;  /* 0x0000002117067836 */ /* 0x001fe20000000000 */
[----:B-----5:R-:W-:Y:S01]  /*655d0*/  PRMT R7, R10, 0x7770, RZ ;  /* 0x000077700a077816 */ /* 0x020fe200000000ff */
[----:B------:R-:W-:-:S03]  /*655e0*/  IMAD.X R5, R14, 0x1, R2, P6 ;  /* 0x000000010e057824 */ /* 0x000fc600030e0602 */
[----:B------:R-:W-:Y:S01]  /*655f0*/  ISETP.GE.AND P4, PT, R6, UR5, PT ;  /* 0x0000000506007c0c */ /* 0x000fe2000bf86270 */
[----:B------:R-:W-:Y:S01]  /*65600*/  ULDC UR5, c[0x0][0x248] ;  /* 0x0000920000057ab9 */ /* 0x000fe20000000800 */
[----:B------:R0:W-:Y:S01]  /*65610*/  @P5 STG.E.U8 desc[UR32][R4.64], R7 ;  /* 0x0000000704005986 */ /* 0x0001e2000c101120 */
[C---:B------:R-:W-:Y:S01]  /*65620*/  VIADD R16, R13.reuse, UR5 ;  /* 0x000000050d107c36 */ /* 0x040fe20008000000 */
[----:B------:R-:W-:Y:S01]  /*65630*/  ISETP.LT.AND P5, PT, R18, UR6, !P3 ;  /* 0x0000000612007c0c */ /* 0x000fe2000dfa1270 */
[----:B------:R-:W-:Y:S01]  /*65640*/  ULDC UR5, c[0x0][0x248] ;  /* 0x0000920000057ab9 */ /* 0x000fe20000000800 */
[----:B------:R-:W-:Y:S01]  /*65650*/  ULDC UR6, c[0x0][0x228] ;  /* 0x00008a0000067ab9 */ /* 0x000fe20000000800 */
[-C--:B0-----:R-:W-:Y:S02]  /*65660*/  IADD3 R4, P6, R13, R3.reuse, RZ ;  /* 0x000000030d047210 */ /* 0x081fe40007fde0ff */
[----:B------:R-:W-:Y:S02]  /*65670*/  PRMT R7, R10, 0x7771, RZ ;  /* 0x000077710a077816 */ /* 0x000fe400000000ff */
[----:B------:R-:W-:Y:S01]  /*65680*/  SHF.R.S32.HI R13, RZ, 0x1f, R16 ;  /* 0x0000001fff0d7819 */ /* 0x000fe20000011410 */
[----:B------:R-:W-:Y:S01]  /*65690*/  IMAD.X R5, R14, 0x1, R28, P6 ;  /* 0x000000010e057824 */ /* 0x000fe200030e061c */
[C---:B------:R-:W-:Y:S01]  /*656a0*/  IADD3 R6, P6, R16.reuse, R0, RZ ;  /* 0x0000000010067210 */ /* 0x040fe20007fde0ff */
[----:B------:R-:W-:Y:S01]  /*656b0*/  VIADD R15, R16, UR5 ;  /* 0x00000005100f7c36 */ /* 0x000fe20008000000 */
[----:B------:R-:W-:Y:S01]  /*656c0*/  PRMT R14, R10, 0x7772, RZ ;  /* 0x000077720a0e7816 */ /* 0x000fe200000000ff */
[----:B------:R-:W-:Y:S01]  /*656d0*/  ULDC UR5, c[0x0][0x22c] ;  /* 0x00008b0000057ab9 */ /* 0x000fe20000000800 */
[----:B------:R0:W-:Y:S01]  /*656e0*/  @P2 STG.E.U8 desc[UR32][R4.64], R7 ;  /* 0x0000000704002986 */ /* 0x0001e2000c101120 */
[----:B------:R-:W-:Y:S01]  /*656f0*/  ISETP.LT.AND P3, PT, R29, UR6, !P3 ;  /* 0x000000061d007c0c */ /* 0x000fe2000df61270 */
[----:B------:R-:W-:Y:S01]  /*65700*/  ULDC UR6, c[0x0][0x228] ;  /* 0x00008a0000067ab9 */ /* 0x000fe20000000800 */
[----:B0-----:R-:W-:Y:S01]  /*65710*/  IMAD.X R7, R13, 0x1, R2, P6 ;  /* 0x000000010d077824 */ /* 0x001fe200030e0602 */
[----:B------:R-:W-:Y:S01]  /*65720*/  ISETP.LT.AND P6, PT, R18, UR8, !P1 ;  /* 0x0000000812007c0c */ /* 0x000fe2000cfc1270 */
[----:B------:R-:W-:Y:S01]  /*65730*/  ULDC UR8, c[0x0][0x228] ;  /* 0x00008a0000087ab9 */ /* 0x000fe20000000800 */
[----:B------:R-:W-:-:S02]  /*65740*/  IADD3 R4, P2, R16, R3, RZ ;  /* 0x0000000310047210 */ /* 0x000fc40007f5e0ff */
[----:B------:R0:W-:Y:S01]  /*65750*/  @P5 STG.E.U8 desc[UR32][R6.64], R14 ;  /* 0x0000000e06005986 */ /* 0x0001e2000c101120 */
[----:B------:R-:W-:Y:S01]  /*65760*/  VIADD R16, R23, 0x22 ;  /* 0x0000002217107836 */ /* 0x000fe20000000000 */
[----:B------:R-:W-:Y:S01]  /*65770*/  PRMT R12, R10, 0x7773, RZ ;  /* 0x000077730a0c7816 */ /* 0x000fe200000000ff */
[----:B------:R-:W-:Y:S01]  /*65780*/  IMAD.X R5, R13, 0x1, R28, P2 ;  /* 0x000000010d057824 */ /* 0x000fe200010e061c */
[----:B------:R-:W-:Y:S01]  /*65790*/  PRMT R13, R9, 0x7770, RZ ;  /* 0x00007770090d7816 */ /* 0x000fe200000000ff */
[----:B------:R-:W5:Y:S01]  /*657a0*/  LDL.LU R10, [R1+0x50] ;  /* 0x00005000010a7983 */ /* 0x000f620000300800 */
[----:B0-----:R-:W-:Y:S02]  /*657b0*/  SHF.R.S32.HI R14, RZ, 0x1f, R15 ;  /* 0x0000001fff0e7819 */ /* 0x001fe4000001140f */
[----:B------:R-:W-:Y:S01]  /*657c0*/  IADD3 R6, P5, R15, R0, RZ ;  /* 0x000000000f067210 */ /* 0x000fe20007fbe0ff */
[----:B------:R0:W-:Y:S01]  /*657d0*/  @P3 STG.E.U8 desc[UR32][R4.64], R12 ;  /* 0x0000000c04003986 */ /* 0x0001e2000c101120 */
[----:B------:R-:W-:Y:S01]  /*657e0*/  ISETP.GE.AND P2, PT, R16, UR5, PT ;  /* 0x0000000510007c0c */ /* 0x000fe2000bf46270 */
[----:B------:R-:W-:-:S02]  /*657f0*/  ULDC UR5, c[0x0][0x248] ;  /* 0x0000920000057ab9 */ /* 0x000fc40000000800 */
[----:B------:R-:W-:Y:S01]  /*65800*/  IMAD.X R7, R14, 0x1, R2, P5 ;  /* 0x000000010e077824 */ /* 0x000fe200028e0602 */
[----:B------:R-:W-:Y:S01]  /*65810*/  ISETP.LT.AND P3, PT, R29, UR6, !P1 ;  /* 0x000000061d007c0c */ /* 0x000fe2000cf61270 */
[----:B------:R-:W-:-:S03]  /*65820*/  ULDC UR6, c[0x0][0x228] ;  /* 0x00008a0000067ab9 */ /* 0x000fc60000000800 */
        /* <DEDUP_REMOVED lines=10> */
[C---:B------:R-:W-:Y:S02]  /*658d0*/  PRMT R14, R9.reuse, 0x7771, RZ ;  /* 0x00007771090e7816 */ /* 0x040fe400000000ff */
[----:B------:R-:W-:Y:S01]  /*658e0*/  PRMT R16, R9, 0x7772, RZ ;  /* 0x0000777209107816 */ /* 0x000fe200000000ff */
[----:B------:R-:W-:Y:S01]  /*658f0*/  IMAD.X R7, R12, 0x1, R2, P6 ;  /* 0x000000010c077824 */ /* 0x000fe200030e0602 */
[----:B------:R-:W-:Y:S01]  /*65900*/  ISETP.GE.AND P1, PT, R15, UR5, PT ;  /* 0x000000050f007c0c */ /* 0x000fe2000bf26270 */
[----:B------:R-:W-:Y:S01]  /*65910*/  ULDC UR5, c[0x0][0x248] ;  /* 0x0000920000057ab9 */ /* 0x000fe20000000800 */
[----:B------:R0:W-:Y:S01]  /*65920*/  @P3 STG.E.U8 desc[UR32][R4.64], R14 ;  /* 0x0000000e04003986 */ /* 0x0001e2000c101120 */
[----:B------:R-:W-:Y:S01]  /*65930*/  ISETP.LT.AND P4, PT, R29, UR6, !P4 ;  /* 0x000000061d007c0c */ /* 0x000fe2000e781270 */
[----:B------:R-:W-:Y:S01]  /*65940*/  VIADD R15, R23, 0x24 ;  /* 0x00000024170f7836 */ /* 0x000fe20000000000 */
[----:B------:R-:W-:Y:S01]  /*65950*/  ULDC UR6, c[0x0][0x228] ;  /* 0x00008a0000067ab9 */ /* 0x000fe20000000800 */
        /* <DEDUP_REMOVED lines=8> */
[----:B------:R-:W-:Y:S01]  /*659e0*/  IMAD.X R5, R12, 0x1, R28, P3 ;  /* 0x000000010c057824 */ /* 0x000fe200018e061c */
[----:B------:R-:W-:Y:S02]  /*659f0*/  PRMT R12, R9, 0x7773, RZ ;  /* 0x00007773090c7816 */ /* 0x000fe400000000ff */
[----:B------:R-:W-:Y:S01]  /*65a00*/  ISETP.GE.AND P3, PT, R15, UR5, PT ;  /* 0x000000050f007c0c */ /* 0x000fe2000bf66270 */
[----:B------:R-:W-:Y:S01]  /*65a10*/  IMAD.X R7, R13, 0x1, R2, P6 ;  /* 0x000000010d077824 */ /* 0x000fe200030e0602 */
[----:B------:R-:W-:Y:S01]  /*65a20*/  ULDC UR5, c[0x0][0x248] ;  /* 0x0000920000057ab9 */ /* 0x000fe20000000800 */
[----:B------:R0:W-:Y:S01]  /*65a30*/  @P4 STG.E.U8 desc[UR32][R4.64], R12 ;  /* 0x0000000c04004986 */ /* 0x0001e2000c101120 */
[----:B------:R-:W-:Y:S01]  /*65a40*/  ISETP.LT.AND P4, PT, R29, UR6, !P2 ;  /* 0x000000061d007c0c */ /* 0x000fe2000d781270 */
[C---:B------:R-:W-:Y:S01]  /*65a50*/  VIADD R15, R14.reuse, UR5 ;  /* 0x000000050e0f7c36 */ /* 0x040fe20008000000 */
[----:B------:R-:W-:Y:S01]  /*65a60*/  ULDC UR5, c[0x0][0x22c] ;  /* 0x00008b0000057ab9 */ /* 0x000fe20000000800 */
[----:B------:R-:W-:Y:S01]  /*65a70*/  ULDC UR6, c[0x0][0x228] ;  /* 0x00008a0000067ab9 */ /* 0x000fe20000000800 */
[----:B------:R-:W5:Y:S01]  /*65a80*/  LDL.LU R9, [R1+0x1fd0] ;  /* 0x001fd00001097983 */ /* 0x000f620000300800 */
[----:B0-----:R-:W-:Y:S01]  /*65a90*/  IADD3 R4, P2, R14, R3, RZ ;  /* 0x000000030e047210 */ /* 0x001fe20007f5e0ff */
[----:B------:R-:W-:Y:S01]  /*65aa0*/  VIADD R14, R23, 0x25 ;  /* 0x00000025170e7836 */ /* 0x000fe20000000000 */
[----:B------:R-:W-:-:S02]  /*65ab0*/  SHF.R.S32.HI R12, RZ, 0x1f, R15 ;  /* 0x0000001fff0c7819 */ /* 0x000fc4000001140f */
[----:B--2---:R-:W-:-:S05]  /*65ac0*/  PRMT R16, R17, 0x7770, RZ ;  /* 0x0000777011107816 */ /* 0x004fca00000000ff */
[----:B------:R0:W-:Y:S01]  /*65ad0*/  @P5 STG.E.U8 desc[UR32][R6.64], R16 ;  /* 0x0000001006005986 */ /* 0x0001e2000c101120 */
[----:B------:R-:W-:Y:S01]  /*65ae0*/  ISETP.LT.AND P5, PT, R18, UR8, !P1 ;  /* 0x0000000812007c0c */ /* 0x000fe2000cfa1270 */
[----:B------:R-:W-:Y:S01]  /*65af0*/  IMAD.X R5, R13, 0x1, R28, P2 ;  /* 0x000000010d057824 */ /* 0x000fe200010e061c */
[----:B------:R-:W-:Y:S01]  /*65b00*/  PRMT R13, R17, 0x7771, RZ ;  /* 0x00007771110d7816 */ /* 0x000fe200000000ff */
[----:B------:R-:W-:Y:S01]  /*65b10*/  ULDC UR8, c[0x0][0x228] ;  /* 0x00008a0000087ab9 */ /* 0x000fe20000000800 */
[----:B------:R-:W-:Y:S01]  /*65b20*/  ISETP.GE.AND P2, PT, R14, UR5, PT ;  /* 0x000000050e007c0c */ /* 0x000fe2000bf46270 */
[----:B------:R-:W-:Y:S01]  /*65b30*/  ULDC UR5, c[0x0][0x248] ;  /* 0x0000920000057ab9 */ /* 0x000fe20000000800 */
[----:B0-----:R-:W-:Y:S02]  /*65b40*/  IADD3 R6, P6, R15, R0, RZ ;  /* 0x000000000f067210 */ /* 0x001fe40007fde0ff */
[----:B------:R-:W-:-:S03]  /*65b50*/  PRMT R16, R17, 0x7772, RZ ;  /* 0x0000777211107816 */ /* 0x000fc600000000ff */
[----:B------:R-:W-:Y:S01]  /*65b60*/  IMAD.X R7, R12, 0x1, R2, P6 ;  /* 0x000000010c077824 */ /* 0x000fe200030e0602 */
[----:B------:R0:W-:Y:S01]  /*65b70*/  @P4 STG.E.U8 desc[UR32][R4.64], R13 ;  /* 0x0000000d04004986 */ /* 0x0001e2000c101120 */
[----:B------:R-:W-:Y:S01]  /*65b80*/  ISETP.LT.AND P4, PT, R29, UR6, !P1 ;  /* 0x000000061d007c0c */ /* 0x000fe2000cf81270 */
[C---:B------:R-:W-:Y:S01]  /*65b90*/  VIADD R14, R15.reuse, UR5 ;  /* 0x000000050f0e7c36 */ /* 0x040fe20008000000 */
[----:B------:R-:W-:Y:S01]  /*65ba0*/  ULDC UR5, c[0x0][0x22c] ;  /* 0x00008b0000057ab9 */ /* 0x000fe20000000800 */
[----:B------:R1:W-:Y:S01]  /*65bb0*/  @P5 STG.E.U8 desc[UR32][R6.64], R16 ;  /* 0x0000001006005986 */ /* 0x0003e2000c101120 */
[----:B------:R-:W-:Y:S01]  /*65bc0*/  ISETP.LT.AND P5, PT, R18, UR8, !P3 ;  /* 0x0000000812007c0c */ /* 0x000fe2000dfa1270 */
[----:B------:R-:W-:Y:S01]  /*65bd0*/  ULDC UR6, c[0x0][0x228] ;  /* 0x00008a0000067ab9 */ /* 0x000fe20000000800 */
[----:B------:R-:W-:Y:S01]  /*65be0*/  ULDC UR8, c[0x0][0x228] ;  /* 0x00008a0000087ab9 */ /* 0x000fe20000000800 */
[----:B0-----:R-:W-:Y:S01]  /*65bf0*/  IADD3 R4, P1, R15, R3, RZ ;  /* 0x000000030f047210 */ /* 0x001fe20007f3e0ff */
[----:B------:R-:W-:Y:S01]  /*65c00*/  VIADD R15, R23, 0x26 ;  /* 0x00000026170f7836 */ /* 0x000fe20000000000 */
[----:B------:R-:W-:-:S02]  /*65c10*/  SHF.R.S32.HI R13, RZ, 0x1f, R14 ;  /* 0x0000001fff0d7819 */ /* 0x000fc4000001140e */
        /* <DEDUP_REMOVED lines=8> */
[----:B------:R-:W-:Y:S01]  /*65ca0*/  ULDC UR6, c[0x0][0x22c] ;  /* 0x00008b0000067ab9 */ /* 0x000fe20000000800 */
[----:B---3--:R-:W-:Y:S01]  /*65cb0*/  PRMT R16, R19, 0x7770, RZ ;  /* 0x0000777013107816 */ /* 0x008fe200000000ff */
[----:B0-----:R-:W-:-:S04]  /*65cc0*/  VIADD R12, R14, UR5 ;  /* 0x000000050e0c7c36 */ /* 0x001fc80008000000 */
[----:B------:R0:W-:Y:S01]  /*65cd0*/  @P5 STG.E.U8 desc[UR32][R6.64], R16 ;  /* 0x0000001006005986 */ /* 0x0001e2000c101120 */
[----:B------:R-:W-:Y:S01]  /*65ce0*/  ISETP.LT.AND P5, PT, R18, UR8, !P2 ;  /* 0x0000000812007c0c */ /* 0x000fe2000d7a1270 */
[----:B------:R-:W-:Y:S01]  /*65cf0*/  ULDC UR5, c[0x0][0x228] ;  /* 0x00008a0000057ab9 */ /* 0x000fe20000000800 */
[----:B------:R-:W-:Y:S01]  /*65d00*/  IADD3 R4, P3, R14, R3, RZ ;  /* 0x000000030e047210 */ /* 0x000fe20007f7e0ff */
[----:B------:R-:W-:Y:S01]  /*65d10*/  ULDC UR8, c[0x0][0x228] ;  /* 0x00008a0000087ab9 */ /* 0x000fe20000000800 */
[----:B------:R-:W-:-:S03]  /*65d20*/  SHF.R.S32.HI R14, RZ, 0x1f, R12 ;  /* 0x0000001fff0e7819 */ /* 0x000fc6000001140c */
[----:B------:R-:W-:Y:S02]  /*65d30*/  IMAD.X R5, R13, 0x1, R28, P3 ;  /* 0x000000010d057824 */ /* 0x000fe400018e061c */
[----:B0-----:R-:W-:Y:S01]  /*65d40*/  VIADD R7, R23, 0x27 ;  /* 0x0000002717077836 */ /* 0x001fe20000000000 */
[----:B------:R-:W-:Y:S02]  /*65d50*/  IADD3 R6, P6, R12, R0, RZ ;  /* 0x000000000c067210 */ /* 0x000fe40007fde0ff */
[----:B------:R-:W-:Y:S02]  /*65d60*/  PRMT R13, R19, 0x7771, RZ ;  /* 0x00007771130d7816 */ /* 0x000fe400000000ff */
[----:B------:R-:W-:Y:S01]  /*65d70*/  ISETP.GE.AND P3, PT, R7, UR6, PT ;  /* 0x0000000607007c0c */ /* 0x000fe2000bf66270 */
[----:B------:R-:W-:Y:S01]  /*65d80*/  IMAD.X R7, R14, 0x1, R2, P6 ;  /* 0x000000010e077824 */ /* 0x000fe200030e0602 */
[----:B------:R-:W-:Y:S01]  /*65d90*/  PRMT R15, R19, 0x7772, RZ ;  /* 0x00007772130f7816 */ /* 0x000fe200000000ff */
[----:B------:R0:W-:Y:S01]  /*65da0*/  @P4 STG.E.U8 desc[UR32][R4.64], R13 ;  /* 0x0000000d04004986 */ /* 0x0001e2000c101120 */
[----:B------:R-:W-:Y:S01]  /*65db0*/  ISETP.LT.AND P4, PT, R29, UR5, !P2 ;  /* 0x000000051d007c0c */ /* 0x000fe2000d781270 */
[----:B------:R-:W-:Y:S01]  /*65dc0*/  ULDC UR5, c[0x0][0x248] ;  /* 0x0000920000057ab9 */ /* 0x000fe20000000800 */
[----:B------:R-:W-:Y:S01]  /*65dd0*/  ULDC UR6, c[0x0][0x22c] ;  /* 0x00008b0000067ab9 */ /* 0x000fe20000000800 */
[----:B------:R1:W-:Y:S01]  /*65de0*/  @P5 STG.E.U8 desc[UR32][R6.64], R15 ;  /* 0x0000000f06005986 */ /* 0x0003e2000c101120 */
[----:B------:R-:W-:Y:S01]  /*65df0*/  ISETP.LT.AND P5, PT, R18, UR8, !P1 ;  /* 0x0000000812007c0c */ /* 0x000fe2000cfa1270 */
[----:B------:R-:W-:Y:S01]  /*65e00*/  ULDC UR8, c[0x0][0x228] ;  /* 0x00008a0000087ab9 */ /* 0x000fe20000000800 */
[----:B0-----:R-:W-:-:S02]  /*65e10*/  VIADD R4, R23, 0x28 ;  /* 0x0000002817047836 */ /* 0x001fc40000000000 */
[C---:B------:R-:W-:Y:S01]  /*65e20*/  VIADD R13, R12.reuse, UR5 ;  /* 0x000000050c0d7c36 */ /* 0x040fe20008000000 */
[----:B------:R-:W-:Y:S01]  /*65e30*/  PRMT R5, R19, 0x7773, RZ ;  /* 0x0000777313057816 */ /* 0x000fe200000000ff */
[----:B------:R-:W-:Y:S01]  /*65e40*/  ULDC UR5, c[0x0][0x22c] ;  /* 0x00008b0000057ab9 */ /* 0x000fe20000000800 */
[----:B-1----:R-:W-:-:S05]  /*65e50*/  IADD3 R6, P2, R12, R3, RZ ;  /* 0x000000030c067210 */ /* 0x002fca0007f5e0ff */
[----:B------:R-:W-:Y:S01]  /*65e60*/  IMAD.X R7, R14, 0x1, R28, P2 ;  /* 0x000000010e077824 */ /* 0x000fe200010e061c */
[----:B------:R-:W-:Y:S01]  /*65e70*/  ISETP.GE.AND P2, PT, R4, UR6, PT ;  /* 0x0000000604007c0c */ /* 0x000fe2000bf46270 */
[----:B------:R-:W-:Y:S01]  /*65e80*/  ULDC UR6, c[0x0][0x228] ;  /* 0x00008a0000067ab9 */ /* 0x000fe20000000800 */
[----:B------:R-:W-:Y:S02]  /*65e90*/  SHF.R.S32.HI R14, RZ, 0x1f, R13 ;  /* 0x0000001fff0e7819 */ /* 0x000fe4000001140d */
[----:B------:R-:W-:Y:S01]  /*65ea0*/  IADD3 R4, P6, R13, R0, RZ ;  /* 0x000000000d047210 */ /* 0x000fe20007fde0ff */
[----:B------:R0:W-:Y:S04]  /*65eb0*/  @P4 STG.E.U8 desc[UR32][R6.64], R5 ;  /* 0x0000000506004986 */ /* 0x0001e8000c101120 */
[----:B0-----:R-:W-:Y:S01]  /*65ec0*/  IMAD.X R5, R14, 0x1, R2, P6 ;  /* 0x000000010e057824 */ /* 0x001fe200030e0602 */
[----:B----4-:R-:W-:-:S05]  /*65ed0*/  PRMT R7, R11, 0x7770, RZ ;  /* 0x000077700b077816 */ /* 0x010fca00000000ff */
[----:B------:R0:W-:Y:S01]  /*65ee0*/  @P5 STG.E.U8 desc[UR32][R4.64], R7 ;  /* 0x0000000704005986 */ /* 0x0001e2000c101120 */
[----:B------:R-:W-:Y:S02]  /*65ef0*/  PRMT R12, R11, 0x7773, RZ ;  /* 0x000077730b0c7816 */ /* 0x000fe400000000ff */
[----:B0-----:R-:W-:Y:S02]  /*65f00*/  IADD3 R4, P6, R13, R3, RZ ;  /* 0x000000030d047210 */ /* 0x001fe40007fde0ff */
[----:B------:R-:W-:-:S03]  /*65f10*/  PRMT R7, R11, 0x7771, RZ ;  /* 0x000077710b077816 */ /* 0x000fc600000000ff */
[----:B------:R-:W-:Y:S01]  /*65f20*/  IMAD.X R5, R14, 0x1, R28, P6 ;  /* 0x000000010e057824 */ /* 0x000fe200030e061c */
[----:B------:R-:W-:Y:S02]  /*65f30*/  PRMT R14, R11, 0x7772, RZ ;  /* 0x000077720b0e7816 */ /* 0x000fe400000000ff */
[----:B------:R-:W2:Y:S04]  /*65f40*/  LDL.LU R11, [R1+0x54] ;  /* 0x00005400010b7983 */ /* 0x000ea80000300800 */
[----:B------:R-:W3:Y:S04]  /*65f50*/  LDL.LU R17, [R1+0x58] ;  /* 0x0000580001117983 */ /* 0x000ee80000300800 */
[----:B------:R-:W4:Y:S01]  /*65f60*/  LDL.LU R19, [R1+0x5c] ;  /* 0x00005c0001137983 */ /* 0x000f220000300800 */
[----:B------:R-:W-:Y:S01]  /*65f70*/  VIADD R6, R23, 0x29 ;  /* 0x0000002917067836 */ /* 0x000fe20000000000 */
[----:B------:R-:W-:Y:S01]  /*65f80*/  ISETP.LT.AND P1, PT, R29, UR6, !P1 ;  /* 0x000000061d007c0c */ /* 0x000fe2000cf21270 */
[----:B------:R-:W-:-:S03]  /*65f90*/  ULDC UR6, c[0x0][0x228] ;  /* 0x00008a0000067ab9 */ /* 0x000fc60000000800 */
[----:B------:R-:W-:Y:S01]  /*65fa0*/  ISETP.GE.AND P4, PT, R6, UR5, PT ;  /* 0x0000000506007c0c */ /* 0x000fe2000bf86270 */
[----:B------:R-:W-:Y:S02]  /*65fb0*/  ULDC UR5, c[0x0][0x248] ;  /* 0x0000920000057ab9 */ /* 0x000fe40000000800 */
[----:B------:R-:W-:Y:S01]  /*65fc0*/  VIADD R16, R13, UR5 ;  /* 0x000000050d107c36 */ /* 0x000fe20008000000 */
[----:B------:R-:W-:Y:S01]  /*65fd0*/  ISETP.LT.AND P5, PT, R18, UR6, !P3 ;  /* 0x0000000612007c0c */ /* 0x000fe2000dfa1270 */
[----:B------:R-:W-:Y:S01]  /*65fe0*/  ULDC UR5, c[0x0][0x248] ;  /* 0x0000920000057ab9 */ /* 0x000fe20000000800 */
[----:B------:R-:W-:Y:S02]  /*65ff0*/  ULDC UR6, c[0x0][0x228] ;  /* 0x00008a0000067ab9 */ /* 0x000fe40000000800 */
[----:B------:R-:W-:Y:S02]  /*66000*/  SHF.R.S32.HI R13, RZ, 0x1f, R16 ;  /* 0x0000001fff0d7819 */ /* 0x000fe40000011410 */
[C---:B------:R-:W-:Y:S01]  /*66010*/  IADD3 R6, P6, R16.reuse, R0, RZ ;  /* 0x0000000010067210 */ /* 0x040fe20007fde0ff */
[----:B------:R0:W-:Y:S01]  /*66020*/  @P1 STG.E.U8 desc[UR32][R4.64], R7 ;  /* 0x0000000704001986 */ /* 0x0001e2000c101120 */
[----:B------:R-:W-:Y:S01]  /*66030*/  VIADD R15, R16, UR5 ;  /* 0x00000005100f7c36 */ /* 0x000fe20008000000 */
[----:B------:R-:W-:Y:S01]  /*66040*/  ISETP.LT.AND P3, PT, R29, UR6, !P3 ;  /* 0x000000061d007c0c */ /* 0x000fe2000df61270 */
[----:B------:R-:W-:Y:S01]  /*66050*/  ULDC UR5, c[0x0][0x22c] ;  /* 0x00008b0000057ab9 */ /* 0x000fe20000000800 */
[----:B------:R-:W-:Y:S01]  /*66060*/  ULDC UR6, c[0x0][0x228] ;  /* 0x00008a0000067ab9 */ /* 0x000fe20000000800 */
[----:B0-----:R-:W-:Y:S01]  /*66070*/  IMAD.X R7, R13, 0x1, R2, P6 ;  /* 0x000000010d077824 */ /* 0x001fe200030e0602 */
[----:B------:R-:W-:Y:S01]  /*66080*/  ISETP.LT.AND P6, PT, R18, UR8, !P2 ;  /* 0x0000000812007c0c */ /* 0x000fe2000d7c1270 */
[----:B------:R-:W-:Y:S01]  /*66090*/  ULDC UR8, c[0x0][0x228] ;  /* 0x00008a0000087ab9 */ /* 0x000fe20000000800 */
[----:B------:R-:W-:-:S02]  /*660a0*/  IADD3 R4, P1, R16, R3, RZ ;  /* 0x0000000310047210 */ /* 0x000fc40007f3e0ff */
[----:B------:R0:W-:Y:S01]  /*660b0*/  @P5 STG.E.U8 desc[UR32][R6.64], R14 ;  /* 0x0000000e06005986 */ /* 0x0001e2000c101120 */
[----:B------:R-:W-:Y:S02]  /*660c0*/  VIADD R16, R23, 0x2a ;  /* 0x0000002a17107836 */ /* 0x000fe40000000000 */
[----:B------:R-:W-:Y:S01]  /*660d0*/  IMAD.X R5, R13, 0x1, R28, P1 ;  /* 0x000000010d057824 */ /* 0x000fe200008e061c */
[----:B0-----:R-:W-:Y:S02]  /*660e0*/  SHF.R.S32.HI R14, RZ, 0x1f, R15 ;  /* 0x0000001fff0e7819 */ /* 0x001fe4000001140f */
[----:B------:R-:W-:Y:S02]  /*660f0*/  IADD3 R6, P5, R15, R0, RZ ;  /* 0x000000000f067210 */ /* 0x000fe40007fbe0ff */
[----:B-----5:R-:W-:-:S03]  /*66100*/  PRMT R13, R10, 0x7770, RZ ;  /* 0x000077700a0d7816 */ /* 0x020fc600000000ff */
[----:B------:R-:W-:Y:S01]  /*66110*/  IMAD.X R7, R14, 0x1, R2, P5 ;  /* 0x000000010e077824 */ /* 0x000fe200028e0602 */
[----:B------:R-:W-:Y:S01]  /*66120*/  ISETP.GE.AND P1, PT, R16, UR5, PT ;  /* 0x0000000510007c0c */ /* 0x000fe2000bf26270 */
[----:B------:R0:W-:Y:S01]  /*66130*/  @P3 STG.E.U8 desc[UR32][R4.64], R12 ;  /* 0x0000000c04003986 */ /* 0x0001e2000c101120 */
[----:B------:R-:W-:Y:S01]  /*66140*/  ULDC UR5, c[0x0][0x248] ;  /* 0x0000920000057ab9 */ /* 0x000fe20000000800 */
[----:B------:R-:W-:Y:S01]  /*66150*/  ISETP.LT.AND P3, PT, R29, UR6, !P2 ;  /* 0x000000061d007c0c */ /* 0x000fe2000d761270 */
[----:B------:R-:W-:Y:S01]  /*66160*/  ULDC UR6, c[0x0][0x228] ;  /* 0x00008a0000067ab9 */ /* 0x000fe20000000800 */
        /* <DEDUP_REMOVED lines=25> */
[----:B------:R-:W-:Y:S01]  /*66300*/  SHF.R.S32.HI R13, RZ, 0x1f, R14 ;  /* 0x0000001fff0d7819 */ /* 0x000fe2000001140e */
[----:B------:R-:W-:Y:S01]  /*66310*/  IMAD.X R5, R12, 0x1, R28, P3 ;  /* 0x000000010c057824 */ /* 0x000fe200018e061c */
[----:B-1----:R-:W-:Y:S02]  /*66320*/  IADD3 R6, P6, R14, R0, RZ ;  /* 0x000000000e067210 */ /* 0x002fe40007fde0ff */
        /* <DEDUP_REMOVED lines=12> */
[----:B------:R-:W-:-:S03]  /*663f0*/  SHF.R.S32.HI R12, RZ, 0x1f, R15 ;  /* 0x0000001fff0c7819 */ /* 0x000fc6000001140f */
[----:B------:R-:W-:Y:S01]  /*66400*/  IMAD.X R5, R13, 0x1, R28, P1 ;  /* 0x000000010d057824 */ /* 0x000fe200008e061c */
[----:B------:R-:W-:Y:S01]  /*66410*/  ISETP.GE.AND P1, PT, R14, UR5, PT ;  /* 0x000000050e007c0c */ /* 0x000fe2000bf26270 */
[----:B------:R-:W-:Y:S02]  /*66420*/  ULDC UR5, c[0x0][0x248] ;  /* 0x0000920000057ab9 */ /* 0x000fe40000000800 */
[----:B------:R-:W-:Y:S01]  /*66430*/  VIADD R14, R15, UR5 ;  /* 0x000000050f0e7c36 */ /* 0x000fe20008000000 */
[----:B------:R-:W-:Y:S01]  /*66440*/  ULDC UR5, c[0x0][0x22c] ;  /* 0x00008b0000057ab9 */ /* 0x000fe20000000800 */
[----:B--2---:R-:W-:-:S05]  /*66450*/  PRMT R16, R11, 0x7770, RZ ;  /* 0x000077700b107816 */ /* 0x004fca00000000ff */
[----:B------:R0:W-:Y:S01]  /*66460*/  @P5 STG.E.U8 desc[UR32][R6.64], R16 ;  /* 0x0000001006005986 */ /* 0x0001e2000c101120 */
[----:B------:R-:W-:Y:S01]  /*66470*/  ISETP.LT.AND P5, PT, R18, UR8, !P2 ;  /* 0x0000000812007c0c */ /* 0x000fe2000d7a1270 */
[----:B------:R-:W-:Y:S01]  /*66480*/  ULDC UR8, c[0x0][0x228] ;  /* 0x00008a0000087ab9 */ /* 0x000fe20000000800 */
[----:B------:R-:W-:Y:S02]  /*66490*/  PRMT R13, R11, 0x7771, RZ ;  /* 0x000077710b0d7816 */ /* 0x000fe400000000ff */
[----:B0-----:R-:W-:Y:S02]  /*664a0*/  IADD3 R6, P6, R15, R0, RZ ;  /* 0x000000000f067210 */ /* 0x001fe40007fde0ff */
[----:B------:R-:W-:Y:S01]  /*664b0*/  PRMT R16, R11, 0x7772, RZ ;  /* 0x000077720b107816 */ /* 0x000fe200000000ff */
[----:B------:R0:W-:Y:S02]  /*664c0*/  @P4 STG.E.U8 desc[UR32][R4.64], R13 ;  /* 0x0000000d04004986 */ /* 0x0001e4000c101120 */
[----:B------:R-:W-:Y:S01]  /*664d0*/  IMAD.X R7, R12, 0x1, R2, P6 ;  /* 0x000000010c077824 */ /* 0x000fe200030e0602 */
[----:B------:R-:W-:Y:S01]  /*664e0*/  ISETP.LT.AND P4, PT, R29, UR6, !P2 ;  /* 0x000000061d007c0c */ /* 0x000fe2000d781270 */
[----:B------:R-:W-:-:S03]  /*664f0*/  ULDC UR6, c[0x0][0x228] ;  /* 0x00008a0000067ab9 */ /* 0x000fc60000000800 */
[----:B------:R1:W-:Y:S01]  /*66500*/  @P5 STG.E.U8 desc[UR32][R6.64], R16 ;  /* 0x0000001006005986 */ /* 0x0003e2000c101120 */
[----:B------:R-:W-:Y:S01]  /*66510*/  ISETP.LT.AND P5, PT, R18, UR8, !P3 ;  /* 0x0000000812007c0c */ /* 0x000fe2000dfa1270 */
[----:B------:R-:W-:Y:S01]  /*66520*/  ULDC UR8, c[0x0][0x228] ;  /* 0x00008a0000087ab9 */ /* 0x000fe20000000800 */
[----:B0-----:R-:W-:Y:S01]  /*66530*/  IADD3 R4, P2, R15, R3, RZ ;  /* 0x000000030f047210 */ /* 0x001fe20007f5e0ff */
[----:B------:R-:W-:Y:S01]  /*66540*/  VIADD R15, R23, 0x2e ;  /* 0x0000002e170f7836 */ /* 0x000fe20000000000 */
[----:B------:R-:W-:-:S03]  /*66550*/  SHF.R.S32.HI R13, RZ, 0x1f, R14 ;  /* 0x0000001fff0d7819 */ /* 0x000fc6000001140e */
[----:B------:R-:W-:Y:S01]  /*66560*/  IMAD.X R5, R12, 0x1, R28, P2 ;  /* 0x000000010c057824 */ /* 0x000fe200010e061c */
[----:B-1----:R-:W-:Y:S02]  /*66570*/  IADD3 R6, P6, R14, R0, RZ ;  /* 0x000000000e067210 */ /* 0x002fe40007fde0ff */
[----:B------:R-:W-:Y:S02]  /*66580*/  PRMT R12, R11, 0x7773, RZ ;  /* 0x000077730b0c7816 */ /* 0x000fe400000000ff */
[----:B---3--:R-:W-:Y:S01]  /*66590*/  PRMT R16, R17, 0x7770, RZ ;  /* 0x0000777011107816 */ /* 0x008fe200000000ff */
        /* <DEDUP_REMOVED lines=8> */
[----:B------:R-:W-:-:S02]  /*66620*/  ULDC UR8, c[0x0][0x228] ;  /* 0x00008a0000087ab9 */ /* 0x000fc40000000800 */
[----:B------:R-:W2:Y:S01]  /*66630*/  LDL.LU R11, [R1+0x1fc8] ;  /* 0x001fc800010b7983 */ /* 0x000ea20000300800 */
[C---:B0-----:R-:W-:Y:S01]  /*66640*/  VIADD R12, R14.reuse, UR5 ;  /* 0x000000050e0c7c36 */ /* 0x041fe20008000000 */
[----:B------:R-:W-:Y:S01]  /*66650*/  IADD3 R4, P3, R14, R3, RZ ;  /* 0x000000030e047210 */ /* 0x000fe20007f7e0ff */
[----:B------:R-:W-:Y:S01]  /*66660*/  ULDC UR5, c[0x0][0x228] ;  /* 0x00008a0000057ab9 */ /* 0x000fe20000000800 */
[----:B-1----:R-:W-:Y:S02]  /*66670*/  VIADD R7, R23, 0x2f ;  /* 0x0000002f17077836 */ /* 0x002fe40000000000 */
[----:B------:R-:W-:Y:S01]  /*66680*/  SHF.R.S32.HI R14, RZ, 0x1f, R12 ;  /* 0x0000001fff0e7819 */ /* 0x000fe2000001140c */
[----:B------:R-:W-:Y:S01]  /*66690*/  IMAD.X R5, R13, 0x1, R28, P3 ;  /* 0x000000010d057824 */ /* 0x000fe200018e061c */
[----:B------:R-:W-:Y:S02]  /*666a0*/  IADD3 R6, P6, R12, R0, RZ ;  /* 0x000000000c067210 */ /* 0x000fe40007fde0ff */
[----:B------:R-:W-:-:S02]  /*666b0*/  PRMT R13, R17, 0x7771, RZ ;  /* 0x00007771110d7816 */ /* 0x000fc400000000ff */
        /* <DEDUP_REMOVED lines=14> */
[----:B-1----:R-:W-:Y:S01]  /*667a0*/  IADD3 R6, P1, R12, R3, RZ ;  /* 0x000000030c067210 */ /* 0x002fe20007f3e0ff */
[----:B------:R-:W3:Y:S04]  /*667b0*/  LDL.LU R17, [R1+0x68] ;  /* 0x0000680001117983 */ /* 0x000ee80000300800 */
[----:B------:R-:W-:Y:S01]  /*667c0*/  IMAD.X R7, R14, 0x1, R28, P1 ;  /* 0x000000010e077824 */ /* 0x000fe200008e061c */
[----:B------:R-:W-:Y:S01]  /*667d0*/  ISETP.GE.AND P1, PT, R4, UR6, PT ;  /* 0x0000000604007c0c */ /* 0x000fe2000bf26270 */
[----:B------:R-:W-:Y:S01]  /*667e0*/  ULDC UR6, c[0x0][0x228] ;  /* 0x00008a0000067ab9 */ /* 0x000fe20000000800 */
[----:B------:R-:W-:-:S02]  /*667f0*/  SHF.R.S32.HI R14, RZ, 0x1f, R13 ;  /* 0x0000001fff0e7819 */ /* 0x000fc4000001140d */
[----:B------:R-:W-:Y:S01]  /*66800*/  IADD3 R4, P6, R13, R0, RZ ;  /* 0x000000000d047210 */ /* 0x000fe20007fde0ff */
[----:B------:R0:W-:Y:S01]  /*66810*/  @P4 STG.E.U8 desc[UR32][R6.64], R5 ;  /* 0x0000000506004986 */ /* 0x0001e2000c101120 */
[----:B------:R-:W-:Y:S01]  /*66820*/  ISETP.LT.AND P2, PT, R29, UR6, !P2 ;  /* 0x000000061d007c0c */ /* 0x000fe2000d741270 */
[----:B------:R-:W-:Y:S01]  /*66830*/  ULDC UR6, c[0x0][0x228] ;  /* 0x00008a0000067ab9 */ /* 0x000fe20000000800 */
[----:B0-----:R-:W-:Y:S01]  /*66840*/  VIADD R6, R23, 0x31 ;  /* 0x0000003117067836 */ /* 0x001fe20000000000 */
[----:B----4-:R-:W-:Y:S01]  /*66850*/  PRMT R7, R19, 0x7770, RZ ;  /* 0x0000777013077816 */ /* 0x010fe200000000ff */
        /* <DEDUP_REMOVED lines=9> */
[C---:B------:R-:W-:Y:S02]  /*668f0*/  PRMT R7, R19.reuse, 0x7771, RZ ;  /* 0x0000777113077816 */ /* 0x040fe400000000ff */
        /* <DEDUP_REMOVED lines=18> */
[----:B------:R-:W4:Y:S01]  /*66a20*/  LDL.LU R19, [R1+0x6c] ;  /* 0x00006c0001137983 */ /* 0x000f220000300800 */
        /* <DEDUP_REMOVED lines=31> */
[C---:B0-----:R-:W-:Y:S01]  /*66c20*/  VIADD R14, R13.reuse, UR5 ;  /* 0x000000050d0e7c36 */ /* 0x041fe20008000000 */
[----:B------:R-:W-:Y:S01]  /*66c30*/  IADD3 R4, P3, R13, R3, RZ ;  /* 0x000000030d047210 */ /* 0x000fe20007f7e0ff */
[----:B------:R-:W-:Y:S01]  /*66c40*/  ULDC UR5, c[0x0][0x22c] ;  /* 0x00008b0000057ab9 */ /* 0x000fe20000000800 */
[----:B-1----:R-:W3:Y:S02]  /*66c50*/  LDL.LU R16, [R1+0x64] ;  /* 0x0000640001107983 */ /* 0x002ee40000300800 */
[----:B------:R-:W-:-:S02]  /*66c60*/  SHF.R.S32.HI R13, RZ, 0x1f, R14 ;  /* 0x0000001fff0d7819 */ /* 0x000fc4000001140e */
[----:B------:R-:W-:Y:S01]  /*66c70*/  IADD3 R6, P6, R14, R0, RZ ;  /* 0x000000000e067210 */ /* 0x000fe20007fde0ff */
[----:B------:R-:W-:Y:S01]  /*66c80*/  IMAD.X R5, R12, 0x1, R28, P3 ;  /* 0x000000010c057824 */ /* 0x000fe200018e061c */
[----:B------:R-:W-:-:S03]  /*66c90*/  PRMT R12, R9, 0x7770, RZ ;  /* 0x00007770090c7816 */ /* 0x000fc600000000ff */
        /* <DEDUP_REMOVED lines=11> */
[----:B------:R-:W-:-:S03]  /*66d50*/  PRMT R15, R9, 0x7772, RZ ;  /* 0x00007772090f7816 */ /* 0x000fc600000000ff */
[----:B------:R-:W-:Y:S01]  /*66d60*/  IMAD.X R5, R13, 0x1, R28, P2 ;  /* 0x000000010d057824 */ /* 0x000fe200010e061c */
[----:B------:R-:W-:Y:S01]  /*66d70*/  ULDC UR5, c[0x0][0x22c] ;  /* 0x00008b0000057ab9 */ /* 0x000fe20000000800 */
[----:B------:R-:W-:Y:S02]  /*66d80*/  SHF.R.S32.HI R8, RZ, 0x1f, R12 ;  /* 0x0000001fff087819 */ /* 0x000fe4000001140c */
[----:B------:R-:W-:Y:S02]  /*66d90*/  IADD3 R6, P6, R12, R0, RZ ;  /* 0x000000000c067210 */ /* 0x000fe40007fde0ff */
[----:B------:R-:W-:-:S03]  /*66da0*/  PRMT R13, R9, 0x7771, RZ ;  /* 0x00007771090d7816 */ /* 0x000fc600000000ff */
[----:B------:R-:W-:Y:S02]  /*66db0*/  IMAD.X R7, R8, 0x1, R2, P6 ;  /* 0x0000000108077824 */ /* 0x000fe400030e0602 */
[----:B------:R-:W-:Y:S04]  /*66dc0*/  @P4 STG.E.U8 desc[UR32][R4.64], R13 ;  /* 0x0000000d04004986 */ /* 0x000fe8000c101120 */
[----:B------:R0:W-:Y:S04]  /*66dd0*/  @P5 STG.E.U8 desc[UR32][R6.64], R15 ;  /* 0x0000000f06005986 */ /* 0x0001e8000c101120 */
[----:B0-----:R-:W4:Y:S01]  /*66de0*/  LDL.LU R15, [R1+0x60] ;  /* 0x00006000010f7983 */ /* 0x001f220000300800 */
[----:B------:R-:W-:Y:S01]  /*66df0*/  VIADD R14, R23, 0x35 ;  /* 0x00000035170e7836 */ /* 0x000fe20000000000 */
[----:B------:R-:W-:Y:S01]  /*66e00*/  ISETP.LT.AND P4, PT, R29, UR6, !P1 ;  /* 0x000000061d007c0c */ /* 0x000fe2000cf81270 */
[----:B------:R-:W-:Y:S01]  /*66e10*/  ULDC UR6, c[0x0][0x228] ;  /* 0x00008a0000067ab9 */ /* 0x000fe20000000800 */
[----:B------:R-:W-:-:S02]  /*66e20*/  IADD3 R4, P1, R12, R3, RZ ;  /* 0x000000030c047210 */ /* 0x000fc40007f3e0ff */
[----:B------:R-:W-:Y:S01]  /*66e30*/  ISETP.GE.AND P2, PT, R14, UR5, PT ;  /* 0x000000050e007c0c */ /* 0x000fe2000bf46270 */
[----:B------:R-:W-:Y:S02]  /*66e40*/  ULDC UR5, c[0x0][0x248] ;  /* 0x0000920000057ab9 */ /* 0x000fe40000000800 */
[----:B------:R-:W-:Y:S01]  /*66e50*/  VIADD R13, R12, UR5 ;  /* 0x000000050c0d7c36 */ /* 0x000fe20008000000 */
[----:B------:R-:W-:Y:S01]  /*66e60*/  ISETP.LT.AND P5, PT, R18, UR8, !P3 ;  /* 0x0000000812007c0c */ /* 0x000fe2000dfa1270 */
[----:B------:R-:W-:Y:S01]  /*66e70*/  IMAD.X R5, R8, 0x1, R28, P1 ;  /* 0x0000000108057824 */ /* 0x000fe200008e061c */
[----:B------:R-:W-:Y:S01]  /*66e80*/  PRMT R9, R9, 0x7773, RZ ;  /* 0x0000777309097816 */ /* 0x000fe200000000ff */
[----:B------:R-:W-:Y:S01]  /*66e90*/  VIADD R14, R23, 0x36 ;  /* 0x00000036170e7836 */ /* 0x000fe20000000000 */
[----:B------:R-:W-:Y:S01]  /*66ea0*/  SHF.R.S32.HI R12, RZ, 0x1f, R13 ;  /* 0x0000001fff0c7819 */ /* 0x000fe2000001140d */
[----:B------:R-:W-:Y:S01]  /*66eb0*/  ULDC UR5, c[0x0][0x22c] ;  /* 0x00008b0000057ab9 */ /* 0x000fe20000000800 */
[----:B------:R-:W-:Y:S01]  /*66ec0*/  IADD3 R6, P6, R13, R0, RZ ;  /* 0x000000000d067210 */ /* 0x000fe20007fde0ff */
[----:B------:R0:W-:Y:S01]  /*66ed0*/  @P4 STG.E.U8 desc[UR32][R4.64], R9 ;  /* 0x0000000904004986 */ /* 0x0001e2000c101120 */
[----:B-----5:R-:W-:Y:S01]  /*66ee0*/  PRMT R8, R10, 0x7770, RZ ;  /* 0x000077700a087816 */ /* 0x020fe200000000ff */
[----:B------:R-:W-:Y:S01]  /*66ef0*/  ULDC UR8, c[0x0][0x228] ;  /* 0x00008a0000087ab9 */ /* 0x000fe20000000800 */
[----:B------:R-:W-:Y:S01]  /*66f00*/  ISETP.LT.AND P4, PT, R29, UR6, !P3 ;  /* 0x000000061d007c0c */ /* 0x000fe2000df81270 */
[----:B------:R-:W-:Y:S01]  /*66f10*/  IMAD.X R7, R12, 0x1, R2, P6 ;  /* 0x000000010c077824 */ /* 0x000fe200030e0602 */
[----:B------:R-:W-:Y:S01]  /*66f20*/  ISETP.GE.AND P1, PT, R14, UR5, PT ;  /* 0x000000050e007c0c */ /* 0x000fe2000bf26270 */
[----:B------:R-:W-:Y:S01]  /*66f30*/  ULDC UR5, c[0x0][0x248] ;  /* 0x0000920000057ab9 */ /* 0x000fe20000000800 */
[----:B------:R-:W-:Y:S01]  /*66f40*/  ULDC UR6, c[0x0][0x22c] ;  /* 0x00008b0000067ab9 */ /* 0x000fe20000000800 */
[----:B------:R-:W5:Y:S01]  /*66f50*/  LDL.LU R14, [R1+0x70] ;  /* 0x00007000010e7983 */ /* 0x000f620000300800 */
[----:B0-----:R-:W-:-:S03]  /*66f60*/  IADD3 R4, P3, R13, R3, RZ ;  /* 0x000000030d047210 */ /* 0x001fc60007f7e0ff */
[----:B------:R0:W-:Y:S01]  /*66f70*/  @P5 STG.E.U8 desc[UR32][R6.64], R8 ;  /* 0x0000000806005986 */ /* 0x0001e2000c101120 */
[----:B------:R-:W-:Y:S01]  /*66f80*/  ISETP.LT.AND P5, PT, R18, UR8, !P2 ;  /* 0x0000000812007c0c */ /* 0x000fe2000d7a1270 */
[----:B------:R-:W-:Y:S01]  /*66f90*/  ULDC UR8, c[0x0][0x228] ;  /* 0x00008a0000087ab9 */ /* 0x000fe20000000800 */
[----:B------:R-:W-:Y:S01]  /*66fa0*/  IMAD.X R5, R12, 0x1, R28, P3 ;  /* 0x000000010c057824 */ /* 0x000fe200018e061c */
[----:B------:R-:W-:Y:S01]  /*66fb0*/  PRMT R12, R10, 0x7771, RZ ;  /* 0x000077710a0c7816 */ /* 0x000fe200000000ff */
[----:B0-----:R-:W-:Y:S01]  /*66fc0*/  VIADD R8, R13, UR5 ;  /* 0x000000050d087c36 */ /* 0x001fe20008000000 */
[----:B------:R-:W-:Y:S01]  /*66fd0*/  ULDC UR5, c[0x0][0x228] ;  /* 0x00008a0000057ab9 */ /* 0x000fe20000000800 */
[----:B------:R-:W-:Y:S02]  /*66fe0*/  VIADD R7, R23, 0x37 ;  /* 0x0000003717077836 */ /* 0x000fe40000000000 */
[----:B------:R0:W-:Y:S01]  /*66ff0*/  @P4 STG.E.U8 desc[UR32][R4.64], R12 ;  /* 0x0000000c04004986 */ /* 0x0001e2000c101120 */
[----:B------:R-:W-:-:S02]  /*67000*/  SHF.R.S32.HI R9, RZ, 0x1f, R8 ;  /* 0x0000001fff097819 */ /* 0x000fc40000011408 */
[----:B------:R-:W-:Y:S02]  /*67010*/  IADD3 R6, P6, R8, R0, RZ ;  /* 0x0000000008067210 */ /* 0x000fe40007fde0ff */
[----:B------:R-:W-:Y:S01]  /*67020*/  ISETP.LT.AND P4, PT, R29, UR5, !P2 ;  /* 0x000000051d007c0c */ /* 0x000fe2000d781270 */
[----:B------:R-:W-:Y:S01]  /*67030*/  ULDC UR5, c[0x0][0x248] ;  /* 0x0000920000057ab9 */ /* 0x000fe20000000800 */
[----:B------:R-:W-:Y:S01]  /*67040*/  ISETP.GE.AND P3, PT, R7, UR6, PT ;  /* 0x0000000607007c0c */ /* 0x000fe2000bf66270 */
[C---:B------:R-:W-:Y:S01]  /*67050*/  IMAD.X R7, R9.reuse, 0x1, R2, P6 ;  /* 0x0000000109077824 */ /* 0x040fe200030e0602 */
[----:B------:R-:W-:Y:S01]  /*67060*/  PRMT R13, R10, 0x7772, RZ ;  /* 0x000077720a0d7816 */ /* 0x000fe200000000ff */
[----:B------:R-:W-:Y:S01]  /*67070*/  ULDC UR6, c[0x0][0x22c] ;  /* 0x00008b0000067ab9 */ /* 0x000fe20000000800 */
[C---:B0-----:R-:W-:Y:S01]  /*67080*/  IADD3 R4, P2, R8.reuse, R3, RZ ;  /* 0x0000000308047210 */ /* 0x041fe20007f5e0ff */
[----:B------:R-:W-:Y:S01]  /*67090*/  VIADD R12, R8, UR5 ;  /* 0x00000005080c7c36 */ /* 0x000fe20008000000 */
[----:B------:R-:W-:Y:S01]  /*670a0*/  ULDC UR5, c[0x0][0x22c] ;  /* 0x00008b0000057ab9 */ /* 0x000fe20000000800 */
[----:B------:R0:W-:Y:S02]  /*670b0*/  @P5 STG.E.U8 desc[UR32][R6.64], R13 ;  /* 0x0000000d06005986 */ /* 0x0001e4000c101120 */
[----:B------:R-:W-:Y:S01]  /*670c0*/  IMAD.X R5, R9, 0x1, R28, P2 ;  /* 0x0000000109057824 */ /* 0x000fe200010e061c */
[----:B------:R-:W-:Y:S01]  /*670d0*/  ISETP.LT.AND P5, PT, R18, UR8, !P1 ;  /* 0x0000000812007c0c */ /* 0x000fe2000cfa1270 */
[----:B------:R-:W-:Y:S01]  /*670e0*/  ULDC UR8, c[0x0][0x228] ;  /* 0x00008a0000087ab9 */ /* 0x000fe20000000800 */
[----:B------:R-:W-:Y:S01]  /*670f0*/  SHF.R.S32.HI R9, RZ, 0x1f, R12 ;  /* 0x0000001fff097819 */ /* 0x000fe2000001140c */
[----:B0-----:R-:W-:Y:S01]  /*67100*/  VIADD R6, R23, 0x38 ;  /* 0x0000003817067836 */ /* 0x001fe20000000000 */
[----:B------:R-:W-:-:S04]  /*67110*/  PRMT R7, R10, 0x7773, RZ ;  /* 0x000077730a077816 */ /* 0x000fc800000000ff */
[----:B------:R-:W-:Y:S01]  /*67120*/  ISETP.GE.AND P2, PT, R6, UR6, PT ;  /* 0x0000000606007c0c */ /* 0x000fe2000bf46270 */
[----:B------:R0:W-:Y:S01]  /*67130*/  @P4 STG.E.U8 desc[UR32][R4.64], R7 ;  /* 0x0000000704004986 */ /* 0x0001e2000c101120 */
[----:B------:R-:W-:Y:S01]  /*67140*/  IADD3 R6, P6, R12, R0, RZ ;  /* 0x000000000c067210 */ /* 0x000fe20007fde0ff */
[----:B------:R-:W-:Y:S02]  /*67150*/  ULDC UR6, c[0x0][0x228] ;  /* 0x00008a0000067ab9 */ /* 0x000fe40000000800 */
[----:B------:R-:W-:Y:S01]  /*67160*/  ISETP.LT.AND P1, PT, R29, UR6, !P1 ;  /* 0x000000061d007c0c */ /* 0x000fe2000cf21270 */
[----:B------:R-:W-:Y:S01]  /*67170*/  ULDC UR6, c[0x0][0x228] ;  /* 0x00008a0000067ab9 */ /* 0x000fe20000000800 */
[----:B0-----:R-:W-:Y:S01]  /*67180*/  VIADD R4, R23, 0x39 ;  /* 0x0000003917047836 */ /* 0x001fe20000000000 */
[----:B--2---:R-:W-:Y:S01]  /*67190*/  PRMT R5, R11, 0x7770, RZ ;  /* 0x000077700b057816 */ /* 0x004fe200000000ff */
[----:B------:R-:W-:-:S03]  /*671a0*/  IMAD.X R7, R9, 0x1, R2, P6 ;  /* 0x0000000109077824 */ /* 0x000fc600030e0602 */
[----:B------:R-:W-:Y:S01]  /*671b0*/  ISETP.GE.AND P4, PT, R4, UR5, PT ;  /* 0x0000000504007c0c */ /* 0x000fe2000bf86270 */
[----:B------:R-:W-:Y:S01]  /*671c0*/  ULDC UR5, c[0x0][0x248] ;  /* 0x0000920000057ab9 */ /* 0x000fe20000000800 */
[C---:B------:R-:W-:Y:S01]  /*671d0*/  IADD3 R4, P6, R12.reuse, R3, RZ ;  /* 0x000000030c047210 */ /* 0x040fe20007fde0ff */
[----:B------:R0:W-:Y:S01]  /*671e0*/  @P5 STG.E.U8 desc[UR32][R6.64], R5 ;  /* 0x0000000506005986 */ /* 0x0001e2000c101120 */
[----:B------:R-:W-:Y:S01]  /*671f0*/  VIADD R10, R12, UR5 ;  /* 0x000000050c0a7c36 */ /* 0x000fe20008000000 */
[----:B------:R-:W-:Y:S01]  /*67200*/  ISETP.LT.AND P5, PT, R18, UR6, !P3 ;  /* 0x0000000612007c0c */ /* 0x000fe2000dfa1270 */
[----:B------:R-:W-:Y:S01]  /*67210*/  ULDC UR6, c[0x0][0x228] ;  /* 0x00008a0000067ab9 */ /* 0x000fe20000000800 */
[----:B------:R-:W-:Y:S01]  /*67220*/  ULDC UR5, c[0x0][0x248] ;  /* 0x0000920000057ab9 */ /* 0x000fe20000000800 */
[----:B------:R-:W-:Y:S01]  /*67230*/  ISETP.LT.AND P3, PT, R29, UR6, !P3 ;  /* 0x000000061d007c0c */ /* 0x000fe2000df61270 */
[----:B------:R-:W-:Y:S01]  /*67240*/  ULDC UR6, c[0x0][0x228] ;  /* 0x00008a0000067ab9 */ /* 0x000fe20000000800 */
[----:B0-----:R-:W-:Y:S01]  /*67250*/  IMAD.X R5, R9, 0x1, R28, P6 ;  /* 0x0000000109057824 */ /* 0x001fe200030e061c */
[----:B------:R-:W-:-:S02]  /*67260*/  PRMT R7, R11, 0x7771, RZ ;  /* 0x000077710b077816 */ /* 0x000fc400000000ff */
[----:B------:R-:W-:Y:S02]  /*67270*/  SHF.R.S32.HI R9, RZ, 0x1f, R10 ;  /* 0x0000001fff097819 */ /* 0x000fe4000001140a */
[C---:B------:R-:W-:Y:S01]  /*67280*/  IADD3 R6, P6, R10.reuse, R0, RZ ;  /* 0x000000000a067210 */ /* 0x040fe20007fde0ff */
[----:B------:R0:W-:Y:S01]  /*67290*/  @P1 STG.E.U8 desc[UR32][R4.64], R7 ;  /* 0x0000000704001986 */ /* 0x0001e2000c101120 */
[C---:B------:R-:W-:Y:S02]  /*672a0*/  PRMT R8, R11.reuse, 0x7773, RZ ;  /* 0x000077730b087816 */ /* 0x040fe400000000ff */
[----:B------:R-:W-:Y:S01]  /*672b0*/  PRMT R12, R11, 0x7772, RZ ;  /* 0x000077720b0c7816 */ /* 0x000fe200000000ff */
        /* <DEDUP_REMOVED lines=12> */
[----:B0-----:R-:W-:Y:S01]  /*67380*/  IADD3 R6, P5, R11, R0, RZ ;  /* 0x000000000b067210 */ /* 0x001fe20007fbe0ff */
[----:B------:R-:W-:Y:S01]  /*67390*/  VIADD R12, R23, 0x3a ;  /* 0x0000003a170c7836 */ /* 0x000fe20000000000 */
[----:B-1----:R-:W-:-:S03]  /*673a0*/  IADD3 R4, P2, R11, R3, RZ ;  /* 0x000000030b047210 */ /* 0x002fc60007f5e0ff */
[----:B------:R-:W-:Y:S01]  /*673b0*/  IMAD.X R7, R10, 0x1, R2, P5 ;  /* 0x000000010a077824 */ /* 0x000fe200028e0602 */
[----:B------:R-:W-:Y:S01]  /*673c0*/  ISETP.GE.AND P1, PT, R12, UR5, PT ;  /* 0x000000050c007c0c */ /* 0x000fe2000bf26270 */
[----:B------:R-:W-:Y:S01]  /*673d0*/  ULDC UR5, c[0x0][0x248] ;  /* 0x0000920000057ab9 */ /* 0x000fe20000000800 */
[----:B------:R-:W-:Y:S01]  /*673e0*/  IMAD.X R5, R10, 0x1, R28, P2 ;  /* 0x000000010a057824 */ /* 0x000fe200010e061c */
[----:B------:R-:W-:Y:S01]  /*673f0*/  ISETP.LT.AND P5, PT, R18, UR8, !P4 ;  /* 0x0000000812007c0c */ /* 0x000fe2000e7a1270 */
[----:B------:R-:W-:Y:S01]  /*67400*/  ULDC UR8, c[0x0][0x228] ;  /* 0x00008a0000087ab9 */ /* 0x000fe20000000800 */
[----:B------:R-:W-:Y:S01]  /*67410*/  ISETP.LT.AND P4, PT, R29, UR6, !P4 ;  /* 0x000000061d007c0c */ /* 0x000fe2000e781270 */
[----:B------:R-:W-:Y:S01]  /*67420*/  ULDC UR6, c[0x0][0x228] ;  /* 0x00008a0000067ab9 */ /* 0x000fe20000000800 */
[C---:B----4-:R-:W-:Y:S02]  /*67430*/  PRMT R9, R15.reuse, 0x7770, RZ ;  /* 0x000077700f097816 */ /* 0x050fe400000000ff */
[----:B------:R-:W-:-:S03]  /*67440*/  PRMT R10, R15, 0x7771, RZ ;  /* 0x000077710f0a7816 */ /* 0x000fc600000000ff */
[----:B------:R0:W-:Y:S04]  /*67450*/  @P6 STG.E.U8 desc[UR32][R6.64], R9 ;  /* 0x0000000906006986 */ /* 0x0001e8000c101120 */
[----:B------:R1:W-:Y:S01]  /*67460*/  @P3 STG.E.U8 desc[UR32][R4.64], R10 ;  /* 0x0000000a04003986 */ /* 0x0003e2000c101120 */
[----:B0-----:R-:W-:Y:S01]  /*67470*/  VIADD R9, R11, UR5 ;  /* 0x000000050b097c36 */ /* 0x001fe20008000000 */
[----:B------:R-:W-:Y:S01]  /*67480*/  ULDC UR5, c[0x0][0x22c] ;  /* 0x00008b0000057ab9 */ /* 0x000fe20000000800 */
[----:B------:R-:W-:-:S03]  /*67490*/  VIADD R11, R23, 0x3b ;  /* 0x0000003b170b7836 */ /* 0x000fc60000000000 */
[----:B------:R-:W-:Y:S02]  /*674a0*/  SHF.R.S32.HI R8, RZ, 0x1f, R9 ;  /* 0x0000001fff087819 */ /* 0x000fe40000011409 */
[CC--:B------:R-:W-:Y:S02]  /*674b0*/  IADD3 R6, P6, R9.reuse, R0.reuse, RZ ;  /* 0x0000000009067210 */ /* 0x0c0fe40007fde0ff */
[-C--:B-1----:R-:W-:Y:S02]  /*674c0*/  IADD3 R4, P3, R9, R3.reuse, RZ ;  /* 0x0000000309047210 */ /* 0x082fe40007f7e0ff */
[----:B------:R-:W-:Y:S01]  /*674d0*/  PRMT R12, R15, 0x7772, RZ ;  /* 0x000077720f0c7816 */ /* 0x000fe200000000ff */
[C---:B------:R-:W-:Y:S01]  /*674e0*/  IMAD.X R7, R8.reuse, 0x1, R2, P6 ;  /* 0x0000000108077824 */ /* 0x040fe200030e0602 */
[----:B------:R-:W-:Y:S01]  /*674f0*/  ISETP.GE.AND P2, PT, R11, UR5, PT ;  /* 0x000000050b007c0c */ /* 0x000fe2000bf46270 */
[----:B------:R-:W-:Y:S01]  /*67500*/  IMAD.X R5, R8, 0x1, R28, P3 ;  /* 0x0000000108057824 */ /* 0x000fe200018e061c */
[----:B------:R-:W-:Y:S01]  /*67510*/  PRMT R8, R15, 0x7773, RZ ;  /* 0x000077730f087816 */ /* 0x000fe200000000ff */
[----:B------:R-:W-:Y:S01]  /*67520*/  ULDC UR5, c[0x0][0x248] ;  /* 0x0000920000057ab9 */ /* 0x000fe20000000800 */
[----:B------:R0:W-:Y:S01]  /*67530*/  @P5 STG.E.U8 desc[UR32][R6.64], R12 ;  /* 0x0000000c06005986 */ /* 0x0001e2000c101120 */
[----:B------:R-:W-:Y:S01]  /*67540*/  VIADD R10, R9, UR5 ;  /* 0x00000005090a7c36 */ /* 0x000fe20008000000 */
[----:B------:R-:W-:Y:S01]  /*67550*/  ISETP.LT.AND P5, PT, R18, UR8, !P1 ;  /* 0x0000000812007c0c */ /* 0x000fe2000cfa1270 */
[----:B------:R-:W-:Y:S01]  /*67560*/  VIADD R11, R23, 0x3c ;  /* 0x0000003c170b7836 */ /* 0x000fe20000000000 */
[----:B------:R1:W-:Y:S01]  /*67570*/  @P4 STG.E.U8 desc[UR32][R4.64], R8 ;  /* 0x0000000804004986 */ /* 0x0003e2000c101120 */
[----:B------:R-:W-:Y:S01]  /*67580*/  ISETP.LT.AND P4, PT, R29, UR6, !P1 ;  /* 0x000000061d007c0c */ /* 0x000fe2000cf81270 */
[----:B------:R-:W-:Y:S01]  /*67590*/  ULDC UR5, c[0x0][0x22c] ;  /* 0x00008b0000057ab9 */ /* 0x000fe20000000800 */
[----:B------:R-:W-:Y:S01]  /*675a0*/  SHF.R.S32.HI R9, RZ, 0x1f, R10 ;  /* 0x0000001fff097819 */ /* 0x000fe2000001140a */
[----:B------:R-:W-:Y:S01]  /*675b0*/  ULDC UR8, c[0x0][0x228] ;  /* 0x00008a0000087ab9 */ /* 0x000fe20000000800 */
[C---:B0-----:R-:W-:Y:S01]  /*675c0*/  IADD3 R6, P6, R10.reuse, R0, RZ ;  /* 0x000000000a067210 */ /* 0x041fe20007fde0ff */
[----:B------:R-:W-:Y:S01]  /*675d0*/  ULDC UR6, c[0x0][0x228] ;  /* 0x00008a0000067ab9 */ /* 0x000fe20000000800 */
[----:B-1----:R-:W-:-:S03]  /*675e0*/  IADD3 R4, P1, R10, R3, RZ ;  /* 0x000000030a047210 */ /* 0x002fc60007f3e0ff */
[----:B------:R-:W-:Y:S01]  /*675f0*/  IMAD.X R7, R9, 0x1, R2, P6 ;  /* 0x0000000109077824 */ /* 0x000fe200030e0602 */
[C---:B---3--:R-:W-:Y:S02]  /*67600*/  PRMT R12, R16.reuse, 0x7770, RZ ;  /* 0x00007770100c7816 */ /* 0x048fe400000000ff */
        /* <DEDUP_REMOVED lines=19> */
[----:B------:R-:W-:Y:S02]  /*67740*/  PRMT R8, R16, 0x7773, RZ ;  /* 0x0000777310087816 */ /* 0x000fe400000000ff */
[----:B------:R-:W2:Y:S01]  /*67750*/  LDL.LU R16, [R1+0x74] ;  /* 0x0000740001107983 */ /* 0x000ea20000300800 */
[----:B------:R-:W-:Y:S01]  /*67760*/  ISETP.GE.AND P1, PT, R10, UR5, PT ;  /* 0x000000050a007c0c */ /* 0x000fe2000bf26270 */
[----:B------:R-:W-:Y:S02]  /*67770*/  ULDC UR5, c[0x0][0x248] ;  /* 0x0000920000057ab9 */ /* 0x000fe40000000800 */
[----:B------:R-:W-:Y:S01]  /*67780*/  VIADD R10, R11, UR5 ;  /* 0x000000050b0a7c36 */ /* 0x000fe20008000000 */
[----:B------:R0:W-:Y:S01]  /*67790*/  @P5 STG.E.U8 desc[UR32][R6.64], R12 ;  /* 0x0000000c06005986 */ /* 0x0001e2000c101120 */
[----:B------:R-:W-:Y:S01]  /*677a0*/  ISETP.LT.AND P5, PT, R18, UR8, !P3 ;  /* 0x0000000812007c0c */ /* 0x000fe2000dfa1270 */
[----:B------:R-:W-:Y:S01]  /*677b0*/  VIADD R11, R23, 0x3e ;  /* 0x0000003e170b7836 */ /* 0x000fe20000000000 */
[----:B------:R-:W-:Y:S01]  /*677c0*/  ULDC UR5, c[0x0][0x22c] ;  /* 0x00008b0000057ab9 */ /* 0x000fe20000000800 */
[----:B------:R-:W-:Y:S01]  /*677d0*/  SHF.R.S32.HI R9, RZ, 0x1f, R10 ;  /* 0x0000001fff097819 */ /* 0x000fe2000001140a */
[----:B------:R1:W-:Y:S01]  /*677e0*/  @P4 STG.E.U8 desc[UR32][R4.64], R8 ;  /* 0x0000000804004986 */ /* 0x0003e2000c101120 */
[----:B------:R-:W-:Y:S01]  /*677f0*/  ISETP.LT.AND P4, PT, R29, UR6, !P3 ;  /* 0x000000061d007c0c */ /* 0x000fe2000df81270 */
[----:B------:R-:W-:Y:S01]  /*67800*/  ULDC UR8, c[0x0][0x228] ;  /* 0x00008a0000087ab9 */ /* 0x000fe20000000800 */
[----:B0-----:R-:W-:Y:S01]  /*67810*/  IADD3 R6, P6, R10, R0, RZ ;  /* 0x000000000a067210 */ /* 0x001fe20007fde0ff */
[----:B------:R-:W-:Y:S01]  /*67820*/  ULDC UR6, c[0x0][0x22c] ;  /* 0x00008b0000067ab9 */ /* 0x000fe20000000800 */
[----:B------:R-:W-:-:S02]  /*67830*/  PRMT R12, R17, 0x7770, RZ ;  /* 0x00007770110c7816 */ /* 0x000fc400000000ff */
[----:B------:R-:W-:Y:S01]  /*67840*/  ISETP.GE.AND P2, PT, R11, UR5, PT ;  /* 0x000000050b007c0c */ /* 0x000fe2000bf46270 */
[C---:B------:R-:W-:Y:S01]  /*67850*/  IMAD.X R7, R9.reuse, 0x1, R2, P6 ;  /* 0x0000000109077824 */ /* 0x040fe200030e0602 */
[C---:B-1----:R-:W-:Y:S01]  /*67860*/  IADD3 R4, P3, R10.reuse, R3, RZ ;  /* 0x000000030a047210 */ /* 0x042fe20007f7e0ff */
[----:B------:R-:W-:Y:S02]  /*67870*/  ULDC UR5, c[0x0][0x248] ;  /* 0x0000920000057ab9 */ /* 0x000fe40000000800 */
[----:B------:R-:W-:Y:S01]  /*67880*/  VIADD R8, R10, UR5 ;  /* 0x000000050a087c36 */ /* 0x000fe20008000000 */
[----:B------:R0:W-:Y:S01]  /*67890*/  @P5 STG.E.U8 desc[UR32][R6.64], R12 ;  /* 0x0000000c06005986 */ /* 0x0001e2000c101120 */
[----:B------:R-:W-:Y:S01]  /*678a0*/  IMAD.X R5, R9, 0x1, R28, P3 ;  /* 0x0000000109057824 */ /* 0x000fe200018e061c */
[----:B------:R-:W-:Y:S01]  /*678b0*/  ISETP.LT.AND P5, PT, R18, UR8, !P1 ;  /* 0x0000000812007c0c */ /* 0x000fe2000cfa1270 */
[----:B------:R-:W-:Y:S01]  /*678c0*/  ULDC UR5, c[0x0][0x228] ;  /* 0x00008a0000057ab9 */ /* 0x000fe20000000800 */
[----:B------:R-:W-:Y:S01]  /*678d0*/  PRMT R9, R17, 0x7771, RZ ;  /* 0x0000777111097816 */ /* 0x000fe200000000ff */
[----:B------:R-:W-:Y:S01]  /*678e0*/  ULDC UR8, c[0x0][0x228] ;  /* 0x00008a0000087ab9 */ /* 0x000fe20000000800 */
[----:B------:R-:W-:-:S02]  /*678f0*/  SHF.R.S32.HI R10, RZ, 0x1f, R8 ;  /* 0x0000001fff0a7819 */ /* 0x000fc40000011408 */
[----:B------:R-:W-:Y:S01]  /*67900*/  PRMT R11, R17, 0x7772, RZ ;  /* 0x00007772110b7816 */ /* 0x000fe200000000ff */
[----:B------:R1:W-:Y:S01]  /*67910*/  @P4 STG.E.U8 desc[UR32][R4.64], R9 ;  /* 0x0000000904004986 */ /* 0x0003e2000c101120 */
[----:B0-----:R-:W-:Y:S01]  /*67920*/  VIADD R7, R23, 0x3f ;  /* 0x0000003f17077836 */ /* 0x001fe20000000000 */
[----:B------:R-:W-:-:S04]  /*67930*/  IADD3 R6, P6, R8, R0, RZ ;  /* 0x0000000008067210 */ /* 0x000fc80007fde0ff */
[----:B------:R-:W-:Y:S01]  /*67940*/  ISETP.GE.AND P3, PT, R7, UR6, PT ;  /* 0x0000000607007c0c */ /* 0x000fe2000bf66270 */
[----:B------:R-:W-:Y:S01]  /*67950*/  IMAD.X R7, R10, 0x1, R2, P6 ;  /* 0x000000010a077824 */ /* 0x000fe200030e0602 */
[----:B-1----:R-:W-:Y:S01]  /*67960*/  PRMT R5, R17, 0x7773, RZ ;  /* 0x0000777311057816 */ /* 0x002fe200000000ff */
[----:B------:R-:W-:Y:S01]  /*67970*/  VIADD R4, R23, 0x40 ;  /* 0x0000004017047836 */ /* 0x000fe20000000000 */
[----:B------:R-:W3:Y:S01]  /*67980*/  LDL.LU R17, [R1+0x78] ;  /* 0x0000780001117983 */ /* 0x000ee20000300800 */
[----:B------:R-:W-:Y:S01]  /*67990*/  ISETP.LT.AND P4, PT, R29, UR5, !P1 ;  /* 0x000000051d007c0c */ /* 0x000fe2000cf81270 */
[----:B------:R-:W-:Y:S01]  /*679a0*/  ULDC UR5, c[0x0][0x248] ;  /* 0x0000920000057ab9 */ /* 0x000fe20000000800 */
[----:B------:R-:W-:Y:S01]  /*679b0*/  ULDC UR6, c[0x0][0x22c] ;  /* 0x00008b0000067ab9 */ /* 0x000fe20000000800 */
        /* <DEDUP_REMOVED lines=11> */
[----:B------:R0:W-:Y:S04]  /*67a70*/  @P4 STG.E.U8 desc[UR32][R6.64], R5 ;  /* 0x0000000506004986 */ /* 0x0001e8000c101120 */
[----:B0-----:R-:W-:Y:S01]  /*67a80*/  IMAD.X R5, R10, 0x1, R2, P6 ;  /* 0x000000010a057824 */ /* 0x001fe200030e0602 */
[----:B------:R-:W-:-:S05]  /*67a90*/  PRMT R7, R19, 0x7770, RZ ;  /* 0x0000777013077816 */ /* 0x000fca00000000ff */
[----:B------:R0:W-:Y:S01]  /*67aa0*/  @P5 STG.E.U8 desc[UR32][R4.64], R7 ;  /* 0x0000000704005986 */ /* 0x0001e2000c101120 */
[----:B------:R-:W-:Y:S02]  /*67ab0*/  PRMT R8, R19, 0x7773, RZ ;  /* 0x0000777313087816 */ /* 0x000fe400000000ff */
[----:B0-----:R-:W-:Y:S02]  /*67ac0*/  IADD3 R4, P6, R9, R3, RZ ;  /* 0x0000000309047210 */ /* 0x001fe40007fde0ff */
[----:B------:R-:W-:-:S03]  /*67ad0*/  PRMT R7, R19, 0x7771, RZ ;  /* 0x0000777113077816 */ /* 0x000fc600000000ff */
[----:B------:R-:W-:Y:S01]  /*67ae0*/  IMAD.X R5, R10, 0x1, R28, P6 ;  /* 0x000000010a057824 */ /* 0x000fe200030e061c */
[----:B------:R-:W-:Y:S02]  /*67af0*/  PRMT R10, R19, 0x7772, RZ ;  /* 0x00007772130a7816 */ /* 0x000fe400000000ff */
[----:B------:R-:W4:Y:S01]  /*67b00*/  LDL.LU R19, [R1+0x7c] ;  /* 0x00007c0001137983 */ /* 0x000f220000300800 */
[----:B------:R-:W-:Y:S01]  /*67b10*/  VIADD R6, R23, 0x41 ;  /* 0x0000004117067836 */ /* 0x000fe20000000000 */
[----:B------:R-:W-:Y:S01]  /*67b20*/  ISETP.LT.AND P2, PT, R29, UR6, !P2 ;  /* 0x000000061d007c0c */ /* 0x000fe2000d741270 */
[----:B------:R-:W-:Y:S01]  /*67b30*/  ULDC UR6, c[0x0][0x228] ;  /* 0x00008a0000067ab9 */ /* 0x000fe20000000800 */
[----:B------:R-:W4:Y:S02]  /*67b40*/  LDL.LU R15, [R1+0x80] ;  /* 0x00008000010f7983 */ /* 0x000f240000300800 */
[----:B------:R-:W-:Y:S01]  /*67b50*/  ISETP.GE.AND P4, PT, R6, UR5, PT ;  /* 0x0000000506007c0c */ /* 0x000fe2000bf86270 */
[----:B------:R-:W-:Y:S01]  /*67b60*/  ULDC UR5, c[0x0][0x248] ;  /* 0x0000920000057ab9 */ /* 0x000fe20000000800 */
[----:B------:R-:W-:Y:S01]  /*67b70*/  ISETP.LT.AND P5, PT, R18, UR6, !P3 ;  /* 0x0000000612007c0c */ /* 0x000fe2000dfa1270 */
[----:B------:R-:W-:Y:S01]  /*67b80*/  VIADD R12, R9, UR5 ;  /* 0x00000005090c7c36 */ /* 0x000fe20008000000 */
[----:B------:R-:W-:Y:S01]  /*67b90*/  ULDC UR6, c[0x0][0x228] ;  /* 0x00008a0000067ab9 */ /* 0x000fe20000000800 */
[----:B------:R-:W-:Y:S01]  /*67ba0*/  ULDC UR5, c[0x0][0x248] ;  /* 0x0000920000057ab9 */ /* 0x000fe20000000800 */
[----:B------:R-:W-:-:S02]  /*67bb0*/  ISETP.LT.AND P3, PT, R29, UR6, !P3 ;  /* 0x000000061d007c0c */ /* 0x000fc4000df61270 */
[----:B------:R-:W-:Y:S01]  /*67bc0*/  SHF.R.S32.HI R9, RZ, 0x1f, R12 ;  /* 0x0000001fff097819 */ /* 0x000fe2000001140c */
[----:B------:R0:W-:Y:S01]  /*67bd0*/  @P2 STG.E.U8 desc[UR32][R4.64], R7 ;  /* 0x0000000704002986 */ /* 0x0001e2000c101120 */
[C---:B------:R-:W-:Y:S01]  /*67be0*/  IADD3 R6, P6, R12.reuse, R0, RZ ;  /* 0x000000000c067210 */ /* 0x040fe20007fde0ff */
[C---:B------:R-:W-:Y:S01]  /*67bf0*/  VIADD R11, R12.reuse, UR5 ;  /* 0x000000050c0b7c36 */ /* 0x040fe20008000000 */
[----:B------:R-:W-:Y:S01]  /*67c00*/  ULDC UR6, c[0x0][0x228] ;  /* 0x00008a0000067ab9 */ /* 0x000fe20000000800 */
[----:B------:R-:W-:Y:S01]  /*67c10*/  ULDC UR5, c[0x0][0x22c] ;  /* 0x00008b0000057ab9 */ /* 0x000fe20000000800 */
[----:B0-----:R-:W-:Y:S01]  /*67c20*/  IADD3 R4, P2, R12, R3, RZ ;  /* 0x000000030c047210 */ /* 0x001fe20007f5e0ff */
[----:B------:R-:W-:Y:S01]  /*67c30*/  IMAD.X R7, R9, 0x1, R2, P6 ;  /* 0x0000000109077824 */ /* 0x000fe200030e0602 */
[----:B------:R-:W-:Y:S01]  /*67c40*/  ISETP.LT.AND P6, PT, R18, UR8, !P1 ;  /* 0x0000000812007c0c */ /* 0x000fe2000cfc1270 */
[----:B------:R-:W-:Y:S01]  /*67c50*/  VIADD R12, R23, 0x42 ;  /* 0x00000042170c7836 */ /* 0x000fe20000000000 */
[----:B------:R-:W-:Y:S01]  /*67c60*/  ULDC UR8, c[0x0][0x228] ;  /* 0x00008a0000087ab9 */ /* 0x000fe20000000800 */
[----:B------:R-:W-:Y:S01]  /*67c70*/  IMAD.X R5, R9, 0x1, R28, P2 ;  /* 0x0000000109057824 */ /* 0x000fe200010e061c */
[----:B------:R0:W-:Y:S04]  /*67c80*/  @P5 STG.E.U8 desc[UR32][R6.64], R10 ;  /* 0x0000000a06005986 */ /* 0x0001e8000c101120 */
[----:B------:R1:W-:Y:S01]  /*67c90*/  @P3 STG.E.U8 desc[UR32][R4.64], R8 ;  /* 0x0000000804003986 */ /* 0x0003e2000c101120 */
[----:B------:R-:W-:Y:S01]  /*67ca0*/  ISETP.LT.AND P3, PT, R29, UR6, !P1 ;  /* 0x000000061d007c0c */ /* 0x000fe2000cf61270 */
[----:B------:R-:W-:Y:S01]  /*67cb0*/  ULDC UR6, c[0x0][0x228] ;  /* 0x00008a0000067ab9 */ /* 0x000fe20000000800 */
[----:B-----5:R-:W-:-:S02]  /*67cc0*/  PRMT R9, R14, 0x7770, RZ ;  /* 0x000077700e097816 */ /* 0x020fc400000000ff */
[----:B0-----:R-:W-:Y:S02]  /*67cd0*/  SHF.R.S32.HI R10, RZ, 0x1f, R11 ;  /* 0x0000001fff0a7819 */ /* 0x001fe4000001140b */
[C---:B------:R-:W-:Y:S02]  /*67ce0*/  IADD3 R6, P5, R11.reuse, R0, RZ ;  /* 0x000000000b067210 */ /* 0x040fe40007fbe0ff */
[----:B-1----:R-:W-:-:S03]  /*67cf0*/  IADD3 R4, P1, R11, R3, RZ ;  /* 0x000000030b047210 */ /* 0x002fc60007f3e0ff */
[----:B------:R-:W-:Y:S01]  /*67d00*/  IMAD.X R7, R10, 0x1, R2, P5 ;  /* 0x000000010a077824 */ /* 0x000fe200028e0602 */
[----:B------:R-:W-:Y:S01]  /*67d10*/  ISETP.GE.AND P2, PT, R12, UR5, PT ;  /* 0x000000050c007c0c */ /* 0x000fe2000bf46270 */
[----:B------:R-:W-:Y:S01]  /*67d20*/  ULDC UR5, c[0x0][0x248] ;  /* 0x0000920000057ab9 */ /* 0x000fe20000000800 */
[----:B------:R-:W-:Y:S01]  /*67d30*/  IMAD.X R5, R10, 0x1, R28, P1 ;  /* 0x000000010a057824 */ /* 0x000fe200008e061c */
[----:B------:R-:W-:Y:S01]  /*67d40*/  PRMT R10, R14, 0x7771, RZ ;  /* 0x000077710e0a7816 */ /* 0x000fe200000000ff */
[----:B------:R0:W-:Y:S01]  /*67d50*/  @P6 STG.E.U8 desc[UR32][R6.64], R9 ;  /* 0x0000000906006986 */ /* 0x0001e2000c101120 */
        /* <DEDUP_REMOVED lines=10> */
[CC--:B------:R-:W-:Y:S02]  /*67e00*/  IADD3 R6, P6, R9.reuse, R0.reuse, RZ ;  /* 0x0000000009067210 */ /* 0x0c0fe40007fde0ff */
[----:B-1----:R-:W-:Y:S02]  /*67e10*/  IADD3 R4, P3, R9, R3, RZ ;  /* 0x0000000309047210 */ /* 0x002fe40007f7e0ff */
[----:B------:R-:W-:Y:S01]  /*67e20*/  ISETP.GE.AND P1, PT, R11, UR5, PT ;  /* 0x000000050b007c0c */ /* 0x000fe2000bf26270 */
[C---:B------:R-:W-:Y:S01]  /*67e30*/  IMAD.X R7, R8.reuse, 0x1, R2, P6 ;  /* 0x0000000108077824 */ /* 0x040fe200030e0602 */
[----:B------:R-:W-:Y:S01]  /*67e40*/  ULDC UR5, c[0x0][0x248] ;  /* 0x0000920000057ab9 */ /* 0x000fe20000000800 */
[----:B------:R-:W-:Y:S01]  /*67e50*/  IMAD.X R5, R8, 0x1, R28, P3 ;  /* 0x0000000108057824 */ /* 0x000fe200018e061c */
        /* <DEDUP_REMOVED lines=14> */
[----:B------:R-:W-:Y:S01]  /*67f40*/  ISETP.GE.AND P3, PT, R11, UR5, PT ;  /* 0x000000050b007c0c */ /* 0x000fe2000bf66270 */
[----:B------:R-:W-:Y:S01]  /*67f50*/  ULDC UR5, c[0x0][0x248] ;  /* 0x0000920000057ab9 */ /* 0x000fe20000000800 */
[----:B------:R-:W-:Y:S02]  /*67f60*/  IMAD.X R5, R9, 0x1, R28, P2 ;  /* 0x0000000109057824 */ /* 0x000fe400010e061c */
[----:B------:R-:W-:Y:S01]  /*67f70*/  VIADD R11, R10, UR5 ;  /* 0x000000050a0b7c36 */ /* 0x000fe20008000000 */
[----:B------:R-:W-:-:S04]  /*67f80*/  ULDC UR5, c[0x0][0x22c] ;  /* 0x00008b0000057ab9 */ /* 0x000fc80000000800 */
[----:B------:R-:W-:Y:S01]  /*67f90*/  SHF.R.S32.HI R8, RZ, 0x1f, R11 ;  /* 0x0000001fff087819 */ /* 0x000fe2000001140b */
[----:B------:R-:W-:-:S05]  /*67fa0*/  VIADD R10, R23, 0x45 ;  /* 0x00000045170a7836 */ /* 0x000fca0000000000 */
[----:B------:R-:W-:Y:S01]  /*67fb0*/  ISETP.GE.AND P2, PT, R10, UR5, PT ;  /* 0x000000050a007c0c */ /* 0x000fe2000bf46270 */
[----:B------:R-:W-:Y:S02]  /*67fc0*/  ULDC UR5, c[0x0][0x248] ;  /* 0x0000920000057ab9 */ /* 0x000fe40000000800 */
[----:B------:R-:W-:Y:S01]  /*67fd0*/  VIADD R10, R11, UR5 ;  /* 0x000000050b0a7c36 */ /* 0x000fe20008000000 */
[----:B------:R-:W-:Y:S01]  /*67fe0*/  ULDC UR5, c[0x0][0x22c] ;  /* 0x00008b0000057ab9 */ /* 0x000fe20000000800 */
[C---:B--2---:R-:W-:Y:S02]  /*67ff0*/  PRMT R12, R16.reuse, 0x7770, RZ ;  /* 0x00007770100c7816 */ /* 0x044fe400000000ff */
[----:B------:R-:W-:-:S03]  /*68000*/  PRMT R9, R16, 0x7771, RZ ;  /* 0x0000777110097816 */ /* 0x000fc600000000ff */
[----:B------:R0:W-:Y:S01]  /*68010*/  @P5 STG.E.U8 desc[UR32][R6.64], R12 ;  /* 0x0000000c06005986 */ /* 0x0001e2000c101120 */
[----:B------:R-:W-:Y:S01]  /*68020*/  ISETP.LT.AND P5, PT, R18, UR8, !P1 ;  /* 0x0000000812007c0c */ /* 0x000fe2000cfa1270 */
[----:B------:R-:W-:Y:S02]  /*68030*/  ULDC UR8, c[0x0][0x228] ;  /* 0x00008a0000087ab9 */ /* 0x000fe40000000800 */
[----:B------:R1:W-:Y:S01]  /*68040*/  @P4 STG.E.U8 desc[UR32][R4.64], R9 ;  /* 0x0000000904004986 */ /* 0x0003e2000c101120 */
[----:B------:R-:W-:Y:S01]  /*68050*/  ISETP.LT.AND P4, PT, R29, UR6, !P1 ;  /* 0x000000061d007c0c */ /* 0x000fe2000cf81270 */
[----:B------:R-:W-:Y:S01]  /*68060*/  ULDC UR6, c[0x0][0x228] ;  /* 0x00008a0000067ab9 */ /* 0x000fe20000000800 */
[C---:B0-----:R-:W-:Y:S02]  /*68070*/  IADD3 R6, P6, R11.reuse, R0, RZ ;  /* 0x000000000b067210 */ /* 0x041fe40007fde0ff */
[----:B-1----:R-:W-:-:S03]  /*68080*/  IADD3 R4, P1, R11, R3, RZ ;  /* 0x000000030b047210 */ /* 0x002fc60007f3e0ff */
[----:B------:R-:W-:Y:S01]  /*68090*/  IMAD.X R7, R8, 0x1, R2, P6 ;  /* 0x0000000108077824 */ /* 0x000fe200030e0602 */
[----:B------:R-:W-:Y:S01]  /*680a0*/  PRMT R12, R16, 0x7772, RZ ;  /* 0x00007772100c7816 */ /* 0x000fe200000000ff */
[----:B------:R-:W-:Y:S01]  /*680b0*/  IMAD.X R5, R8, 0x1, R28, P1 ;  /* 0x0000000108057824 */ /* 0x000fe200008e061c */
[----:B------:R-:W-:Y:S02]  /*680c0*/  PRMT R8, R16, 0x7773, RZ ;  /* 0x0000777310087816 */ /* 0x000fe400000000ff */
[----:B------:R-:W2:Y:S04]  /*680d0*/  LDL.LU R16, [R1+0x84] ;  /* 0x0000840001107983 */ /* 0x000ea80000300800 */
[----:B------:R0:W-:Y:S01]  /*680e0*/  @P5 STG.E.U8 desc[UR32][R6.64], R12 ;  /* 0x0000000c06005986 */ /* 0x0001e2000c101120 */
[----:B------:R-:W-:Y:S01]  /*680f0*/  ISETP.LT.AND P5, PT, R18, UR8, !P3 ;  /* 0x0000000812007c0c */ /* 0x000fe2000dfa1270 */
[----:B------:R-:W-:Y:S01]  /*68100*/  VIADD R11, R23, 0x46 ;  /* 0x00000046170b7836 */ /* 0x000fe20000000000 */
[----:B------:R-:W-:Y:S01]  /*68110*/  SHF.R.S32.HI R9, RZ, 0x1f, R10 ;  /* 0x0000001fff097819 */ /* 0x000fe2000001140a */
[----:B------:R1:W-:Y:S01]  /*68120*/  @P4 STG.E.U8 desc[UR32][R4.64], R8 ;  /* 0x0000000804004986 */ /* 0x0003e2000c101120 */
[----:B------:R-:W-:Y:S01]  /*68130*/  ISETP.LT.AND P4, PT, R29, UR6, !P3 ;  /* 0x000000061d007c0c */ /* 0x000fe2000df81270 */
[----:B------:R-:W-:Y:S01]  /*68140*/  ULDC UR8, c[0x0][0x228] ;  /* 0x00008a0000087ab9 */ /* 0x000fe20000000800 */
[CC--:B0-----:R-:W-:Y:S01]  /*68150*/  IADD3 R6, P6, R10.reuse, R0.reuse, RZ ;  /* 0x000000000a067210 */ /* 0x0c1fe20007fde0ff */
[----:B------:R-:W-:Y:S01]  /*68160*/  ULDC UR6, c[0x0][0x22c] ;  /* 0x00008b0000067ab9 */ /* 0x000fe20000000800 */
[----:B------:R-:W-:Y:S01]  /*68170*/  ISETP.GE.AND P1, PT, R11, UR5, PT ;  /* 0x000000050b007c0c */ /* 0x000fe2000bf26270 */
[----:B------:R-:W-:Y:S01]  /*68180*/  ULDC UR5, c[0x0][0x248] ;  /* 0x0000920000057ab9 */ /* 0x000fe20000000800 */
[C---:B-1----:R-:W-:Y:S01]  /*68190*/  IADD3 R4, P3, R10.reuse, R3, RZ ;  /* 0x000000030a047210 */ /* 0x042fe20007f7e0ff */
[----:B------:R-:W-:Y:S01]  /*681a0*/  IMAD.X R7, R9, 0x1, R2, P6 ;  /* 0x0000000109077824 */ /* 0x000fe200030e0602 */
[C---:B---3--:R-:W-:Y:S01]  /*681b0*/  PRMT R12, R17.reuse, 0x7770, RZ ;  /* 0x00007770110c7816 */ /* 0x048fe200000000ff */
[----:B------:R-:W-:Y:S01]  /*681c0*/  VIADD R8, R10, UR5 ;  /* 0x000000050a087c36 */ /* 0x000fe20008000000 */
[----:B------:R-:W-:Y:S01]  /*681d0*/  PRMT R11, R17, 0x7772, RZ ;  /* 0x00007772110b7816 */ /* 0x000fe200000000ff */
[----:B------:R-:W-:Y:S01]  /*681e0*/  IMAD.X R5, R9, 0x1, R28, P3 ;  /* 0x0000000109057824 */ /* 0x000fe200018e061c */
[----:B------:R-:W-:Y:S01]  /*681f0*/  PRMT R9, R17, 0x7771, RZ ;  /* 0x0000777111097816 */ /* 0x000fe200000000ff */
[----:B------:R0:W-:Y:S01]  /*68200*/  @P5 STG.E.U8 desc[UR32][R6.64], R12 ;  /* 0x0000000c06005986 */ /* 0x0001e2000c101120 */
[----:B------:R-:W-:Y:S01]  /*68210*/  ISETP.LT.AND P5, PT, R18, UR8, !P2 ;  /* 0x0000000812007c0c */ /* 0x000fe2000d7a1270 */
[----:B------:R-:W-:Y:S01]  /*68220*/  ULDC UR5, c[0x0][0x228] ;  /* 0x00008a0000057ab9 */ /* 0x000fe20000000800 */
[----:B------:R-:W-:Y:S01]  /*68230*/  SHF.R.S32.HI R10, RZ, 0x1f, R8 ;  /* 0x0000001fff0a7819 */ /* 0x000fe20000011408 */
[----:B------:R1:W-:Y:S01]  /*68240*/  @P4 STG.E.U8 desc[UR32][R4.64], R9 ;  /* 0x0000000904004986 */ /* 0x0003e2000c101120 */
[----:B0-----:R-:W-:Y:S01]  /*68250*/  VIADD R7, R23, 0x47 ;  /* 0x0000004717077836 */ /* 0x001fe20000000000 */
[----:B------:R-:W-:Y:S01]  /*68260*/  IADD3 R6, P6, R8, R0, RZ ;  /* 0x0000000008067210 */ /* 0x000fe20007fde0ff */
[----:B------:R-:W-:Y:S01]  /*68270*/  ULDC UR8, c[0x0][0x228] ;  /* 0x00008a0000087ab9 */ /* 0x000fe20000000800 */
[----:B-1----:R-:W-:-:S02]  /*68280*/  PRMT R5, R17, 0x7773, RZ ;  /* 0x0000777311057816 */ /* 0x002fc400000000ff */
[----:B------:R-:W-:Y:S01]  /*68290*/  ISETP.GE.AND P3, PT, R7, UR6, PT ;  /* 0x0000000607007c0c */ /* 0x000fe2000bf66270 */
[----:B------:R-:W3:Y:S01]  /*682a0*/  LDL.LU R17, [R1+0x88] ;  /* 0x0000880001117983 */ /* 0x000ee20000300800 */
[----:B------:R-:W-:Y:S01]  /*682b0*/  IMAD.X R7, R10, 0x1, R2, P6 ;  /* 0x000000010a077824 */ /* 0x000fe200030e0602 */
[----:B------:R-:W-:Y:S01]  /*682c0*/  ISETP.LT.AND P4, PT, R29, UR5, !P2 ;  /* 0x000000051d007c0c */ /* 0x000fe2000d781270 */
[----:B------:R-:W-:Y:S01]  /*682d0*/  ULDC UR5, c[0x0][0x248] ;  /* 0x0000920000057ab9 */ /* 0x000fe20000000800 */
[----:B------:R-:W-:Y:S01]  /*682e0*/  VIADD R4, R23, 0x48 ;  /* 0x0000004817047836 */ /* 0x000fe20000000000 */
        /* <DEDUP_REMOVED lines=25> */
[----:B------:R-:W5:Y:S02]  /*68480*/  LDL.LU R14, [R1+0x90] ;  /* 0x00009000010e7983 */ /* 0x000f640000300800 */
        /* <DEDUP_REMOVED lines=23> */
[----:B------:R-:W-:-:S02]  /*68600*/  PRMT R9, R15, 0x7770, RZ ;  /* 0x000077700f097816 */ /* 0x000fc400000000ff */
        /* <DEDUP_REMOVED lines=72> */
[----:B0-----:R-:W-:Y:S01]  /*68a90*/  IADD3 R6, P6, R10, R0, RZ ;  /* 0x000000000a067210 */ /* 0x001fe20007fde0ff */
[----:B------:R-:W-:Y:S01]  /*68aa0*/  ULDC UR6, c[0x0][0x22c] ;  /* 0x00008b0000067ab9 */ /* 0x000fe20000000800 */
[----:B---3--:R-:W-:-:S02]  /*68ab0*/  PRMT R12, R17, 0x7770, RZ ;  /* 0x00007770110c7816 */ /* 0x008fc400000000ff */
[----:B------:R-:W-:Y:S01]  /*68ac0*/  ISETP.GE.AND P2, PT, R11, UR5, PT ;  /* 0x000000050b007c0c */ /* 0x000fe2000bf46270 */
[C---:B------:R-:W-:Y:S01]  /*68ad0*/  IMAD.X R7, R9.reuse, 0x1, R2, P6 ;  /* 0x0000000109077824 */ /* 0x040fe200030e0602 */
[C---:B-1----:R-:W-:Y:S01]  /*68ae0*/  IADD3 R4, P3, R10.reuse, R3, RZ ;  /* 0x000000030a047210 */ /* 0x042fe20007f7e0ff */
[----:B------:R-:W-:Y:S02]  /*68af0*/  ULDC UR5, c[0x0][0x248] ;  /* 0x0000920000057ab9 */ /* 0x000fe40000000800 */
[----:B------:R-:W-:Y:S01]  /*68b00*/  VIADD R8, R10, UR5 ;  /* 0x000000050a087c36 */ /* 0x000fe20008000000 */
[----:B------:R0:W-:Y:S01]  /*68b10*/  @P5 STG.E.U8 desc[UR32][R6.64], R12 ;  /* 0x0000000c06005986 */ /* 0x0001e2000c101120 */
[----:B------:R-:W-:Y:S01]  /*68b20*/  ISETP.LT.AND P5, PT, R18, UR8, !P1 ;  /* 0x0000000812007c0c */ /* 0x000fe2000cfa1270 */
[----:B------:R-:W-:Y:S01]  /*68b30*/  IMAD.X R5, R9, 0x1, R28, P3 ;  /* 0x0000000109057824 */ /* 0x000fe200018e061c */
[C---:B------:R-:W-:Y:S01]  /*68b40*/  PRMT R9, R17.reuse, 0x7771, RZ ;  /* 0x0000777111097816 */ /* 0x040fe200000000ff */
[----:B------:R-:W-:Y:S01]  /*68b50*/  ULDC UR5, c[0x0][0x228] ;  /* 0x00008a0000057ab9 */ /* 0x000fe20000000800 */
[----:B------:R-:W-:Y:S01]  /*68b60*/  SHF.R.S32.HI R10, RZ, 0x1f, R8 ;  /* 0x0000001fff0a7819 */ /* 0x000fe20000011408 */
[----:B------:R-:W-:Y:S01]  /*68b70*/  ULDC UR8, c[0x0][0x228] ;  /* 0x00008a0000087ab9 */ /* 0x000fe20000000800 */
        /* <DEDUP_REMOVED lines=131> */
[----:B------:R-:W-:Y:S01]  /*693b0*/  ULDC UR8, c[0x0][0x228] ;  /* 0x00008a0000087ab9 */ /* 0x000fe20000000800 */
[----:B0-----:R-:W-:-:S02]  /*693c0*/  IADD3 R6, P6, R10, R0, RZ ;  /* 0x000000000a067210 */ /* 0x001fc40007fde0ff */
[----:B------:R-:W-:Y:S01]  /*693d0*/  ISETP.GE.AND P1, PT, R11, UR5, PT ;  /* 0x000000050b007c0c */ /* 0x000fe2000bf26270 */
[----:B------:R-:W-:Y:S01]  /*693e0*/  ULDC UR5, c[0x0][0x248] ;  /* 0x0000920000057ab9 */ /* 0x000fe20000000800 */
[----:B---3--:R-:W-:Y:S01]  /*693f0*/  PRMT R12, R17, 0x7770, RZ ;  /* 0x00007770110c7816 */ /* 0x008fe200000000ff */
[----:B------:R-:W-:Y:S01]  /*69400*/  IMAD.X R7, R9, 0x1, R2, P6 ;  /* 0x0000000109077824 */ /* 0x000fe200030e0602 */
[----:B------:R-:W-:Y:S01]  /*69410*/  ISETP.LT.AND P4, PT, R29, UR6, !P3 ;  /* 0x000000061d007c0c */ /* 0x000fe2000df81270 */
[C---:B-1----:R-:W-:Y:S01]  /*69420*/  VIADD R8, R10.reuse, UR5 ;  /* 0x000000050a087c36 */ /* 0x042fe20008000000 */
[----:B------:R-:W-:Y:S01]  /*69430*/  IADD3 R4, P3, R10, R3, RZ ;  /* 0x000000030a047210 */ /* 0x000fe20007f7e0ff */
[----:B------:R-:W-:Y:S01]  /*69440*/  ULDC UR6, c[0x0][0x22c] ;  /* 0x00008b0000067ab9 */ /* 0x000fe20000000800 */
[----:B------:R0:W-:Y:S01]  /*69450*/  @P5 STG.E.U8 desc[UR32][R6.64], R12 ;  /* 0x0000000c06005986 */ /* 0x0001e2000c101120 */
[----:B------:R-:W-:Y:S01]  /*69460*/  ISETP.LT.AND P5, PT, R18, UR8, !P2 ;  /* 0x0000000812007c0c */ /* 0x000fe2000d7a1270 */
[----:B------:R-:W-:Y:S01]  /*69470*/  ULDC UR5, c[0x0][0x228] ;  /* 0x00008a0000057ab9 */ /* 0x000fe20000000800 */
[----:B------:R-:W-:Y:S01]  /*69480*/  SHF.R.S32.HI R10, RZ, 0x1f, R8 ;  /* 0x0000001fff0a7819 */ /* 0x000fe20000011408 */
[----:B------:R-:W-:Y:S01]  /*69490*/  IMAD.X R5, R9, 0x1, R28, P3 ;  /* 0x0000000109057824 */ /* 0x000fe200018e061c */
[C---:B------:R-:W-:Y:S01]  /*694a0*/  PRMT R9, R17.reuse, 0x7771, RZ ;  /* 0x0000777111097816 */ /* 0x040fe200000000ff */
[----:B------:R-:W-:Y:S01]  /*694b0*/  ULDC UR8, c[0x0][0x228] ;  /* 0x00008a0000087ab9 */ /* 0x000fe20000000800 */
[----:B------:R-:W-:Y:S01]  /*694c0*/  PRMT R11, R17, 0x7772, RZ ;  /* 0x00007772110b7816 */ /* 0x000fe200000000ff */
[----:B0-----:R-:W-:Y:S01]  /*694d0*/  VIADD R7, R23, 0x57 ;  /* 0x0000005717077836 */ /* 0x001fe20000000000 */
[----:B------:R-:W-:-:S02]  /*694e0*/  IADD3 R6, P6, R8, R0, RZ ;  /* 0x0000000008067210 */ /* 0x000fc40007fde0ff */
[----:B------:R-:W-:Y:S02]  /*694f0*/  PRMT R13, R17, 0x7773, RZ ;  /* 0x00007773110d7816 */ /* 0x000fe400000000ff */
[----:B------:R-:W-:Y:S01]  /*69500*/  ISETP.GE.AND P3, PT, R7, UR6, PT ;  /* 0x0000000607007c0c */ /* 0x000fe2000bf66270 */
[----:B------:R-:W3:Y:S01]  /*69510*/  LDL.LU R17, [R1+0xa8] ;  /* 0x0000a80001117983 */ /* 0x000ee20000300800 */
[----:B------:R-:W-:Y:S01]  /*69520*/  IMAD.X R7, R10, 0x1, R2, P6 ;  /* 0x000000010a077824 */ /* 0x000fe200030e0602 */
[----:B------:R-:W-:Y:S02]  /*69530*/  ULDC UR6, c[0x0][0x22c] ;  /* 0x00008b0000067ab9 */ /* 0x000fe40000000800 */
[----:B------:R0:W-:Y:S01]  /*69540*/  @P4 STG.E.U8 desc[UR32][R4.64], R9 ;  /* 0x0000000904004986 */ /* 0x0001e2000c101120 */
[----:B------:R-:W-:Y:S01]  /*69550*/  ISETP.LT.AND P4, PT, R29, UR5, !P2 ;  /* 0x000000051d007c0c */ /* 0x000fe2000d781270 */
[----:B------:R-:W-:Y:S02]  /*69560*/  ULDC UR5, c[0x0][0x248] ;  /* 0x0000920000057ab9 */ /* 0x000fe40000000800 */
[----:B------:R1:W-:Y:S01]  /*69570*/  @P5 STG.E.U8 desc[UR32][R6.64], R11 ;  /* 0x0000000b06005986 */ /* 0x0003e2000c101120 */
[----:B------:R-:W-:Y:S01]  /*69580*/  ISETP.LT.AND P5, PT, R18, UR8, !P1 ;  /* 0x0000000812007c0c */ /* 0x000fe2000cfa1270 */
[----:B------:R-:W-:Y:S01]  /*69590*/  VIADD R12, R23, 0x58 ;  /* 0x00000058170c7836 */ /* 0x000fe20000000000 */
[----:B------:R-:W-:Y:S01]  /*695a0*/  ULDC UR8, c[0x0][0x228] ;  /* 0x00008a0000087ab9 */ /* 0x000fe20000000800 */
[C---:B0-----:R-:W-:Y:S01]  /*695b0*/  VIADD R9, R8.reuse, UR5 ;  /* 0x0000000508097c36 */ /* 0x041fe20008000000 */
[----:B------:R-:W-:Y:S01]  /*695c0*/  ULDC UR5, c[0x0][0x22c] ;  /* 0x00008b0000057ab9 */ /* 0x000fe20000000800 */
[----:B-1----:R-:W-:-:S03]  /*695d0*/  IADD3 R6, P2, R8, R3, RZ ;  /* 0x0000000308067210 */ /* 0x002fc60007f5e0ff */
[----:B------:R-:W-:Y:S02]  /*695e0*/  IADD3 R4, P6, R9, R0, RZ ;  /* 0x0000000009047210 */ /* 0x000fe40007fde0ff */
[----:B------:R-:W-:Y:S01]  /*695f0*/  IMAD.X R7, R10, 0x1, R28, P2 ;  /* 0x000000010a077824 */ /* 0x000fe200010e061c */
[----:B------:R-:W-:-:S05]  /*69600*/  SHF.R.S32.HI R10, RZ, 0x1f, R9 ;  /* 0x0000001fff0a7819 */ /* 0x000fca0000011409 */
[----:B------:R-:W-:Y:S01]  /*69610*/  IMAD.X R5, R10, 0x1, R2, P6 ;  /* 0x000000010a057824 */ /* 0x000fe200030e0602 */
[----:B------:R0:W-:Y:S01]  /*69620*/  @P4 STG.E.U8 desc[UR32][R6.64], R13 ;  /* 0x0000000d06004986 */ /* 0x0001e2000c101120 */
[----:B------:R-:W-:Y:S01]  /*69630*/  VIADD R8, R23, 0x59 ;  /* 0x0000005917087836 */ /* 0x000fe20000000000 */
[----:B----4-:R-:W-:-:S05]  /*69640*/  PRMT R11, R19, 0x7770, RZ ;  /* 0x00007770130b7816 */ /* 0x010fca00000000ff */
[----:B------:R1:W-:Y:S01]  /*69650*/  @P5 STG.E.U8 desc[UR32][R4.64], R11 ;  /* 0x0000000b04005986 */ /* 0x0003e2000c101120 */
[----:B------:R-:W-:Y:S01]  /*69660*/  ISETP.GE.AND P4, PT, R8, UR5, PT ;  /* 0x0000000508007c0c */ /* 0x000fe2000bf86270 */
[----:B------:R-:W-:Y:S01]  /*69670*/  ULDC UR5, c[0x0][0x248] ;  /* 0x0000920000057ab9 */ /* 0x000fe20000000800 */
[C---:B------:R-:W-:Y:S02]  /*69680*/  PRMT R8, R19.reuse, 0x7773, RZ ;  /* 0x0000777313087816 */ /* 0x040fe400000000ff */
[----:B0-----:R-:W-:Y:S02]  /*69690*/  PRMT R7, R19, 0x7771, RZ ;  /* 0x0000777113077816 */ /* 0x001fe400000000ff */
[----:B-1----:R-:W-:-:S05]  /*696a0*/  IADD3 R4, P6, R9, R3, RZ ;  /* 0x0000000309047210 */ /* 0x002fca0007fde0ff */
[----:B------:R-:W-:Y:S01]  /*696b0*/  IMAD.X R5, R10, 0x1, R28, P6 ;  /* 0x000000010a057824 */ /* 0x000fe200030e061c */
[----:B------:R-:W-:Y:S02]  /*696c0*/  PRMT R10, R19, 0x7772, RZ ;  /* 0x00007772130a7816 */ /* 0x000fe400000000ff */
[----:B------:R-:W4:Y:S01]  /*696d0*/  LDL.LU R19, [R1+0xac] ;  /* 0x0000ac0001137983 */ /* 0x000f220000300800 */
[----:B------:R-:W-:Y:S01]  /*696e0*/  ISETP.GE.AND P2, PT, R12, UR6, PT ;  /* 0x000000060c007c0c */ /* 0x000fe2000bf46270 */
[----:B------:R-:W-:Y:S02]  /*696f0*/  ULDC UR6, c[0x0][0x228] ;  /* 0x00008a0000067ab9 */ /* 0x000fe40000000800 */
[----:B------:R-:W-:Y:S01]  /*69700*/  ISETP.LT.AND P1, PT, R29, UR6, !P1 ;  /* 0x000000061d007c0c */ /* 0x000fe2000cf21270 */
[----:B------:R-:W-:Y:S01]  /*69710*/  ULDC UR6, c[0x0][0x228] ;  /* 0x00008a0000067ab9 */ /* 0x000fe20000000800 */
[----:B------:R-:W-:Y:S01]  /*69720*/  VIADD R12, R9, UR5 ;  /* 0x00000005090c7c36 */ /* 0x000fe20008000000 */
[----:B------:R-:W-:Y:S01]  /*69730*/  ISETP.LT.AND P5, PT, R18, UR6, !P3 ;  /* 0x0000000612007c0c */ /* 0x000fe2000dfa1270 */
[----:B------:R-:W-:Y:S01]  /*69740*/  ULDC UR6, c[0x0][0x228] ;  /* 0x00008a0000067ab9 */ /* 0x000fe20000000800 */
[----:B------:R-:W-:-:S02]  /*69750*/  ULDC UR5, c[0x0][0x248] ;  /* 0x0000920000057ab9 */ /* 0x000fc40000000800 */
[----:B------:R-:W-:Y:S02]  /*69760*/  SHF.R.S32.HI R9, RZ, 0x1f, R12 ;  /* 0x0000001fff097819 */ /* 0x000fe4000001140c */
[C---:B------:R-:W-:Y:S02]  /*69770*/  IADD3 R6, P6, R12.reuse, R0, RZ ;  /* 0x000000000c067210 */ /* 0x040fe40007fde0ff */
[----:B------:R-:W-:Y:S02]  /*69780*/  ISETP.LT.AND P3, PT, R29, UR6, !P3 ;  /* 0x000000061d007c0c */ /* 0x000fe4000df61270 */
[----:B------:R0:W-:Y:S01]  /*69790*/  @P1 STG.E.U8 desc[UR32][R4.64], R7 ;  /* 0x0000000704001986 */ /* 0x0001e2000c101120 */
[C---:B------:R-:W-:Y:S01]  /*697a0*/  VIADD R11, R12.reuse, UR5 ;  /* 0x000000050c0b7c36 */ /* 0x040fe20008000000 */
[----:B------:R-:W-:Y:S01]  /*697b0*/  ULDC UR5, c[0x0][0x22c] ;  /* 0x00008b0000057ab9 */ /* 0x000fe20000000800 */
[----:B------:R-:W-:Y:S01]  /*697c0*/  PRMT R13, R15, 0x7770, RZ ;  /* 0x000077700f0d7816 */ /* 0x000fe200000000ff */
[----:B------:R-:W-:Y:S01]  /*697d0*/  ULDC UR6, c[0x0][0x228] ;  /* 0x00008a0000067ab9 */ /* 0x000fe20000000800 */
[----:B0-----:R-:W-:Y:S01]  /*697e0*/  IMAD.X R7, R9, 0x1, R2, P6 ;  /* 0x0000000109077824 */ /* 0x001fe200030e0602 */
[----:B------:R-:W-:Y:S01]  /*697f0*/  IADD3 R4, P1, R12, R3, RZ ;  /* 0x000000030c047210 */ /* 0x000fe20007f3e0ff */
[----:B------:R-:W-:Y:S01]  /*69800*/  VIADD R12, R23, 0x5a ;  /* 0x0000005a170c7836 */ /* 0x000fe20000000000 */
[----:B------:R-:W-:Y:S01]  /*69810*/  ISETP.LT.AND P6, PT, R18, UR8, !P2 ;  /* 0x0000000812007c0c */ /* 0x000fe2000d7c1270 */
[----:B------:R-:W-:Y:S01]  /*69820*/  ULDC UR8, c[0x0][0x228] ;  /* 0x00008a0000087ab9 */ /* 0x000fe20000000800 */
[----:B------:R0:W-:Y:S01]  /*69830*/  @P5 STG.E.U8 desc[UR32][R6.64], R10 ;  /* 0x0000000a06005986 */ /* 0x0001e2000c101120 */
[----:B------:R-:W-:Y:S01]  /*69840*/  IMAD.X R5, R9, 0x1, R28, P1 ;  /* 0x0000000109057824 */ /* 0x000fe200008e061c */
[----:B------:R-:W-:Y:S01]  /*69850*/  ISETP.GE.AND P1, PT, R12, UR5, PT ;  /* 0x000000050c007c0c */ /* 0x000fe2000bf26270 */
[----:B------:R-:W-:-:S02]  /*69860*/  ULDC UR5, c[0x0][0x248] ;  /* 0x0000920000057ab9 */ /* 0x000fc40000000800 */
[C---:B------:R-:W-:Y:S01]  /*69870*/  VIADD R9, R11.reuse, UR5 ;  /* 0x000000050b097c36 */ /* 0x040fe20008000000 */
[----:B------:R1:W-:Y:S01]  /*69880*/  @P3 STG.E.U8 desc[UR32][R4.64], R8 ;  /* 0x0000000804003986 */ /* 0x0003e2000c101120 */
[----:B0-----:R-:W-:Y:S02]  /*69890*/  SHF.R.S32.HI R10, RZ, 0x1f, R11 ;  /* 0x0000001fff0a7819 */ /* 0x001fe4000001140b */
[----:B------:R-:W-:Y:S01]  /*698a0*/  IADD3 R6, P5, R11, R0, RZ ;  /* 0x000000000b067210 */ /* 0x000fe20007fbe0ff */
[----:B------:R-:W-:Y:S01]  /*698b0*/  VIADD R12, R23, 0x5b ;  /* 0x0000005b170c7836 */ /* 0x000fe20000000000 */
[----:B------:R-:W-:Y:S01]  /*698c0*/  ISETP.LT.AND P3, PT, R29, UR6, !P2 ;  /* 0x000000061d007c0c */ /* 0x000fe2000d761270 */
[----:B------:R-:W-:Y:S02]  /*698d0*/  ULDC UR5, c[0x0][0x22c] ;  /* 0x00008b0000057ab9 */ /* 0x000fe40000000800 */
[----:B------:R-:W-:Y:S01]  /*698e0*/  IMAD.X R7, R10, 0x1, R2, P5 ;  /* 0x000000010a077824 */ /* 0x000fe200028e0602 */
[----:B------:R-:W-:Y:S01]  /*698f0*/  ISETP.LT.AND P5, PT, R18, UR8, !P4 ;  /* 0x0000000812007c0c */ /* 0x000fe2000e7a1270 */
[----:B------:R-:W-:Y:S01]  /*69900*/  ULDC UR6, c[0x0][0x228] ;  /* 0x00008a0000067ab9 */ /* 0x000fe20000000800 */
[----:B-1----:R-:W-:Y:S01]  /*69910*/  IADD3 R4, P2, R11, R3, RZ ;  /* 0x000000030b047210 */ /* 0x002fe20007f5e0ff */
[----:B------:R-:W-:Y:S01]  /*69920*/  ULDC UR8, c[0x0][0x228] ;  /* 0x00008a0000087ab9 */ /* 0x000fe20000000800 */
[----:B------:R0:W-:Y:S01]  /*69930*/  @P6 STG.E.U8 desc[UR32][R6.64], R13 ;  /* 0x0000000d06006986 */ /* 0x0001e2000c101120 */
[----:B------:R-:W-:-:S02]  /*69940*/  SHF.R.S32.HI R8, RZ, 0x1f, R9 ;  /* 0x0000001fff087819 */ /* 0x000fc40000011409 */
[----:B------:R-:W-:Y:S01]  /*69950*/  IMAD.X R5, R10, 0x1, R28, P2 ;  /* 0x000000010a057824 */ /* 0x000fe200010e061c */
[----:B------:R-:W-:Y:S02]  /*69960*/  PRMT R11, R15, 0x7772, RZ ;  /* 0x000077720f0b7816 */ /* 0x000fe400000000ff */
[----:B------:R-:W-:Y:S01]  /*69970*/  ISETP.GE.AND P2, PT, R12, UR5, PT ;  /* 0x000000050c007c0c */ /* 0x000fe2000bf46270 */
[----:B------:R-:W-:Y:S01]  /*69980*/  ULDC UR5, c[0x0][0x248] ;  /* 0x0000920000057ab9 */ /* 0x000fe20000000800 */
[----:B0-----:R-:W-:Y:S02]  /*69990*/  IADD3 R6, P6, R9, R0, RZ ;  /* 0x0000000009067210 */ /* 0x001fe40007fde0ff */
[----:B------:R-:W-:-:S03]  /*699a0*/  PRMT R13, R15, 0x7771, RZ ;  /* 0x000077710f0d7816 */ /* 0x000fc600000000ff */
[----:B------:R-:W-:Y:S01]  /*699b0*/  IMAD.X R7, R8, 0x1, R2, P6 ;  /* 0x0000000108077824 */ /* 0x000fe200030e0602 */
[----:B------:R-:W-:Y:S01]  /*699c0*/  ISETP.LT.AND P4, PT, R29, UR6, !P4 ;  /* 0x000000061d007c0c */ /* 0x000fe2000e781270 */
[----:B------:R0:W-:Y:S01]  /*699d0*/  @P3 STG.E.U8 desc[UR32][R4.64], R13 ;  /* 0x0000000d04003986 */ /* 0x0001e2000c101120 */
[----:B------:R-:W-:Y:S01]  /*699e0*/  VIADD R10, R9, UR5 ;  /* 0x00000005090a7c36 */ /* 0x000fe20008000000 */
[----:B------:R-:W-:Y:S01]  /*699f0*/  PRMT R15, R15, 0x7773, RZ ;  /* 0x000077730f0f7816 */ /* 0x000fe200000000ff */
[----:B------:R-:W-:Y:S01]  /*69a00*/  ULDC UR5, c[0x0][0x22c] ;  /* 0x00008b0000057ab9 */ /* 0x000fe20000000800 */
[----:B------:R1:W-:Y:S01]  /*69a10*/  @P5 STG.E.U8 desc[UR32][R6.64], R11 ;  /* 0x0000000b06005986 */ /* 0x0003e2000c101120 */
[----:B------:R-:W-:Y:S01]  /*69a20*/  ISETP.LT.AND P5, PT, R18, UR8, !P1 ;  /* 0x0000000812007c0c */ /* 0x000fe2000cfa1270 */
[----:B------:R-:W-:Y:S01]  /*69a30*/  ULDC UR6, c[0x0][0x228] ;  /* 0x00008a0000067ab9 */ /* 0x000fe20000000800 */
[----:B------:R-:W-:Y:S01]  /*69a40*/  ULDC UR8, c[0x0][0x228] ;  /* 0x00008a0000087ab9 */ /* 0x000fe20000000800 */
[----:B0-----:R-:W-:-:S02]  /*69a50*/  IADD3 R4, P3, R9, R3, RZ ;  /* 0x0000000309047210 */ /* 0x001fc40007f7e0ff */
[----:B------:R-:W-:Y:S02]  /*69a60*/  SHF.R.S32.HI R9, RZ, 0x1f, R10 ;  /* 0x0000001fff097819 */ /* 0x000fe4000001140a */
[----:B-1----:R-:W-:Y:S01]  /*69a70*/  IADD3 R6, P6, R10, R0, RZ ;  /* 0x000000000a067210 */ /* 0x002fe20007fde0ff */
[----:B------:R-:W-:Y:S02]  /*69a80*/  VIADD R11, R23, 0x5c ;  /* 0x0000005c170b7836 */ /* 0x000fe40000000000 */
[----:B------:R-:W-:Y:S02]  /*69a90*/  IMAD.X R5, R8, 0x1, R28, P3 ;  /* 0x0000000108057824 */ /* 0x000fe400018e061c */
[----:B------:R-:W-:Y:S01]  /*69aa0*/  IMAD.X R7, R9, 0x1, R2, P6 ;  /* 0x0000000109077824 */ /* 0x000fe200030e0602 */
[----:B------:R-:W-:Y:S01]  /*69ab0*/  ISETP.GE.AND P3, PT, R11, UR5, PT ;  /* 0x000000050b007c0c */ /* 0x000fe2000bf66270 */
[----:B------:R-:W-:Y:S01]  /*69ac0*/  ULDC UR5, c[0x0][0x248] ;  /* 0x0000920000057ab9 */ /* 0x000fe20000000800 */
[----:B------:R0:W-:Y:S01]  /*69ad0*/  @P4 STG.E.U8 desc[UR32][R4.64], R15 ;  /* 0x0000000f04004986 */ /* 0x0001e2000c101120 */
[----:B------:R-:W-:Y:S01]  /*69ae0*/  ISETP.LT.AND P4, PT, R29, UR6, !P1 ;  /* 0x000000061d007c0c */ /* 0x000fe2000cf81270 */
[----:B------:R-:W-:Y:S01]  /*69af0*/  VIADD R8, R10, UR5 ;  /* 0x000000050a087c36 */ /* 0x000fe20008000000 */
[----:B------:R-:W-:Y:S01]  /*69b00*/  ULDC UR5, c[0x0][0x22c] ;  /* 0x00008b0000057ab9 */ /* 0x000fe20000000800 */
[----:B------:R-:W-:-:S03]  /*69b10*/  ULDC UR6, c[0x0][0x228] ;  /* 0x00008a0000067ab9 */ /* 0x000fc60000000800 */
[----:B------:R-:W-:Y:S02]  /*69b20*/  SHF.R.S32.HI R11, RZ, 0x1f, R8 ;  /* 0x0000001fff0b7819 */ /* 0x000fe40000011408 */
[----:B0-----:R-:W-:Y:S01]  /*69b30*/  IADD3 R4, P1, R10, R3, RZ ;  /* 0x000000030a047210 */ /* 0x001fe20007f3e0ff */
[----:B------:R-:W-:-:S04]  /*69b40*/  VIADD R10, R23, 0x5d ;  /* 0x0000005d170a7836 */ /* 0x000fc80000000000 */
[----:B------:R-:W-:Y:S01]  /*69b50*/  IMAD.X R5, R9, 0x1, R28, P1 ;  /* 0x0000000109057824 */ /* 0x000fe200008e061c */
[----:B------:R-:W-:Y:S01]  /*69b60*/  ISETP.GE.AND P1, PT, R10, UR5, PT ;  /* 0x000000050a007c0c */ /* 0x000fe2000bf26270 */
[----:B------:R-:W-:Y:S02]  /*69b70*/  ULDC UR5, c[0x0][0x248] ;  /* 0x0000920000057ab9 */ /* 0x000fe40000000800 */
[----:B------:R-:W-:Y:S01]  /*69b80*/  VIADD R10, R8, UR5 ;  /* 0x00000005080a7c36 */ /* 0x000fe20008000000 */
[----:B------:R-:W-:-:S04]  /*69b90*/  ULDC UR5, c[0x0][0x22c] ;  /* 0x00008b0000057ab9 */ /* 0x000fc80000000800 */
[----:B------:R-:W-:Y:S02]  /*69ba0*/  SHF.R.S32.HI R9, RZ, 0x1f, R10 ;  /* 0x0000001fff097819 */ /* 0x000fe4000001140a */
[----:B--2---:R-:W-:-:S05]  /*69bb0*/  PRMT R13, R16, 0x7770, RZ ;  /* 0x00007770100d7816 */ /* 0x004fca00000000ff */
[----:B------:R0:W-:Y:S01]  /*69bc0*/  @P5 STG.E.U8 desc[UR32][R6.64], R13 ;  /* 0x0000000d06005986 */ /* 0x0001e2000c101120 */
[----:B------:R-:W-:Y:S01]  /*69bd0*/  ISETP.LT.AND P5, PT, R18, UR8, !P2 ;  /* 0x0000000812007c0c */ /* 0x000fe2000d7a1270 */
[----:B------:R-:W-:Y:S01]  /*69be0*/  ULDC UR8, c[0x0][0x228] ;  /* 0x00008a0000087ab9 */ /* 0x000fe20000000800 */
[----:B------:R-:W-:Y:S02]  /*69bf0*/  PRMT R15, R16, 0x7771, RZ ;  /* 0x00007771100f7816 */ /* 0x000fe400000000ff */
[----:B0-----:R-:W-:Y:S02]  /*69c00*/  IADD3 R6, P6, R8, R0, RZ ;  /* 0x0000000008067210 */ /* 0x001fe40007fde0ff */
[----:B------:R-:W-:-:S03]  /*69c10*/  PRMT R13, R16, 0x7772, RZ ;  /* 0x00007772100d7816 */ /* 0x000fc600000000ff */
[----:B------:R-:W-:Y:S01]  /*69c20*/  IMAD.X R7, R11, 0x1, R2, P6 ;  /* 0x000000010b077824 */ /* 0x000fe200030e0602 */
[----:B------:R0:W-:Y:S01]  /*69c30*/  @P4 STG.E.U8 desc[UR32][R4.64], R15 ;  /* 0x0000000f04004986 */ /* 0x0001e2000c101120 */
[----:B------:R-:W-:Y:S01]  /*69c40*/  ISETP.LT.AND P4, PT, R29, UR6, !P2 ;  /* 0x000000061d007c0c */ /* 0x000fe2000d781270 */
[----:B------:R-:W-:Y:S02]  /*69c50*/  ULDC UR6, c[0x0][0x228] ;  /* 0x00008a0000067ab9 */ /* 0x000fe40000000800 */
[----:B------:R1:W-:Y:S01]  /*69c60*/  @P5 STG.E.U8 desc[UR32][R6.64], R13 ;  /* 0x0000000d06005986 */ /* 0x0003e2000c101120 */
[----:B------:R-:W-:Y:S01]  /*69c70*/  ISETP.LT.AND P5, PT, R18, UR8, !P3 ;  /* 0x0000000812007c0c */ /* 0x000fe2000dfa1270 */
[----:B------:R-:W-:Y:S01]  /*69c80*/  ULDC UR8, c[0x0][0x228] ;  /* 0x00008a0000087ab9 */ /* 0x000fe20000000800 */
[----:B0-----:R-:W-:Y:S01]  /*69c90*/  IADD3 R4, P2, R8, R3, RZ ;  /* 0x0000000308047210 */ /* 0x001fe20007f5e0ff */
[----:B------:R-:W-:Y:S01]  /*69ca0*/  VIADD R8, R23, 0x5e ;  /* 0x0000005e17087836 */ /* 0x000fe20000000000 */
[----:B-1----:R-:W-:-:S03]  /*69cb0*/  IADD3 R6, P6, R10, R0, RZ ;  /* 0x000000000a067210 */ /* 0x002fc60007fde0ff */
[----:B------:R-:W-:Y:S01]  /*69cc0*/  IMAD.X R5, R11, 0x1, R28, P2 ;  /* 0x000000010b057824 */ /* 0x000fe200010e061c */
[----:B------:R-:W-:Y:S02]  /*69cd0*/  PRMT R11, R16, 0x7773, RZ ;  /* 0x00007773100b7816 */ /* 0x000fe400000000ff */
[----:B------:R-:W-:Y:S01]  /*69ce0*/  ISETP.GE.AND P2, PT, R8, UR5, PT ;  /* 0x0000000508007c0c */ /* 0x000fe2000bf46270 */
[----:B------:R-:W-:Y:S01]  /*69cf0*/  IMAD.X R7, R9, 0x1, R2, P6 ;  /* 0x0000000109077824 */ /* 0x000fe200030e0602 */
[----:B---3--:R-:W-:Y:S01]  /*69d00*/  PRMT R13, R17, 0x7770, RZ ;  /* 0x00007770110d7816 */ /* 0x008fe200000000ff */
[----:B------:R-:W-:Y:S01]  /*69d10*/  ULDC UR5, c[0x0][0x248] ;  /* 0x0000920000057ab9 */ /* 0x000fe20000000800 */
[----:B------:R0:W-:Y:S01]  /*69d20*/  @P4 STG.E.U8 desc[UR32][R4.64], R11 ;  /* 0x0000000b04004986 */ /* 0x0001e2000c101120 */
[----:B------:R-:W-:Y:S01]  /*69d30*/  ISETP.LT.AND P4, PT, R29, UR6, !P3 ;  /* 0x000000061d007c0c */ /* 0x000fe2000df81270 */
[----:B------:R-:W-:Y:S01]  /*69d40*/  VIADD R8, R10, UR5 ;  /* 0x000000050a087c36 */ /* 0x000fe20008000000 */
        /* <DEDUP_REMOVED lines=8> */
[----:B------:R-:W-:Y:S01]  /*69dd0*/  IMAD.X R5, R9, 0x1, R28, P3 ;  /* 0x0000000109057824 */ /* 0x000fe200018e061c */
[----:B------:R-:W-:Y:S01]  /*69de0*/  PRMT R13, R17, 0x7771, RZ ;  /* 0x00007771110d7816 */ /* 0x000fe200000000ff */
[----:B------:R-:W-:Y:S01]  /*69df0*/  VIADD R10, R23, 0x5f ;  /* 0x0000005f170a7836 */ /* 0x000fe20000000000 */
[----:B------:R-:W-:Y:S01]  /*69e00*/  PRMT R9, R17, 0x7772, RZ ;  /* 0x0000777211097816 */ /* 0x000fe200000000ff */
[----:B------:R-:W-:Y:S02]  /*69e10*/  IMAD.X R7, R11, 0x1, R2, P6 ;  /* 0x000000010b077824 */ /* 0x000fe400030e0602 */
[----:B------:R-:W-:Y:S01]  /*69e20*/  @P4 STG.E.U8 desc[UR32][R4.64], R13 ;  /* 0x0000000d04004986 */ /* 0x000fe2000c101120 */
[----:B------:R-:W-:Y:S01]  /*69e30*/  ISETP.LT.AND P4, PT, R29, UR5, !P1 ;  /* 0x000000051d007c0c */ /* 0x000fe2000cf81270 */
[----:B------:R-:W-:Y:S01]  /*69e40*/  ULDC UR5, c[0x0][0x248] ;  /* 0x0000920000057ab9 */ /* 0x000fe20000000800 */
[----:B------:R-:W-:Y:S01]  /*69e50*/  ISETP.GE.AND P3, PT, R10, UR6, PT ;  /* 0x000000060a007c0c */ /* 0x000fe2000bf66270 */
[----:B------:R0:W-:Y:S01]  /*69e60*/  @P5 STG.E.U8 desc[UR32][R6.64], R9 ;  /* 0x0000000906005986 */ /* 0x0001e2000c101120 */
[----:B------:R-:W-:Y:S01]  /*69e70*/  VIADD R10, R23, 0x60 ;  /* 0x00000060170a7836 */ /* 0x000fe20000000000 */
[----:B------:R-:W-:Y:S01]  /*69e80*/  ISETP.LT.AND P5, PT, R18, UR8, !P2 ;  /* 0x0000000812007c0c */ /* 0x000fe2000d7a1270 */
[----:B------:R-:W-:Y:S01]  /*69e90*/  ULDC UR6, c[0x0][0x22c] ;  /* 0x00008b0000067ab9 */ /* 0x000fe20000000800 */
[----:B------:R-:W-:Y:S01]  /*69ea0*/  ULDC UR8, c[0x0][0x228] ;  /* 0x00008a0000087ab9 */ /* 0x000fe20000000800 */
[C---:B0-----:R-:W-:Y:S01]  /*69eb0*/  IADD3 R6, P1, R8.reuse, R3, RZ ;  /* 0x0000000308067210 */ /* 0x041fe20007f3e0ff */
[----:B------:R-:W-:Y:S01]  /*69ec0*/  VIADD R8, R8, UR5 ;  /* 0x0000000508087c36 */ /* 0x000fe20008000000 */
[----:B------:R-:W-:-:S03]  /*69ed0*/  ULDC UR5, c[0x0][0x22c] ;  /* 0x00008b0000057ab9 */ /* 0x000fc60000000800 */
[----:B------:R-:W-:Y:S01]  /*69ee0*/  IMAD.X R7, R11, 0x1, R28, P1 ;  /* 0x000000010b077824 */ /* 0x000fe200008e061c */
[----:B------:R-:W-:Y:S02]  /*69ef0*/  PRMT R11, R17, 0x7773, RZ ;  /* 0x00007773110b7816 */ /* 0x000fe400000000ff */
[----:B------:R-:W-:Y:S01]  /*69f00*/  ISETP.GE.AND P1, PT, R10, UR6, PT ;  /* 0x000000060a007c0c */ /* 0x000fe2000bf26270 */
[----:B------:R-:W-:Y:S01]  /*69f10*/  VIADD R10, R23, 0x61 ;  /* 0x00000061170a7836 */ /* 0x000fe20000000000 */
[----:B------:R-:W-:Y:S02]  /*69f20*/  SHF.R.S32.HI R9, RZ, 0x1f, R8 ;  /* 0x0000001fff097819 */ /* 0x000fe40000011408 */
[----:B------:R-:W-:Y:S01]  /*69f30*/  IADD3 R4, P6, R8, R0, RZ ;  /* 0x0000000008047210 */ /* 0x000fe20007fde0ff */
[----:B------:R0:W-:Y:S01]  /*69f40*/  @P4 STG.E.U8 desc[UR32][R6.64], R11 ;  /* 0x0000000b06004986 */ /* 0x0001e2000c101120 */
[----:B------:R-:W-:Y:S01]  /*69f50*/  ULDC UR6, c[0x0][0x228] ;  /* 0x00008a0000067ab9 */ /* 0x000fe20000000800 */
[----:B------:R-:W-:Y:S01]  /*69f60*/  ISETP.GE.AND P4, PT, R10, UR5, PT ;  /* 0x000000050a007c0c */ /* 0x000fe2000bf86270 */
[----:B------:R-:W-:Y:S01]  /*69f70*/  ULDC UR5, c[0x0][0x248] ;  /* 0x0000920000057ab9 */ /* 0x000fe20000000800 */
[----:B------:R-:W-:Y:S01]  /*69f80*/  IMAD.X R5, R9, 0x1, R2, P6 ;  /* 0x0000000109057824 */ /* 0x000fe200030e0602 */
[----:B------:R-:W-:Y:S01]  /*69f90*/  ISETP.LT.AND P2, PT, R29, UR6, !P2 ;  /* 0x000000061d007c0c */ /* 0x000fe2000d741270 */
[----:B------:R-:W-:Y:S01]  /*69fa0*/  ULDC UR6, c[0x0][0x228] ;  /* 0x00008a0000067ab9 */ /* 0x000fe20000000800 */
[----:B----4-:R-:W-:-:S02]  /*69fb0*/  PRMT R13, R19, 0x7770, RZ ;  /* 0x00007770130d7816 */ /* 0x010fc400000000ff */
[C---:B0-----:R-:W-:Y:S01]  /*69fc0*/  IADD3 R6, P6, R8.reuse, R3, RZ ;  /* 0x0000000308067210 */ /* 0x041fe20007fde0ff */
[----:B------:R-:W-:Y:S01]  /*69fd0*/  VIADD R8, R8, UR5 ;  /* 0x0000000508087c36 */ /* 0x000fe20008000000 */
[----:B------:R-:W-:Y:S01]  /*69fe0*/  PRMT R17, R19, 0x7771, RZ ;  /* 0x0000777113117816 */ /* 0x000fe200000000ff */
[----:B------:R0:W-:Y:S01]  /*69ff0*/  @P5 STG.E.U8 desc[UR32][R4.64], R13 ;  /* 0x0000000d04005986 */ /* 0x0001e2000c101120 */
[----:B------:R-:W-:Y:S01]  /*6a000*/  ISETP.LT.AND P5, PT, R18, UR6, !P3 ;  /* 0x0000000612007c0c */ /* 0x000fe2000dfa1270 */
[----:B------:R-:W-:Y:S01]  /*6a010*/  IMAD.X R7, R9, 0x1, R28, P6 ;  /* 0x0000000109077824 */ /* 0x000fe200030e061c */
[----:B------:R-:W-:Y:S01]  /*6a020*/  SHF.R.S32.HI R9, RZ, 0x1f, R8 ;  /* 0x0000001fff097819 */ /* 0x000fe20000011408 */
[----:B------:R-:W-:Y:S01]  /*6a030*/  ULDC UR6, c[0x0][0x228] ;  /* 0x00008a0000067ab9 */ /* 0x000fe20000000800 */
[----:B------:R-:W-:Y:S01]  /*6a040*/  ULDC UR5, c[0x0][0x248] ;  /* 0x0000920000057ab9 */ /* 0x000fe20000000800 */
[----:B------:R-:W-:Y:S02]  /*6a050*/  ISETP.LT.AND P3, PT, R29, UR6, !P3 ;  /* 0x000000061d007c0c */ /* 0x000fe4000df61270 */
[C---:B0-----:R-:W-:Y:S01]  /*6a060*/  IADD3 R4, P6, R8.reuse, R0, RZ ;  /* 0x0000000008047210 */ /* 0x041fe20007fde0ff */
[----:B------:R0:W-:Y:S01]  /*6a070*/  @P2 STG.E.U8 desc[UR32][R6.64], R17 ;  /* 0x0000001106002986 */ /* 0x0001e2000c101120 */
[----:B------:R-:W-:Y:S01]  /*6a080*/  PRMT R15, R19, 0x7772, RZ ;  /* 0x00007772130f7816 */ /* 0x000fe200000000ff */
[----:B------:R-:W-:-:S02]  /*6a090*/  VIADD R10, R8, UR5 ;  /* 0x00000005080a7c36 */ /* 0x000fc40008000000 */
[----:B------:R-:W-:Y:S01]  /*6a0a0*/  VIADD R12, R23, 0x62 ;  /* 0x00000062170c7836 */ /* 0x000fe20000000000 */
[----:B------:R-:W-:Y:S01]  /*6a0b0*/  PRMT R11, R19, 0x7773, RZ ;  /* 0x00007773130b7816 */ /* 0x000fe200000000ff */
[C---:B------:R-:W-:Y:S01]  /*6a0c0*/  IMAD.X R5, R9.reuse, 0x1, R2, P6 ;  /* 0x0000000109057824 */ /* 0x040fe200030e0602 */
[-C--:B------:R-:W-:Y:S01]  /*6a0d0*/  IADD3 R8, P2, R8, R3.reuse, RZ ;  /* 0x0000000308087210 */ /* 0x080fe20007f5e0ff */
[----:B------:R-:W-:Y:S01]  /*6a0e0*/  ULDC UR5, c[0x0][0x22c] ;  /* 0x00008b0000057ab9 */ /* 0x000fe20000000800 */
[----:B------:R-:W-:Y:S01]  /*6a0f0*/  ISETP.LT.AND P6, PT, R18, UR8, !P1 ;  /* 0x0000000812007c0c */ /* 0x000fe2000cfc1270 */
[----:B------:R-:W-:Y:S01]  /*6a100*/  ULDC UR6, c[0x0][0x228] ;  /* 0x00008a0000067ab9 */ /* 0x000fe20000000800 */
[----:B------:R1:W-:Y:S01]  /*6a110*/  @P5 STG.E.U8 desc[UR32][R4.64], R15 ;  /* 0x0000000f04005986 */ /* 0x0003e2000c101120 */
[----:B------:R-:W-:Y:S01]  /*6a120*/  SHF.R.S32.HI R13, RZ, 0x1f, R10 ;  /* 0x0000001fff0d7819 */ /* 0x000fe2000001140a */
[----:B------:R-:W-:Y:S01]  /*6a130*/  IMAD.X R9, R9, 0x1, R28, P2 ;  /* 0x0000000109097824 */ /* 0x000fe200010e061c */
[-C--:B0-----:R-:W-:Y:S01]  /*6a140*/  IADD3 R6, P5, R10, R0.reuse, RZ ;  /* 0x000000000a067210 */ /* 0x081fe20007fbe0ff */
[----:B------:R-:W-:Y:S01]  /*6a150*/  ULDC UR8, c[0x0][0x228] ;  /* 0x00008a0000087ab9 */ /* 0x000fe20000000800 */
[----:B------:R-:W-:Y:S01]  /*6a160*/  ISETP.GE.AND P2, PT, R12, UR5, PT ;  /* 0x000000050c007c0c */ /* 0x000fe2000bf46270 */
[----:B------:R-:W-:Y:S01]  /*6a170*/  ULDC UR5, c[0x0][0x248] ;  /* 0x0000920000057ab9 */ /* 0x000fe20000000800 */
[----:B------:R-:W-:Y:S01]  /*6a180*/  PRMT R17, R20, 0x7770, RZ ;  /* 0x0000777014117816 */ /* 0x000fe200000000ff */
[----:B------:R-:W-:Y:S01]  /*6a190*/  IMAD.X R7, R13, 0x1, R2, P5 ;  /* 0x000000010d077824 */ /* 0x000fe200028e0602 */
[----:B------:R0:W-:Y:S01]  /*6a1a0*/  @P3 STG.E.U8 desc[UR32][R8.64], R11 ;  /* 0x0000000b08003986 */ /* 0x0001e2000c101120 */
[----:B------:R-:W-:Y:S01]  /*6a1b0*/  VIADD R12, R10, UR5 ;  /* 0x000000050a0c7c36 */ /* 0x000fe20008000000 */
[----:B------:R-:W-:Y:S01]  /*6a1c0*/  ISETP.LT.AND P3, PT, R29, UR6, !P1 ;  /* 0x000000061d007c0c */ /* 0x000fe2000cf61270 */
[----:B------:R-:W-:Y:S01]  /*6a1d0*/  ULDC UR6, c[0x0][0x228] ;  /* 0x00008a0000067ab9 */ /* 0x000fe20000000800 */
[----:B------:R-:W-:Y:S01]  /*6a1e0*/  ISETP.LT.AND P5, PT, R18, UR8, !P4 ;  /* 0x0000000812007c0c */ /* 0x000fe2000e7a1270 */
[----:B------:R2:W-:Y:S01]  /*6a1f0*/  @P6 STG.E.U8 desc[UR32][R6.64], R17 ;  /* 0x0000001106006986 */ /* 0x0005e2000c101120 */
[----:B-1----:R-:W-:Y:S01]  /*6a200*/  IADD3 R4, P1, R10, R3, RZ ;  /* 0x000000030a047210 */ /* 0x002fe20007f3e0ff */
[----:B------:R-:W-:Y:S01]  /*6a210*/  ULDC UR5, c[0x0][0x22c] ;  /* 0x00008b0000057ab9 */ /* 0x000fe20000000800 */
[----:B------:R-:W-:Y:S01]  /*6a220*/  SHF.R.S32.HI R15, RZ, 0x1f, R12 ;  /* 0x0000001fff0f7819 */ /* 0x000fe2000001140c */
[----:B------:R-:W-:Y:S01]  /*6a230*/  ULDC UR8, c[0x0][0x228] ;  /* 0x00008a0000087ab9 */ /* 0x000fe20000000800 */
[----:B0-----:R-:W-:Y:S01]  /*6a240*/  IADD3 R8, P6, R12, R0, RZ ;  /* 0x000000000c087210 */ /* 0x001fe20007fde0ff */
[----:B------:R-:W-:Y:S01]  /*6a250*/  IMAD.X R5, R13, 0x1, R28, P1 ;  /* 0x000000010d057824 */ /* 0x000fe200008e061c */
[----:B------:R-:W-:-:S03]  /*6a260*/  PRMT R11, R20, 0x7771, RZ ;  /* 0x00007771140b7816 */ /* 0x000fc600000000ff */
[----:B------:R-:W-:Y:S01]  /*6a270*/  IMAD.X R9, R15, 0x1, R2, P6 ;  /* 0x000000010f097824 */ /* 0x000fe200030e0602 */
[----:B--2---:R-:W-:Y:S01]  /*6a280*/  PRMT R17, R20, 0x7772, RZ ;  /* 0x0000777214117816 */ /* 0x004fe200000000ff */
[----:B------:R0:W-:Y:S01]  /*6a290*/  @P3 STG.E.U8 desc[UR32][R4.64], R11 ;  /* 0x0000000b04003986 */ /* 0x0001e2000c101120 */
[----:B------:R-:W-:-:S03]  /*6a2a0*/  VIADD R6, R23, 0x63 ;  /* 0x0000006317067836 */ /* 0x000fc60000000000 */
[----:B------:R1:W-:Y:S01]  /*6a2b0*/  @P5 STG.E.U8 desc[UR32][R8.64], R17 ;  /* 0x0000001108005986 */ /* 0x0003e2000c101120 */
[----:B0-----:R-:W-:-:S03]  /*6a2c0*/  VIADD R4, R23, 0x64 ;  /* 0x0000006417047836 */ /* 0x001fc60000000000 */
[----:B------:R-:W2:Y:S01]  /*6a2d0*/  LDL.LU R23, [R1+0x1fc4] ;  /* 0x001fc40001177983 */ /* 0x000ea20000300800 */
[----:B-1----:R-:W-:-:S03]  /*6a2e0*/  PRMT R17, R20, 0x7773, RZ ;  /* 0x0000777314117816 */ /* 0x002fc600000000ff */
[----:B------:R-:W3:Y:S01]  /*6a2f0*/  LDL.LU R20, [R1+0x700] ;  /* 0x0007000001147983 */ /* 0x000ee20000300800 */
[----:B------:R-:W-:Y:S01]  /*6a300*/  ISETP.LT.AND P4, PT, R29, UR6, !P4 ;  /* 0x000000061d007c0c */ /* 0x000fe2000e781270 */
[----:B------:R-:W-:Y:S01]  /*6a310*/  ULDC UR6, c[0x0][0x228] ;  /* 0x00008a0000067ab9 */ /* 0x000fe20000000800 */
[----:B------:R-:W-:Y:S01]  /*6a320*/  ISETP.GE.AND P1, PT, R6, UR5, PT ;  /* 0x0000000506007c0c */ /* 0x000fe2000bf26270 */
[----:B------:R-:W-:Y:S01]  /*6a330*/  ULDC UR5, c[0x0][0x248] ;  /* 0x0000920000057ab9 */ /* 0x000fe20000000800 */
[C---:B------:R-:W-:Y:S01]  /*6a340*/  IADD3 R6, P3, R12.reuse, R3, RZ ;  /* 0x000000030c067210 */ /* 0x040fe20007f7e0ff */
[----:B------:R-:W-:Y:S01]  /*6a350*/  VIADD R14, R12, UR5 ;  /* 0x000000050c0e7c36 */ /* 0x000fe20008000000 */
[----:B------:R-:W-:Y:S01]  /*6a360*/  ISETP.LT.AND P5, PT, R18, UR8, !P2 ;  /* 0x0000000812007c0c */ /* 0x000fe2000d7a1270 */
[----:B------:R-:W-:Y:S01]  /*6a370*/  ULDC UR5, c[0x0][0x22c] ;  /* 0x00008b0000057ab9 */ /* 0x000fe20000000800 */
[----:B------:R-:W-:Y:S01]  /*6a380*/  ULDC UR8, c[0x0][0x228] ;  /* 0x00008a0000087ab9 */ /* 0x000fe20000000800 */
[----:B------:R-:W-:Y:S01]  /*6a390*/  IMAD.X R7, R15, 0x1, R28, P3 ;  /* 0x000000010f077824 */ /* 0x000fe200018e061c */
[----:B------:R-:W-:-:S02]  /*6a3a0*/  SHF.R.S32.HI R13, RZ, 0x1f, R14 ;  /* 0x0000001fff0d7819 */ /* 0x000fc4000001140e */
[----:B------:R-:W-:Y:S02]  /*6a3b0*/  IADD3 R10, P6, R14, R0, RZ ;  /* 0x000000000e0a7210 */ /* 0x000fe40007fde0ff */
[----:B------:R-:W-:Y:S01]  /*6a3c0*/  @P4 STG.E.U8 desc[UR32][R6.64], R17 ;  /* 0x0000001106004986 */ /* 0x000fe2000c101120 */
[----:B------:R-:W-:Y:S01]  /*6a3d0*/  ISETP.LT.AND P4, PT, R29, UR6, !P2 ;  /* 0x000000061d007c0c */ /* 0x000fe2000d781270 */
[----:B------:R-:W-:Y:S01]  /*6a3e0*/  ULDC UR6, c[0x0][0x228] ;  /* 0x00008a0000067ab9 */ /* 0x000fe20000000800 */
[----:B------:R-:W-:Y:S01]  /*6a3f0*/  IMAD.X R11, R13, 0x1, R2, P6 ;  /* 0x000000010d0b7824 */ /* 0x000fe200030e0602 */
[----:B------:R-:W-:Y:S02]  /*6a400*/  PRMT R15, R21, 0x7770, RZ ;  /* 0x00007770150f7816 */ /* 0x000fe400000000ff */
[----:B------:R-:W-:Y:S01]  /*6a410*/  ISETP.GE.AND P3, PT, R4, UR5, PT ;  /* 0x0000000504007c0c */ /* 0x000fe2000bf66270 */
[----:B------:R-:W-:Y:S01]  /*6a420*/  ULDC UR5, c[0x0][0x248] ;  /* 0x0000920000057ab9 */ /* 0x000fe20000000800 */
[C---:B------:R-:W-:Y:S01]  /*6a430*/  IADD3 R4, P2, R14.reuse, R3, RZ ;  /* 0x000000030e047210 */ /* 0x040fe20007f5e0ff */
[----:B------:R0:W-:Y:S01]  /*6a440*/  @P5 STG.E.U8 desc[UR32][R10.64], R15 ;  /* 0x0000000f0a005986 */ /* 0x0001e2000c101120 */
[----:B------:R-:W-:Y:S01]  /*6a450*/  VIADD R8, R14, UR5 ;  /* 0x000000050e087c36 */ /* 0x000fe20008000000 */
[----:B------:R-:W-:Y:S01]  /*6a460*/  ISETP.LT.AND P5, PT, R18, UR8, !P1 ;  /* 0x0000000812007c0c */ /* 0x000fe2000cfa1270 */
[----:B------:R-:W-:Y:S01]  /*6a470*/  ULDC UR5, c[0x0][0x22c] ;  /* 0x00008b0000057ab9 */ /* 0x000fe20000000800 */
[----:B------:R-:W-:-:S02]  /*6a480*/  IMAD.X R5, R13, 0x1, R28, P2 ;  /* 0x000000010d057824 */ /* 0x000fc400010e061c */
[----:B------:R-:W-:Y:S01]  /*6a490*/  SHF.R.S32.HI R9, RZ, 0x1f, R8 ;  /* 0x0000001fff097819 */ /* 0x000fe20000011408 */
[----:B------:R-:W-:Y:S01]  /*6a4a0*/  ULDC UR8, c[0x0][0x228] ;  /* 0x00008a0000087ab9 */ /* 0x000fe20000000800 */
[----:B0-----:R-:W-:Y:S02]  /*6a4b0*/  PRMT R15, R21, 0x7771, RZ ;  /* 0x00007771150f7816 */ /* 0x001fe400000000ff */
[----:B------:R-:W-:-:S03]  /*6a4c0*/  IADD3 R6, P6, R8, R0, RZ ;  /* 0x0000000008067210 */ /* 0x000fc60007fde0ff */
[----:B------:R-:W-:Y:S01]  /*6a4d0*/  @P4 STG.E.U8 desc[UR32][R4.64], R15 ;  /* 0x0000000f04004986 */ /* 0x000fe2000c101120 */
[----:B------:R-:W-:Y:S01]  /*6a4e0*/  ISETP.LT.AND P4, PT, R29, UR6, !P1 ;  /* 0x000000061d007c0c */ /* 0x000fe2000cf81270 */
[----:B------:R-:W-:Y:S01]  /*6a4f0*/  IMAD.X R7, R9, 0x1, R2, P6 ;  /* 0x0000000109077824 */ /* 0x000fe200030e0602 */
[C---:B------:R-:W-:Y:S01]  /*6a500*/  PRMT R13, R21.reuse, 0x7772, RZ ;  /* 0x00007772150d7816 */ /* 0x040fe200000000ff */
[----:B------:R-:W-:Y:S01]  /*6a510*/  ULDC UR6, c[0x0][0x228] ;  /* 0x00008a0000067ab9 */ /* 0x000fe20000000800 */
[----:B------:R-:W-:-:S03]  /*6a520*/  PRMT R21, R21, 0x7773, RZ ;  /* 0x0000777315157816 */ /* 0x000fc600000000ff */
[----:B------:R0:W-:Y:S01]  /*6a530*/  @P5 STG.E.U8 desc[UR32][R6.64], R13 ;  /* 0x0000000d06005986 */ /* 0x0001e2000c101120 */
[----:B------:R-:W-:Y:S01]  /*6a540*/  ISETP.LT.AND P5, PT, R18, UR8, !P3 ;  /* 0x0000000812007c0c */ /* 0x000fe2000dfa1270 */
[----:B------:R-:W-:Y:S01]  /*6a550*/  ULDC UR8, c[0x0][0x228] ;  /* 0x00008a0000087ab9 */ /* 0x000fe20000000800 */
[----:B0-----:R-:W-:Y:S01]  /*6a560*/  PRMT R13, R22, 0x7770, RZ ;  /* 0x00007770160d7816 */ /* 0x001fe200000000ff */
[----:B---3--:R-:W-:-:S05]  /*6a570*/  VIADD R10, R20, 0x65 ;  /* 0x00000065140a7836 */ /* 0x008fca0000000000 */
[----:B------:R-:W-:Y:S01]  /*6a580*/  ISETP.GE.AND P2, PT, R10, UR5, PT ;  /* 0x000000050a007c0c */ /* 0x000fe2000bf46270 */
[----:B------:R-:W-:Y:S02]  /*6a590*/  ULDC UR5, c[0x0][0x248] ;  /* 0x0000920000057ab9 */ /* 0x000fe40000000800 */
[C---:B------:R-:W-:Y:S01]  /*6a5a0*/  VIADD R10, R8.reuse, UR5 ;  /* 0x00000005080a7c36 */ /* 0x040fe20008000000 */
[----:B------:R-:W-:Y:S01]  /*6a5b0*/  IADD3 R8, P1, R8, R3, RZ ;  /* 0x0000000308087210 */ /* 0x000fe20007f3e0ff */
[----:B------:R-:W-:Y:S01]  /*6a5c0*/  VIADD R6, R20, 0x66 ;  /* 0x0000006614067836 */ /* 0x000fe20000000000 */
[----:B------:R-:W-:-:S03]  /*6a5d0*/  ULDC UR5, c[0x0][0x22c] ;  /* 0x00008b0000057ab9 */ /* 0x000fc60000000800 */
[----:B------:R-:W-:Y:S01]  /*6a5e0*/  IMAD.X R9, R9, 0x1, R28, P1 ;  /* 0x0000000109097824 */ /* 0x000fe200008e061c */
[----:B------:R-:W-:Y:S01]  /*6a5f0*/  ISETP.GE.AND P1, PT, R6, UR5, PT ;  /* 0x0000000506007c0c */ /* 0x000fe2000bf26270 */
[----:B------:R-:W-:-:S03]  /*6a600*/  ULDC UR5, c[0x0][0x248] ;  /* 0x0000920000057ab9 */ /* 0x000fc60000000800 */
[----:B------:R-:W-:Y:S01]  /*6a610*/  @P4 STG.E.U8 desc[UR32][R8.64], R21 ;  /* 0x0000001508004986 */ /* 0x000fe2000c101120 */
[----:B------:R-:W-:Y:S02]  /*6a620*/  ISETP.LT.AND P4, PT, R29, UR6, !P3 ;  /* 0x000000061d007c0c */ /* 0x000fe4000df81270 */
[----:B------:R-:W-:Y:S02]  /*6a630*/  SHF.R.S32.HI R11, RZ, 0x1f, R10 ;  /* 0x0000001fff0b7819 */ /* 0x000fe4000001140a */
[C---:B------:R-:W-:Y:S01]  /*6a640*/  IADD3 R4, P6, R10.reuse, R0, RZ ;  /* 0x000000000a047210 */ /* 0x040fe20007fde0ff */
[C---:B------:R-:W-:Y:S01]  /*6a650*/  VIADD R12, R10.reuse, UR5 ;  /* 0x000000050a0c7c36 */ /* 0x040fe20008000000 */
[----:B------:R-:W-:Y:S01]  /*6a660*/  IADD3 R6, P3, R10, R3, RZ ;  /* 0x000000030a067210 */ /* 0x000fe20007f7e0ff */
[----:B------:R-:W-:Y:S01]  /*6a670*/  ULDC UR5, c[0x0][0x228] ;  /* 0x00008a0000057ab9 */ /* 0x000fe20000000800 */
[----:B------:R-:W-:Y:S01]  /*6a680*/  ULDC UR6, c[0x0][0x22c] ;  /* 0x00008b0000067ab9 */ /* 0x000fe20000000800 */
[----:B------:R-:W-:-:S02]  /*6a690*/  IMAD.X R5, R11, 0x1, R2, P6 ;  /* 0x000000010b057824 */ /* 0x000fc400030e0602 */
[----:B------:R-:W-:Y:S01]  /*6a6a0*/  IMAD.X R7, R11, 0x1, R28, P3 ;  /* 0x000000010b077824 */ /* 0x000fe200018e061c */
[C---:B------:R-:W-:Y:S02]  /*6a6b0*/  PRMT R11, R22.reuse, 0x7771, RZ ;  /* 0x00007771160b7816 */ /* 0x040fe400000000ff */
[----:B------:R0:W-:Y:S04]  /*6a6c0*/  @P5 STG.E.U8 desc[UR32][R4.64], R13 ;  /* 0x0000000d04005986 */ /* 0x0001e8000c101120 */
[----:B------:R1:W-:Y:S01]  /*6a6d0*/  @P4 STG.E.U8 desc[UR32][R6.64], R11 ;  /* 0x0000000b06004986 */ /* 0x0003e2000c101120 */
[C---:B0-----:R-:W-:Y:S02]  /*6a6e0*/  PRMT R13, R22.reuse, 0x7772, RZ ;  /* 0x00007772160d7816 */ /* 0x041fe400000000ff */
[----:B-1----:R-:W-:-:S02]  /*6a6f0*/  PRMT R11, R22, 0x7773, RZ ;  /* 0x00007773160b7816 */ /* 0x002fc400000000ff */
[----:B------:R-:W3:Y:S01]  /*6a700*/  LDL.LU R22, [R1+0x14] ;  /* 0x0000140001167983 */ /* 0x000ee20000300800 */
[----:B------:R-:W-:Y:S02]  /*6a710*/  ISETP.LT.AND P5, PT, R18, UR8, !P2 ;  /* 0x0000000812007c0c */ /* 0x000fe4000d7a1270 */
[----:B------:R-:W-:Y:S01]  /*6a720*/  SHF.R.S32.HI R9, RZ, 0x1f, R12 ;  /* 0x0000001fff097819 */ /* 0x000fe2000001140c */
[----:B------:R-:W-:Y:S01]  /*6a730*/  VIADD R10, R20, 0x67 ;  /* 0x00000067140a7836 */ /* 0x000fe20000000000 */
[-C--:B------:R-:W-:Y:S01]  /*6a740*/  IADD3 R4, P6, R12, R0.reuse, RZ ;  /* 0x000000000c047210 */ /* 0x080fe20007fde0ff */
[----:B------:R-:W-:Y:S01]  /*6a750*/  ULDC UR8, c[0x0][0x228] ;  /* 0x00008a0000087ab9 */ /* 0x000fe20000000800 */
[----:B------:R-:W-:Y:S01]  /*6a760*/  ISETP.LT.AND P4, PT, R29, UR5, !P2 ;  /* 0x000000051d007c0c */ /* 0x000fe2000d781270 */
[----:B------:R-:W-:Y:S02]  /*6a770*/  ULDC UR5, c[0x0][0x248] ;  /* 0x0000920000057ab9 */ /* 0x000fe40000000800 */
[C---:B------:R-:W-:Y:S01]  /*6a780*/  IMAD.X R5, R9.reuse, 0x1, R2, P6 ;  /* 0x0000000109057824 */ /* 0x040fe200030e0602 */
[----:B------:R-:W-:Y:S01]  /*6a790*/  ISETP.GE.AND P3, PT, R10, UR6, PT ;  /* 0x000000060a007c0c */ /* 0x000fe2000bf66270 */
[----:B------:R-:W-:Y:S01]  /*6a7a0*/  VIADD R10, R20, 0x68 ;  /* 0x00000068140a7836 */ /* 0x000fe20000000000 */
[C---:B------:R-:W-:Y:S01]  /*6a7b0*/  IADD3 R8, P2, R12.reuse, R3, RZ ;  /* 0x000000030c087210 */ /* 0x040fe20007f5e0ff */
[----:B------:R-:W-:Y:S01]  /*6a7c0*/  VIADD R12, R12, UR5 ;  /* 0x000000050c0c7c36 */ /* 0x000fe20008000000 */
[----:B------:R0:W-:Y:S01]  /*6a7d0*/  @P5 STG.E.U8 desc[UR32][R4.64], R13 ;  /* 0x0000000d04005986 */ /* 0x0001e2000c101120 */
[----:B------:R-:W-:Y:S01]  /*6a7e0*/  ISETP.LT.AND P5, PT, R18, UR8, !P1 ;  /* 0x0000000812007c0c */ /* 0x000fe2000cfa1270 */
[----:B------:R-:W-:Y:S01]  /*6a7f0*/  ULDC UR6, c[0x0][0x22c] ;  /* 0x00008b0000067ab9 */ /* 0x000fe20000000800 */
[----:B------:R-:W-:Y:S01]  /*6a800*/  IMAD.X R9, R9, 0x1, R28, P2 ;  /* 0x0000000109097824 */ /* 0x000fe200010e061c */
[----:B------:R-:W-:Y:S01]  /*6a810*/  ISETP.GE.AND P2, PT, R10, UR6, PT ;  /* 0x000000060a007c0c */ /* 0x000fe2000bf46270 */
[----:B------:R-:W-:Y:S01]  /*6a820*/  ULDC UR6, c[0x0][0x228] ;  /* 0x00008a0000067ab9 */ /* 0x000fe20000000800 */
[----:B------:R-:W-:Y:S01]  /*6a830*/  IADD3 R6, P6, R12, R0, RZ ;  /* 0x000000000c067210 */ /* 0x000fe20007fde0ff */
[----:B------:R-:W-:Y:S01]  /*6a840*/  ULDC UR5, c[0x0][0x22c] ;  /* 0x00008b0000057ab9 */ /* 0x000fe20000000800 */
[----:B------:R-:W-:-:S02]  /*6a850*/  ISETP.LT.AND P1, PT, R29, UR6, !P1 ;  /* 0x000000061d007c0c */ /* 0x000fc4000cf21270 */
[----:B0-----:R-:W-:Y:S01]  /*6a860*/  SHF.R.S32.HI R5, RZ, 0x1f, R12 ;  /* 0x0000001fff057819 */ /* 0x001fe2000001140c */
[----:B------:R-:W-:Y:S01]  /*6a870*/  VIADD R4, R20, 0x69 ;  /* 0x0000006914047836 */ /* 0x000fe20000000000 */
[----:B------:R0:W-:Y:S01]  /*6a880*/  @P4 STG.E.U8 desc[UR32][R8.64], R11 ;  /* 0x0000000b08004986 */ /* 0x0001e2000c101120 */
[----:B--2---:R-:W-:Y:S01]  /*6a890*/  PRMT R15, R23, 0x7770, RZ ;  /* 0x00007770170f7816 */ /* 0x004fe200000000ff */
[----:B------:R-:W-:Y:S01]  /*6a8a0*/  ULDC UR6, c[0x0][0x228] ;  /* 0x00008a0000067ab9 */ /* 0x000fe20000000800 */
[----:B------:R-:W-:Y:S01]  /*6a8b0*/  IMAD.X R7, R5, 0x1, R2, P6 ;  /* 0x0000000105077824 */ /* 0x000fe200030e0602 */
[----:B------:R-:W-:Y:S01]  /*6a8c0*/  ISETP.GE.AND P4, PT, R4, UR5, PT ;  /* 0x0000000504007c0c */ /* 0x000fe2000bf86270 */
[----:B------:R-:W-:Y:S01]  /*6a8d0*/  ULDC UR5, c[0x0][0x248] ;  /* 0x0000920000057ab9 */ /* 0x000fe20000000800 */
[----:B------:R-:W-:Y:S01]  /*6a8e0*/  IADD3 R4, P6, R12, R3, RZ ;  /* 0x000000030c047210 */ /* 0x000fe20007fde0ff */
[----:B------:R-:W-:Y:S01]  /*6a8f0*/  ULDC UR8, c[0x0][0x228] ;  /* 0x00008a0000087ab9 */ /* 0x000fe20000000800 */
[----:B------:R1:W-:Y:S01]  /*6a900*/  @P5 STG.E.U8 desc[UR32][R6.64], R15 ;  /* 0x0000000f06005986 */ /* 0x0003e2000c101120 */
[----:B------:R-:W-:Y:S01]  /*6a910*/  ISETP.LT.AND P5, PT, R18, UR6, !P3 ;  /* 0x0000000612007c0c */ /* 0x000fe2000dfa1270 */
[----:B------:R-:W-:Y:S01]  /*6a920*/  ULDC UR6, c[0x0][0x228] ;  /* 0x00008a0000067ab9 */ /* 0x000fe20000000800 */
[----:B0-----:R-:W-:Y:S01]  /*6a930*/  VIADD R8, R12, UR5 ;  /* 0x000000050c087c36 */ /* 0x001fe20008000000 */
[----:B------:R-:W-:Y:S01]  /*6a940*/  PRMT R13, R23, 0x7771, RZ ;  /* 0x00007771170d7816 */ /* 0x000fe200000000ff */
[----:B------:R-:W-:Y:S01]  /*6a950*/  IMAD.X R5, R5, 0x1, R28, P6 ;  /* 0x0000000105057824 */ /* 0x000fe200030e061c */
[----:B------:R-:W-:Y:S01]  /*6a960*/  ULDC UR5, c[0x0][0x248] ;  /* 0x0000920000057ab9 */ /* 0x000fe20000000800 */
[----:B------:R-:W-:-:S02]  /*6a970*/  ISETP.LT.AND P3, PT, R29, UR6, !P3 ;  /* 0x000000061d007c0c */ /* 0x000fc4000df61270 */
[----:B------:R-:W-:Y:S02]  /*6a980*/  SHF.R.S32.HI R9, RZ, 0x1f, R8 ;  /* 0x0000001fff097819 */ /* 0x000fe40000011408 */
[CC--:B-1----:R-:W-:Y:S01]  /*6a990*/  IADD3 R6, P6, R8.reuse, R0.reuse, RZ ;  /* 0x0000000008067210 */ /* 0x0c2fe20007fde0ff */
[----:B------:R0:W-:Y:S01]  /*6a9a0*/  @P1 STG.E.U8 desc[UR32][R4.64], R13 ;  /* 0x0000000d04001986 */ /* 0x0001e2000c101120 */
[C---:B------:R-:W-:Y:S01]  /*6a9b0*/  VIADD R10, R8.reuse, UR5 ;  /* 0x00000005080a7c36 */ /* 0x040fe20008000000 */
[-C--:B------:R-:W-:Y:S02]  /*6a9c0*/  IADD3 R8, P1, R8, R3.reuse, RZ ;  /* 0x0000000308087210 */ /* 0x080fe40007f3e0ff */
[----:B------:R-:W-:Y:S01]  /*6a9d0*/  PRMT R11, R23, 0x7773, RZ ;  /* 0x00007773170b7816 */ /* 0x000fe200000000ff */
[----:B------:R-:W-:Y:S01]  /*6a9e0*/  IMAD.X R7, R9, 0x1, R2, P6 ;  /* 0x0000000109077824 */ /* 0x000fe200030e0602 */
[----:B------:R-:W-:Y:S01]  /*6a9f0*/  PRMT R23, R23, 0x7772, RZ ;  /* 0x0000777217177816 */ /* 0x000fe200000000ff */
[----:B------:R-:W-:Y:S01]  /*6aa00*/  IMAD.X R9, R9, 0x1, R28, P1 ;  /* 0x0000000109097824 */ /* 0x000fe200008e061c */
[----:B------:R-:W-:Y:S01]  /*6aa10*/  ISETP.LT.AND P6, PT, R18, UR8, !P2 ;  /* 0x0000000812007c0c */ /* 0x000fe2000d7c1270 */
[----:B------:R-:W-:Y:S01]  /*6aa20*/  VIADD R12, R20, 0x6a ;  /* 0x0000006a140c7836 */ /* 0x000fe20000000000 */
[----:B------:R-:W-:Y:S01]  /*6aa30*/  SHF.R.S32.HI R15, RZ, 0x1f, R10 ;  /* 0x0000001fff0f7819 */ /* 0x000fe2000001140a */
[----:B------:R1:W-:Y:S01]  /*6aa40*/  @P5 STG.E.U8 desc[UR32][R6.64], R23 ;  /* 0x0000001706005986 */ /* 0x0003e2000c101120 */
[-C--:B0-----:R-:W-:Y:S01]  /*6aa50*/  IADD3 R4, P5, R10, R0.reuse, RZ ;  /* 0x000000000a047210 */ /* 0x081fe20007fbe0ff */
[----:B------:R-:W-:Y:S01]  /*6aa60*/  ULDC UR5, c[0x0][0x22c] ;  /* 0x00008b0000057ab9 */ /* 0x000fe20000000800 */
[----:B------:R-:W-:Y:S01]  /*6aa70*/  ULDC UR6, c[0x0][0x228] ;  /* 0x00008a0000067ab9 */ /* 0x000fe20000000800 */
[----:B------:R0:W-:Y:S01]  /*6aa80*/  @P3 STG.E.U8 desc[UR32][R8.64], R11 ;  /* 0x0000000b08003986 */ /* 0x0001e2000c101120 */
[----:B------:R-:W-:Y:S01]  /*6aa90*/  ISETP.GE.AND P1, PT, R12, UR5, PT ;  /* 0x000000050c007c0c */ /* 0x000fe2000bf26270 */
[----:B------:R-:W-:Y:S01]  /*6aaa0*/  ULDC UR5, c[0x0][0x248] ;  /* 0x0000920000057ab9 */ /* 0x000fe20000000800 */
[----:B------:R-:W-:Y:S01]  /*6aab0*/  ISETP.LT.AND P3, PT, R29, UR6, !P2 ;  /* 0x000000061d007c0c */ /* 0x000fe2000d761270 */
[C---:B------:R-:W-:Y:S01]  /*6aac0*/  IMAD.X R5, R15.reuse, 0x1, R2, P5 ;  /* 0x000000010f057824 */ /* 0x040fe200028e0602 */
[----:B------:R-:W-:Y:S01]  /*6aad0*/  PRMT R13, R24, 0x7770, RZ ;  /* 0x00007770180d7816 */ /* 0x000fe200000000ff */
[----:B------:R-:W-:Y:S01]  /*6aae0*/  ULDC UR8, c[0x0][0x228] ;  /* 0x00008a0000087ab9 */ /* 0x000fe20000000800 */
[C---:B------:R-:W-:Y:S01]  /*6aaf0*/  VIADD R12, R10.reuse, UR5 ;  /* 0x000000050a0c7c36 */ /* 0x040fe20008000000 */
[-C--:B-1----:R-:W-:Y:S01]  /*6ab00*/  IADD3 R6, P2, R10, R3.reuse, RZ ;  /* 0x000000030a067210 */ /* 0x082fe20007f5e0ff */
[----:B------:R-:W-:Y:S01]  /*6ab10*/  ULDC UR6, c[0x0][0x228] ;  /* 0x00008a0000067ab9 */ /* 0x000fe20000000800 */
[----:B------:R-:W-:Y:S01]  /*6ab20*/  ISETP.LT.AND P5, PT, R18, UR8, !P4 ;  /* 0x0000000812007c0c */ /* 0x000fe2000e7a1270 */
[----:B------:R1:W-:Y:S01]  /*6ab30*/  @P6 STG.E.U8 desc[UR32][R4.64], R13 ;  /* 0x0000000d04006986 */ /* 0x0003e2000c101120 */
[----:B------:R-:W-:Y:S01]  /*6ab40*/  SHF.R.S32.HI R17, RZ, 0x1f, R12 ;  /* 0x0000001fff117819 */ /* 0x000fe2000001140c */
[----:B------:R-:W-:Y:S01]  /*6ab50*/  IMAD.X R7, R15, 0x1, R28, P2 ;  /* 0x000000010f077824 */ /* 0x000fe200010e061c */
[----:B0-----:R-:W-:Y:S01]  /*6ab60*/  IADD3 R8, P6, R12, R0, RZ ;  /* 0x000000000c087210 */ /* 0x001fe20007fde0ff */
[----:B------:R-:W-:Y:S01]  /*6ab70*/  ULDC UR5, c[0x0][0x22c] ;  /* 0x00008b0000057ab9 */ /* 0x000fe20000000800 */
[----:B------:R-:W-:Y:S01]  /*6ab80*/  ISETP.LT.AND P4, PT, R29, UR6, !P4 ;  /* 0x000000061d007c0c */ /* 0x000fe2000e781270 */
[----:B------:R-:W-:Y:S01]  /*6ab90*/  ULDC UR8, c[0x0][0x228] ;  /* 0x00008a0000087ab9 */ /* 0x000fe20000000800 */
[----:B------:R-:W-:Y:S01]  /*6aba0*/  PRMT R11, R24, 0x7772, RZ ;  /* 0x00007772180b7816 */ /* 0x000fe200000000ff */
[----:B-1----:R-:W-:Y:S01]  /*6abb0*/  VIADD R4, R20, 0x6b ;  /* 0x0000006b14047836 */ /* 0x002fe20000000000 */
[C---:B------:R-:W-:Y:S01]  /*6abc0*/  PRMT R13, R24.reuse, 0x7771, RZ ;  /* 0x00007771180d7816 */ /* 0x040fe200000000ff */
[----:B------:R-:W-:Y:S01]  /*6abd0*/  IMAD.X R9, R17, 0x1, R2, P6 ;  /* 0x0000000111097824 */ /* 0x000fe200030e0602 */
[----:B------:R-:W-:Y:S01]  /*6abe0*/  PRMT R15, R24, 0x7773, RZ ;  /* 0x00007773180f7816 */ /* 0x000fe200000000ff */
[----:B------:R-:W-:Y:S01]  /*6abf0*/  ULDC UR6, c[0x0][0x228] ;  /* 0x00008a0000067ab9 */ /* 0x000fe20000000800 */
[----:B------:R-:W-:Y:S01]  /*6ac00*/  ISETP.GE.AND P2, PT, R4, UR5, PT ;  /* 0x0000000504007c0c */ /* 0x000fe2000bf46270 */
[----:B------:R0:W-:Y:S01]  /*6ac10*/  @P3 STG.E.U8 desc[UR32][R6.64], R13 ;  /* 0x0000000d06003986 */ /* 0x0001e2000c101120 */
[----:B------:R-:W-:Y:S01]  /*6ac20*/  IADD3 R4, P3, R12, R3, RZ ;  /* 0x000000030c047210 */ /* 0x000fe20007f7e0ff */
[----:B------:R-:W-:-:S02]  /*6ac30*/  ULDC UR5, c[0x0][0x248] ;  /* 0x0000920000057ab9 */ /* 0x000fc40000000800 */
[----:B------:R-:W-:Y:S01]  /*6ac40*/  VIADD R10, R12, UR5 ;  /* 0x000000050c0a7c36 */ /* 0x000fe20008000000 */
[----:B------:R1:W-:Y:S01]  /*6ac50*/  @P5 STG.E.U8 desc[UR32][R8.64], R11 ;  /* 0x0000000b08005986 */ /* 0x0003e2000c101120 */
[----:B------:R-:W-:Y:S01]  /*6ac60*/  ISETP.LT.AND P5, PT, R18, UR8, !P1 ;  /* 0x0000000812007c0c */ /* 0x000fe2000cfa1270 */
[----:B------:R-:W-:Y:S01]  /*6ac70*/  IMAD.X R5, R17, 0x1, R28, P3 ;  /* 0x0000000111057824 */ /* 0x000fe200018e061c */
[----:B------:R-:W-:Y:S01]  /*6ac80*/  ULDC UR5, c[0x0][0x22c] ;  /* 0x00008b0000057ab9 */ /* 0x000fe20000000800 */
[----:B------:R-:W-:Y:S01]  /*6ac90*/  SHF.R.S32.HI R19, RZ, 0x1f, R10 ;  /* 0x0000001fff137819 */ /* 0x000fe2000001140a */
[----:B------:R-:W-:Y:S01]  /*6aca0*/  ULDC UR8, c[0x0][0x228] ;  /* 0x00008a0000087ab9 */ /* 0x000fe20000000800 */
[----:B0-----:R-:W-:Y:S01]  /*6acb0*/  IADD3 R6, P6, R10, R0, RZ ;  /* 0x000000000a067210 */ /* 0x001fe20007fde0ff */
[----:B------:R0:W-:Y:S01]  /*6acc0*/  @P4 STG.E.U8 desc[UR32][R4.64], R15 ;  /* 0x0000000f04004986 */ /* 0x0001e2000c101120 */
[----:B------:R-:W-:Y:S01]  /*6acd0*/  ISETP.LT.AND P4, PT, R29, UR6, !P1 ;  /* 0x000000061d007c0c */ /* 0x000fe2000cf81270 */
[----:B------:R-:W-:Y:S01]  /*6ace0*/  ULDC UR6, c[0x0][0x228] ;  /* 0x00008a0000067ab9 */ /* 0x000fe20000000800 */
[----:B-1----:R-:W-:Y:S01]  /*6acf0*/  VIADD R8, R20, 0x6c ;  /* 0x0000006c14087836 */ /* 0x002fe20000000000 */
[----:B------:R-:W-:Y:S01]  /*6ad00*/  PRMT R13, R25, 0x7770, RZ ;  /* 0x00007770190d7816 */ /* 0x000fe200000000ff */
[----:B------:R-:W-:-:S03]  /*6ad10*/  IMAD.X R7, R19, 0x1, R2, P6 ;  /* 0x0000000113077824 */ /* 0x000fc600030e0602 */
[----:B------:R-:W-:Y:S01]  /*6ad20*/  ISETP.GE.AND P3, PT, R8, UR5, PT ;  /* 0x0000000508007c0c */ /* 0x000fe2000bf66270 */
[----:B------:R-:W-:Y:S01]  /*6ad30*/  ULDC UR5, c[0x0][0x248] ;  /* 0x0000920000057ab9 */ /* 0x000fe20000000800 */
[C---:B------:R-:W-:Y:S01]  /*6ad40*/  IADD3 R8, P1, R10.reuse, R3, RZ ;  /* 0x000000030a087210 */ /* 0x040fe20007f3e0ff */
[----:B------:R-:W-:Y:S01]  /*6ad50*/  VIADD R11, R10, UR5 ;  /* 0x000000050a0b7c36 */ /* 0x000fe20008000000 */
[----:B------:R1:W-:Y:S01]  /*6ad60*/  @P5 STG.E.U8 desc[UR32][R6.64], R13 ;  /* 0x0000000d06005986 */ /* 0x0003e2000c101120 */
[----:B------:R-:W-:Y:S01]  /*6ad70*/  ISETP.LT.AND P5, PT, R18, UR8, !P2 ;  /* 0x0000000812007c0c */ /* 0x000fe2000d7a1270 */
[----:B------:R-:W-:Y:S01]  /*6ad80*/  ULDC UR5, c[0x0][0x22c] ;  /* 0x00008b0000057ab9 */ /* 0x000fe20000000800 */
[----:B------:R-:W-:Y:S01]  /*6ad90*/  IMAD.X R9, R19, 0x1, R28, P1 ;  /* 0x0000000113097824 */ /* 0x000fe200008e061c */
[----:B0-----:R-:W-:Y:S01]  /*6ada0*/  PRMT R15, R25, 0x7771, RZ ;  /* 0x00007771190f7816 */ /* 0x001fe200000000ff */
[----:B------:R-:W-:Y:S01]  /*6adb0*/  ULDC UR8, c[0x0][0x228] ;  /* 0x00008a0000087ab9 */ /* 0x000fe20000000800 */
[----:B------:R-:W-:-:S02]  /*6adc0*/  SHF.R.S32.HI R17, RZ, 0x1f, R11 ;  /* 0x0000001fff117819 */ /* 0x000fc4000001140b */
[-C--:B------:R-:W-:Y:S01]  /*6add0*/  IADD3 R4, P6, R11, R0.reuse, RZ ;  /* 0x000000000b047210 */ /* 0x080fe20007fde0ff */
[----:B------:R0:W-:Y:S01]  /*6ade0*/  @P4 STG.E.U8 desc[UR32][R8.64], R15 ;  /* 0x0000000f08004986 */ /* 0x0001e2000c101120 */
[C---:B-1----:R-:W-:Y:S01]  /*6adf0*/  VIADD R6, R20.reuse, 0x6d ;  /* 0x0000006d14067836 */ /* 0x042fe20000000000 */
[----:B------:R-:W-:Y:S02]  /*6ae00*/  ISETP.LT.AND P4, PT, R29, UR6, !P2 ;  /* 0x000000061d007c0c */ /* 0x000fe4000d781270 */
[----:B------:R-:W-:Y:S01]  /*6ae10*/  IMAD.X R5, R17, 0x1, R2, P6 ;  /* 0x0000000111057824 */ /* 0x000fe200030e0602 */
[----:B------:R-:W-:Y:S01]  /*6ae20*/  PRMT R13, R25, 0x7772, RZ ;  /* 0x00007772190d7816 */ /* 0x000fe200000000ff */
[----:B------:R-:W-:Y:S01]  /*6ae30*/  VIADD R10, R20, 0x6e ;  /* 0x0000006e140a7836 */ /* 0x000fe20000000000 */
        /* <DEDUP_REMOVED lines=8> */
[----:B------:R-:W-:Y:S01]  /*6aec0*/  PRMT R25, R25, 0x7773, RZ ;  /* 0x0000777319197816 */ /* 0x000fe200000000ff */
[----:B------:R-:W-:Y:S01]  /*6aed0*/  ULDC UR6, c[0x0][0x22c] ;  /* 0x00008b0000067ab9 */ /* 0x000fe20000000800 */
[----:B------:R-:W-:Y:S01]  /*6aee0*/  SHF.R.S32.HI R11, RZ, 0x1f, R12 ;  /* 0x0000001fff0b7819 */ /* 0x000fe2000001140c */
[----:B0-----:R-:W-:Y:S01]  /*6aef0*/  VIADD R8, R20, 0x6f ;  /* 0x0000006f14087836 */ /* 0x001fe20000000000 */
[----:B------:R-:W-:Y:S01]  /*6af00*/  ULDC UR8, c[0x0][0x228] ;  /* 0x00008a0000087ab9 */ /* 0x000fe20000000800 */
[----:B------:R0:W-:Y:S01]  /*6af10*/  @P4 STG.E.U8 desc[UR32][R6.64], R25 ;  /* 0x0000001906004986 */ /* 0x0001e2000c101120 */
[----:B-1----:R-:W-:-:S02]  /*6af20*/  IADD3 R4, P6, R12, R0, RZ ;  /* 0x000000000c047210 */ /* 0x002fc40007fde0ff */
[----:B------:R-:W-:Y:S01]  /*6af30*/  ISETP.LT.AND P4, PT, R29, UR5, !P3 ;  /* 0x000000051d007c0c */ /* 0x000fe2000df81270 */
[----:B------:R-:W-:Y:S01]  /*6af40*/  ULDC UR5, c[0x0][0x248] ;  /* 0x0000920000057ab9 */ /* 0x000fe20000000800 */
[----:B------:R-:W-:Y:S01]  /*6af50*/  PRMT R13, R26, 0x7770, RZ ;  /* 0x000077701a0d7816 */ /* 0x000fe200000000ff */
[----:B------:R-:W-:Y:S01]  /*6af60*/  IMAD.X R5, R11, 0x1, R2, P6 ;  /* 0x000000010b057824 */ /* 0x000fe200030e0602 */
[----:B------:R-:W-:Y:S01]  /*6af70*/  ISETP.GE.AND P2, PT, R10, UR6, PT ;  /* 0x000000060a007c0c */ /* 0x000fe2000bf46270 */
[C---:B------:R-:W-:Y:S01]  /*6af80*/  VIADD R9, R12.reuse, UR5 ;  /* 0x000000050c097c36 */ /* 0x040fe20008000000 */
[-C--:B------:R-:W-:Y:S01]  /*6af90*/  IADD3 R10, P3, R12, R3.reuse, RZ ;  /* 0x000000030c0a7210 */ /* 0x080fe20007f7e0ff */
[----:B------:R-:W-:Y:S01]  /*6afa0*/  ULDC UR6, c[0x0][0x22c] ;  /* 0x00008b0000067ab9 */ /* 0x000fe20000000800 */
[----:B------:R1:W-:Y:S01]  /*6afb0*/  @P5 STG.E.U8 desc[UR32][R4.64], R13 ;  /* 0x0000000d04005986 */ /* 0x0003e2000c101120 */
[----:B0-----:R-:W-:Y:S01]  /*6afc0*/  PRMT R7, R26, 0x7771, RZ ;  /* 0x000077711a077816 */ /* 0x001fe200000000ff */
[----:B------:R-:W-:Y:S01]  /*6afd0*/  ULDC UR5, c[0x0][0x22c] ;  /* 0x00008b0000057ab9 */ /* 0x000fe20000000800 */
[----:B------:R-:W-:Y:S01]  /*6afe0*/  IADD3 R12, P6, R9, R0, RZ ;  /* 0x00000000090c7210 */ /* 0x000fe20007fde0ff */
[----:B------:R-:W-:Y:S01]  /*6aff0*/  IMAD.X R11, R11, 0x1, R28, P3 ;  /* 0x000000010b0b7824 */ /* 0x000fe200018e061c */
[----:B------:R-:W-:Y:S01]  /*6b000*/  ISETP.LT.AND P5, PT, R18, UR8, !P1 ;  /* 0x0000000812007c0c */ /* 0x000fe2000cfa1270 */
[----:B------:R-:W-:Y:S01]  /*6b010*/  ULDC UR8, c[0x0][0x228] ;  /* 0x00008a0000087ab9 */ /* 0x000fe20000000800 */
[----:B------:R-:W-:Y:S01]  /*6b020*/  ISETP.GE.AND P3, PT, R8, UR6, PT ;  /* 0x0000000608007c0c */ /* 0x000fe2000bf66270 */
[----:B------:R-:W-:Y:S01]  /*6b030*/  ULDC UR6, c[0x0][0x228] ;  /* 0x00008a0000067ab9 */ /* 0x000fe20000000800 */
[----:B-1----:R-:W-:Y:S01]  /*6b040*/  SHF.R.S32.HI R5, RZ, 0x1f, R9 ;  /* 0x0000001fff057819 */ /* 0x002fe20000011409 */
[----:B------:R-:W-:Y:S01]  /*6b050*/  VIADD R4, R20, 0x70 ;  /* 0x0000007014047836 */ /* 0x000fe20000000000 */
[----:B------:R0:W-:Y:S03]  /*6b060*/  @P4 STG.E.U8 desc[UR32][R10.64], R7 ;  /* 0x000000070a004986 */ /* 0x0001e6000c101120 */
[----:B------:R-:W-:Y:S01]  /*6b070*/  IMAD.X R13, R5, 0x1, R2, P6 ;  /* 0x00000001050d7824 */ /* 0x000fe200030e0602 */
[----:B------:R-:W-:-:S02]  /*6b080*/  IADD3 R8, P6, R9, R3, RZ ;  /* 0x0000000309087210 */ /* 0x000fc40007fde0ff */
[----:B------:R-:W-:Y:S01]  /*6b090*/  ISETP.GE.AND P4, PT, R4, UR5, PT ;  /* 0x0000000504007c0c */ /* 0x000fe2000bf86270 */
[----:B------:R-:W-:Y:S02]  /*6b0a0*/  ULDC UR5, c[0x0][0x248] ;  /* 0x0000920000057ab9 */ /* 0x000fe40000000800 */
[----:B------:R-:W-:Y:S01]  /*6b0b0*/  VIADD R14, R9, UR5 ;  /* 0x00000005090e7c36 */ /* 0x000fe20008000000 */
[C---:B------:R-:W-:Y:S01]  /*6b0c0*/  PRMT R17, R26.reuse, 0x7772, RZ ;  /* 0x000077721a117816 */ /* 0x040fe200000000ff */
[----:B------:R-:W-:Y:S01]  /*6b0d0*/  IMAD.X R9, R5, 0x1, R28, P6 ;  /* 0x0000000105097824 */ /* 0x000fe200030e061c */
[----:B------:R-:W-:Y:S01]  /*6b0e0*/  ISETP.LT.AND P1, PT, R29, UR6, !P1 ;  /* 0x000000061d007c0c */ /* 0x000fe2000cf21270 */
[----:B------:R-:W-:Y:S01]  /*6b0f0*/  ULDC UR6, c[0x0][0x228] ;  /* 0x00008a0000067ab9 */ /* 0x000fe20000000800 */
[----:B------:R-:W-:Y:S01]  /*6b100*/  PRMT R15, R26, 0x7773, RZ ;  /* 0x000077731a0f7816 */ /* 0x000fe200000000ff */
[----:B------:R1:W-:Y:S01]  /*6b110*/  @P5 STG.E.U8 desc[UR32][R12.64], R17 ;  /* 0x000000110c005986 */ /* 0x0003e2000c101120 */
[----:B------:R-:W-:Y:S01]  /*6b120*/  ISETP.LT.AND P5, PT, R18, UR6, !P2 ;  /* 0x0000000612007c0c */ /* 0x000fe2000d7a1270 */
[----:B------:R-:W-:Y:S01]  /*6b130*/  ULDC UR5, c[0x0][0x22c] ;  /* 0x00008b0000057ab9 */ /* 0x000fe20000000800 */
[----:B------:R-:W-:Y:S01]  /*6b140*/  SHF.R.S32.HI R19, RZ, 0x1f, R14 ;  /* 0x0000001fff137819 */ /* 0x000fe2000001140e */
[----:B------:R-:W-:Y:S01]  /*6b150*/  ULDC UR6, c[0x0][0x228] ;  /* 0x00008a0000067ab9 */ /* 0x000fe20000000800 */
[----:B0-----:R-:W-:Y:S01]  /*6b160*/  IADD3 R10, P6, R14, R0, RZ ;  /* 0x000000000e0a7210 */ /* 0x001fe20007fde0ff */
[----:B-1----:R-:W-:-:S04]  /*6b170*/  VIADD R12, R20, 0x71 ;  /* 0x00000071140c7836 */ /* 0x002fc80000000000 */
[----:B------:R0:W-:Y:S01]  /*6b180*/  @P1 STG.E.U8 desc[UR32][R8.64], R15 ;  /* 0x0000000f08001986 */ /* 0x0001e2000c101120 */
[----:B------:R-:W-:Y:S01]  /*6b190*/  IMAD.X R11, R19, 0x1, R2, P6 ;  /* 0x00000001130b7824 */ /* 0x000fe200030e0602 */
[----:B------:R-:W-:Y:S02]  /*6b1a0*/  PRMT R13, R27, 0x7770, RZ ;  /* 0x000077701b0d7816 */ /* 0x000fe400000000ff */
[----:B------:R-:W-:Y:S01]  /*6b1b0*/  ISETP.GE.AND P1, PT, R12, UR5, PT ;  /* 0x000000050c007c0c */ /* 0x000fe2000bf26270 */
[----:B------:R-:W-:Y:S01]  /*6b1c0*/  ULDC UR5, c[0x0][0x248] ;  /* 0x0000920000057ab9 */ /* 0x000fe20000000800 */
[----:B------:R-:W-:Y:S01]  /*6b1d0*/  ISETP.LT.AND P2, PT, R29, UR6, !P2 ;  /* 0x000000061d007c0c */ /* 0x000fe2000d741270 */
[----:B------:R-:W-:Y:S01]  /*6b1e0*/  ULDC UR6, c[0x0][0x228] ;  /* 0x00008a0000067ab9 */ /* 0x000fe20000000800 */
[C---:B------:R-:W-:Y:S01]  /*6b1f0*/  VIADD R12, R14.reuse, UR5 ;  /* 0x000000050e0c7c36 */ /* 0x040fe20008000000 */
[----:B------:R1:W-:Y:S01]  /*6b200*/  @P5 STG.E.U8 desc[UR32][R10.64], R13 ;  /* 0x0000000d0a005986 */ /* 0x0003e2000c101120 */
[----:B0-----:R-:W-:Y:S01]  /*6b210*/  IADD3 R8, P6, R14, R3, RZ ;  /* 0x000000030e087210 */ /* 0x001fe20007fde0ff */
[----:B------:R-:W-:Y:S01]  /*6b220*/  ULDC UR5, c[0x0][0x248] ;  /* 0x0000920000057ab9 */ /* 0x000fe20000000800 */
[----:B------:R-:W-:Y:S01]  /*6b230*/  ISETP.LT.AND P5, PT, R18, UR6, !P3 ;  /* 0x0000000612007c0c */ /* 0x000fe2000dfa1270 */
[----:B------:R-:W-:-:S02]  /*6b240*/  ULDC UR6, c[0x0][0x228] ;  /* 0x00008a0000067ab9 */ /* 0x000fc40000000800 */
[----:B------:R-:W-:Y:S01]  /*6b250*/  IMAD.X R9, R19, 0x1, R28, P6 ;  /* 0x0000000113097824 */ /* 0x000fe200030e061c */
[----:B------:R-:W-:Y:S02]  /*6b260*/  SHF.R.S32.HI R19, RZ, 0x1f, R12 ;  /* 0x0000001fff137819 */ /* 0x000fe4000001140c */
[C---:B------:R-:W-:Y:S02]  /*6b270*/  PRMT R17, R27.reuse, 0x7771, RZ ;  /* 0x000077711b117816 */ /* 0x040fe400000000ff */
[CC--:B-1----:R-:W-:Y:S02]  /*6b280*/  IADD3 R10, P6, R12.reuse, R0.reuse, RZ ;  /* 0x000000000c0a7210 */ /* 0x0c2fe40007fde0ff */
[----:B------:R-:W-:Y:S02]  /*6b290*/  PRMT R15, R27, 0x7773, RZ ;  /* 0x000077731b0f7816 */ /* 0x000fe400000000ff */
[----:B------:R-:W-:Y:S01]  /*6b2a0*/  ISETP.LT.AND P3, PT, R29, UR6, !P3 ;  /* 0x000000061d007c0c */ /* 0x000fe2000df61270 */
[----:B------:R-:W-:Y:S01]  /*6b2b0*/  IMAD.X R11, R19, 0x1, R2, P6 ;  /* 0x00000001130b7824 */ /* 0x000fe200030e0602 */
[----:B------:R-:W-:Y:S01]  /*6b2c0*/  PRMT R27, R27, 0x7772, RZ ;  /* 0x000077721b1b7816 */ /* 0x000fe200000000ff */
[----:B------:R0:W-:Y:S01]  /*6b2d0*/  @P2 STG.E.U8 desc[UR32][R8.64], R17 ;  /* 0x0000001108002986 */ /* 0x0001e2000c101120 */
[C---:B------:R-:W-:Y:S01]  /*6b2e0*/  VIADD R14, R12.reuse, UR5 ;  /* 0x000000050c0e7c36 */ /* 0x040fe20008000000 */
[----:B------:R-:W-:Y:S01]  /*6b2f0*/  IADD3 R12, P2, R12, R3, RZ ;  /* 0x000000030c0c7210 */ /* 0x000fe20007f5e0ff */
[----:B------:R-:W-:Y:S01]  /*6b300*/  VIADD R16, R20, 0x72 ;  /* 0x0000007214107836 */ /* 0x000fe20000000000 */
[----:B------:R-:W-:Y:S01]  /*6b310*/  ISETP.LT.AND P6, PT, R18, UR8, !P4 ;  /* 0x0000000812007c0c */ /* 0x000fe2000e7c1270 */
[----:B------:R1:W-:Y:S01]  /*6b320*/  @P5 STG.E.U8 desc[UR32][R10.64], R27 ;  /* 0x0000001b0a005986 */ /* 0x0003e2000c101120 */
[----:B------:R-:W-:Y:S01]  /*6b330*/  SHF.R.S32.HI R21, RZ, 0x1f, R14 ;  /* 0x0000001fff157819 */ /* 0x000fe2000001140e */
[----:B------:R-:W-:Y:S01]  /*6b340*/  IMAD.X R13, R19, 0x1, R28, P2 ;  /* 0x00000001130d7824 */ /* 0x000fe200010e061c */
[----:B------:R-:W-:Y:S01]  /*6b350*/  ULDC UR5, c[0x0][0x22c] ;  /* 0x00008b0000057ab9 */ /* 0x000fe20000000800 */
[----:B------:R-:W-:Y:S01]  /*6b360*/  ULDC UR6, c[0x0][0x228] ;  /* 0x00008a0000067ab9 */ /* 0x000fe20000000800 */
[----:B------:R-:W-:Y:S01]  /*6b370*/  ULDC UR8, c[0x0][0x228] ;  /* 0x00008a0000087ab9 */ /* 0x000fe20000000800 */
[----:B0-----:R-:W-:-:S02]  /*6b380*/  IADD3 R8, P5, R14, R0, RZ ;  /* 0x000000000e087210 */ /* 0x001fc40007fbe0ff */
[----:B------:R-:W-:Y:S01]  /*6b390*/  ISETP.GE.AND P2, PT, R16, UR5, PT ;  /* 0x0000000510007c0c */ /* 0x000fe2000bf46270 */
[----:B------:R-:W-:Y:S01]  /*6b3a0*/  ULDC UR5, c[0x0][0x248] ;  /* 0x0000920000057ab9 */ /* 0x000fe20000000800 */
[----:B------:R-:W-:Y:S01]  /*6b3b0*/  @P3 STG.E.U8 desc[UR32][R12.64], R15 ;  /* 0x0000000f0c003986 */ /* 0x000fe2000c101120 */
[----:B------:R-:W-:Y:S01]  /*6b3c0*/  IMAD.X R9, R21, 0x1, R2, P5 ;  /* 0x0000000115097824 */ /* 0x000fe200028e0602 */
[----:B------:R-:W-:Y:S01]  /*6b3d0*/  ISETP.LT.AND P3, PT, R29, UR6, !P4 ;  /* 0x000000061d007c0c */ /* 0x000fe2000e761270 */
[----:B------:R-:W-:Y:S01]  /*6b3e0*/  VIADD R16, R14, UR5 ;  /* 0x000000050e107c36 */ /* 0x000fe20008000000 */
[----:B------:R-:W-:Y:S01]  /*6b3f0*/  ISETP.LT.AND P5, PT, R18, UR8, !P1 ;  /* 0x0000000812007c0c */ /* 0x000fe2000cfa1270 */
[----:B------:R-:W-:Y:S01]  /*6b400*/  ULDC UR5, c[0x0][0x22c] ;  /* 0x00008b0000057ab9 */ /* 0x000fe20000000800 */
[----:B---3--:R-:W0:Y:S01]  /*6b410*/  LDS.128 R4, [R22] ;  /* 0x0000000016047984 */ /* 0x008e220000000c00 */
[----:B-1----:R-:W-:Y:S01]  /*6b420*/  IADD3 R10, P4, R14, R3, RZ ;  /* 0x000000030e0a7210 */ /* 0x002fe20007f9e0ff */
[----:B------:R-:W-:Y:S01]  /*6b430*/  ULDC UR6, c[0x0][0x228] ;  /* 0x00008a0000067ab9 */ /* 0x000fe20000000800 */
[----:B------:R-:W-:Y:S01]  /*6b440*/  SHF.R.S32.HI R19, RZ, 0x1f, R16 ;  /* 0x0000001fff137819 */ /* 0x000fe20000011410 */
[----:B------:R-:W-:-:S02]  /*6b450*/  ULDC UR8, c[0x0][0x228] ;  /* 0x00008a0000087ab9 */ /* 0x000fc40000000800 */
[----:B------:R-:W-:Y:S01]  /*6b460*/  IMAD.X R11, R21, 0x1, R28, P4 ;  /* 0x00000001150b7824 */ /* 0x000fe200020e061c */
[----:B------:R-:W-:Y:S01]  /*6b470*/  ISETP.LT.AND P1, PT, R29, UR6, !P1 ;  /* 0x000000061d007c0c */ /* 0x000fe2000cf21270 */
[----:B------:R-:W-:Y:S01]  /*6b480*/  ULDC UR6, c[0x0][0x228] ;  /* 0x00008a0000067ab9 */ /* 0x000fe20000000800 */
[----:B0-----:R-:W-:-:S05]  /*6b490*/  PRMT R17, R4, 0x7770, RZ ;  /* 0x0000777004117816 */ /* 0x001fca00000000ff */
[----:B------:R0:W-:Y:S01]  /*6b4a0*/  @P6 STG.E.U8 desc[UR32][R8.64], R17 ;  /* 0x0000001108006986 */ /* 0x0001e2000c101120 */
[----:B------:R-:W-:Y:S02]  /*6b4b0*/  IADD3 R12, P6, R16, R0, RZ ;  /* 0x00000000100c7210 */ /* 0x000fe40007fde0ff */
[----:B------:R-:W-:-:S03]  /*6b4c0*/  PRMT R15, R4, 0x7772, RZ ;  /* 0x00007772040f7816 */ /* 0x000fc600000000ff */
[----:B------:R-:W-:Y:S02]  /*6b4d0*/  IMAD.X R13, R19, 0x1, R2, P6 ;  /* 0x00000001130d7824 */ /* 0x000fe400030e0602 */
[----:B0-----:R-:W-:Y:S01]  /*6b4e0*/  VIADD R8, R20, 0x73 ;  /* 0x0000007314087836 */ /* 0x001fe20000000000 */
[----:B------:R-:W-:-:S04]  /*6b4f0*/  PRMT R17, R4, 0x7771, RZ ;  /* 0x0000777104117816 */ /* 0x000fc800000000ff */
[----:B------:R-:W-:Y:S01]  /*6b500*/  ISETP.GE.AND P4, PT, R8, UR5, PT ;  /* 0x0000000508007c0c */ /* 0x000fe2000bf86270 */
[----:B------:R-:W-:Y:S01]  /*6b510*/  ULDC UR5, c[0x0][0x248] ;  /* 0x0000920000057ab9 */ /* 0x000fe20000000800 */
[----:B------:R0:W-:Y:S01]  /*6b520*/  @P3 STG.E.U8 desc[UR32][R10.64], R17 ;  /* 0x000000110a003986 */ /* 0x0001e2000c101120 */
[----:B------:R-:W-:Y:S01]  /*6b530*/  VIADD R14, R16, UR5 ;  /* 0x00000005100e7c36 */ /* 0x000fe20008000000 */
[----:B------:R-:W-:Y:S01]  /*6b540*/  ISETP.LT.AND P3, PT, R18, UR8, !P2 ;  /* 0x0000000812007c0c */ /* 0x000fe2000d761270 */
[----:B------:R-:W-:Y:S01]  /*6b550*/  ULDC UR5, c[0x0][0x22c] ;  /* 0x00008b0000057ab9 */ /* 0x000fe20000000800 */
[----:B------:R1:W-:Y:S01]  /*6b560*/  @P5 STG.E.U8 desc[UR32][R12.64], R15 ;  /* 0x0000000f0c005986 */ /* 0x0003e2000c101120 */
[-C--:B------:R-:W-:Y:S01]  /*6b570*/  IADD3 R8, P5, R16, R3.reuse, RZ ;  /* 0x0000000310087210 */ /* 0x080fe20007fbe0ff */
[----:B------:R-:W-:Y:S01]  /*6b580*/  ULDC UR8, c[0x0][0x228] ;  /* 0x00008a0000087ab9 */ /* 0x000fe20000000800 */
[----:B------:R-:W-:Y:S02]  /*6b590*/  SHF.R.S32.HI R21, RZ, 0x1f, R14 ;  /* 0x0000001fff157819 */ /* 0x000fe4000001140e */
[-C--:B0-----:R-:W-:Y:S01]  /*6b5a0*/  IADD3 R10, P6, R14, R0.reuse, RZ ;  /* 0x000000000e0a7210 */ /* 0x081fe20007fde0ff */
[----:B-1----:R-:W-:Y:S01]  /*6b5b0*/  VIADD R12, R20, 0x74 ;  /* 0x00000074140c7836 */ /* 0x002fe20000000000 */
[----:B------:R-:W-:Y:S01]  /*6b5c0*/  PRMT R17, R4, 0x7773, RZ ;  /* 0x0000777304117816 */ /* 0x000fe200000000ff */
[----:B------:R-:W-:Y:S01]  /*6b5d0*/  IMAD.X R9, R19, 0x1, R28, P5 ;  /* 0x0000000113097824 */ /* 0x000fe200028e061c */
[----:B------:R-:W-:Y:S01]  /*6b5e0*/  PRMT R15, R5, 0x7770, RZ ;  /* 0x00007770050f7816 */ /* 0x000fe200000000ff */
[----:B------:R-:W-:Y:S01]  /*6b5f0*/  IMAD.X R11, R21, 0x1, R2, P6 ;  /* 0x00000001150b7824 */ /* 0x000fe200030e0602 */
[----:B------:R-:W-:Y:S01]  /*6b600*/  ISETP.GE.AND P5, PT, R12, UR5, PT ;  /* 0x000000050c007c0c */ /* 0x000fe2000bfa6270 */
[----:B------:R-:W-:Y:S01]  /*6b610*/  ULDC UR5, c[0x0][0x248] ;  /* 0x0000920000057ab9 */ /* 0x000fe20000000800 */
[----:B------:R0:W-:Y:S01]  /*6b620*/  @P1 STG.E.U8 desc[UR32][R8.64], R17 ;  /* 0x0000001108001986 */ /* 0x0001e2000c101120 */
[----:B------:R-:W-:Y:S01]  /*6b630*/  VIADD R4, R14, UR5 ;  /* 0x000000050e047c36 */ /* 0x000fe20008000000 */
[----:B------:R-:W-:Y:S01]  /*6b640*/  ISETP.LT.AND P2, PT, R29, UR6, !P2 ;  /* 0x000000061d007c0c */ /* 0x000fe2000d741270 */
[----:B------:R-:W-:Y:S01]  /*6b650*/  ULDC UR5, c[0x0][0x22c] ;  /* 0x00008b0000057ab9 */ /* 0x000fe20000000800 */
[----:B------:R-:W-:Y:S01]  /*6b660*/  ISETP.LT.AND P1, PT, R18, UR8, !P4 ;  /* 0x0000000812007c0c */ /* 0x000fe2000e721270 */
[----:B------:R1:W-:Y:S01]  /*6b670*/  @P3 STG.E.U8 desc[UR32][R10.64], R15 ;  /* 0x0000000f0a003986 */ /* 0x0003e2000c101120 */
[----:B------:R-:W-:Y:S01]  /*6b680*/  IADD3 R12, P3, R14, R3, RZ ;  /* 0x000000030e0c7210 */ /* 0x000fe20007f7e0ff */
[----:B------:R-:W-:Y:S01]  /*6b690*/  ULDC UR6, c[0x0][0x228] ;  /* 0x00008a0000067ab9 */ /* 0x000fe20000000800 */
[----:B------:R-:W-:Y:S01]  /*6b6a0*/  SHF.R.S32.HI R19, RZ, 0x1f, R4 ;  /* 0x0000001fff137819 */ /* 0x000fe20000011404 */
[----:B------:R-:W-:Y:S01]  /*6b6b0*/  ULDC UR8, c[0x0][0x228] ;  /* 0x00008a0000087ab9 */ /* 0x000fe20000000800 */
[----:B0-----:R-:W-:Y:S01]  /*6b6c0*/  IADD3 R8, P6, R4, R0, RZ ;  /* 0x0000000004087210 */ /* 0x001fe20007fde0ff */
[----:B------:R-:W-:Y:S01]  /*6b6d0*/  IMAD.X R13, R21, 0x1, R28, P3 ;  /* 0x00000001150d7824 */ /* 0x000fe200018e061c */
[C---:B------:R-:W-:Y:S01]  /*6b6e0*/  PRMT R17, R5.reuse, 0x7771, RZ ;  /* 0x0000777105117816 */ /* 0x040fe200000000ff */
[----:B-1----:R-:W-:Y:S01]  /*6b6f0*/  VIADD R10, R20, 0x75 ;  /* 0x00000075140a7836 */ /* 0x002fe20000000000 */
[----:B------:R-:W-:Y:S01]  /*6b700*/  PRMT R15, R5, 0x7772, RZ ;  /* 0x00007772050f7816 */ /* 0x000fe200000000ff */
[----:B------:R-:W-:-:S02]  /*6b710*/  IMAD.X R9, R19, 0x1, R2, P6 ;  /* 0x0000000113097824 */ /* 0x000fc400030e0602 */
[----:B------:R0:W-:Y:S01]  /*6b720*/  @P2 STG.E.U8 desc[UR32][R12.64], R17 ;  /* 0x000000110c002986 */ /* 0x0001e2000c101120 */
[----:B------:R-:W-:Y:S01]  /*6b730*/  ISETP.GE.AND P3, PT, R10, UR5, PT ;  /* 0x000000050a007c0c */ /* 0x000fe2000bf66270 */
[----:B------:R-:W-:Y:S02]  /*6b740*/  ULDC UR5, c[0x0][0x248] ;  /* 0x0000920000057ab9 */ /* 0x000fe40000000800 */
[----:B------:R1:W-:Y:S01]  /*6b750*/  @P1 STG.E.U8 desc[UR32][R8.64], R15 ;  /* 0x0000000f08001986 */ /* 0x0003e2000c101120 */
[C---:B------:R-:W-:Y:S01]  /*6b760*/  IADD3 R10, P1, R4.reuse, R3, RZ ;  /* 0x00000003040a7210 */ /* 0x040fe20007f3e0ff */
[----:B------:R-:W-:Y:S01]  /*6b770*/  VIADD R14, R4, UR5 ;  /* 0x00000005040e7c36 */ /* 0x000fe20008000000 */
[----:B------:R-:W-:Y:S01]  /*6b780*/  ISETP.LT.AND P4, PT, R29, UR6, !P4 ;  /* 0x000000061d007c0c */ /* 0x000fe2000e781270 */
[----:B------:R-:W-:Y:S01]  /*6b790*/  ULDC UR6, c[0x0][0x228] ;  /* 0x00008a0000067ab9 */ /* 0x000fe20000000800 */
[----:B------:R-:W-:Y:S01]  /*6b7a0*/  ISETP.LT.AND P6, PT, R18, UR8, !P5 ;  /* 0x0000000812007c0c */ /* 0x000fe2000efc1270 */
[----:B------:R-:W-:Y:S01]  /*6b7b0*/  IMAD.X R11, R19, 0x1, R28, P1 ;  /* 0x00000001130b7824 */ /* 0x000fe200008e061c */
[----:B------:R-:W-:Y:S01]  /*6b7c0*/  IADD3 R4, P1, R14, R0, RZ ;  /* 0x000000000e047210 */ /* 0x000fe20007f3e0ff */
[----:B------:R-:W-:Y:S01]  /*6b7d0*/  ULDC UR5, c[0x0][0x248] ;  /* 0x0000920000057ab9 */ /* 0x000fe20000000800 */
[----:B0-----:R-:W-:Y:S01]  /*6b7e0*/  SHF.R.S32.HI R17, RZ, 0x1f, R14 ;  /* 0x0000001fff117819 */ /* 0x001fe2000001140e */
[----:B------:R-:W-:Y:S01]  /*6b7f0*/  VIADD R16, R20, 0x76 ;  /* 0x0000007614107836 */ /* 0x000fe20000000000 */
[----:B------:R-:W-:-:S02]  /*6b800*/  PRMT R13, R6, 0x7770, RZ ;  /* 0x00007770060d7816 */ /* 0x000fc400000000ff */
[----:B-1----:R-:W-:Y:S01]  /*6b810*/  PRMT R15, R5, 0x7773, RZ ;  /* 0x00007773050f7816 */ /* 0x002fe200000000ff */
[----:B------:R-:W-:Y:S01]  /*6b820*/  VIADD R8, R20, 0x77 ;  /* 0x0000007714087836 */ /* 0x000fe20000000000 */
[----:B------:R-:W-:Y:S01]  /*6b830*/  PRMT R23, R7, 0x7770, RZ ;  /* 0x0000777007177816 */ /* 0x000fe200000000ff */
[----:B------:R-:W-:Y:S01]  /*6b840*/  IMAD.X R5, R17, 0x1, R2, P1 ;  /* 0x0000000111057824 */ /* 0x000fe200008e0602 */
[----:B------:R-:W-:Y:S01]  /*6b850*/  ULDC UR8, c[0x0][0x228] ;  /* 0x00008a0000087ab9 */ /* 0x000fe20000000800 */
[----:B------:R0:W-:Y:S01]  /*6b860*/  @P4 STG.E.U8 desc[UR32][R10.64], R15 ;  /* 0x0000000f0a004986 */ /* 0x0001e2000c101120 */
[----:B------:R-:W-:Y:S01]  /*6b870*/  ISETP.LT.AND P4, PT, R29, UR6, !P5 ;  /* 0x000000061d007c0c */ /* 0x000fe2000ef81270 */
[----:B------:R-:W-:Y:S01]  /*6b880*/  ULDC UR6, c[0x0][0x228] ;  /* 0x00008a0000067ab9 */ /* 0x000fe20000000800 */
[----:B------:R-:W-:Y:S01]  /*6b890*/  ISETP.GE.AND P1, PT, R8, UR15, PT ;  /* 0x0000000f08007c0c */ /* 0x000fe2000bf26270 */
[----:B------:R1:W-:Y:S01]  /*6b8a0*/  @P6 STG.E.U8 desc[UR32][R4.64], R13 ;  /* 0x0000000d04006986 */ /* 0x0003e2000c101120 */
[C---:B------:R-:W-:Y:S01]  /*6b8b0*/  IADD3 R8, P6, R14.reuse, R3, RZ ;  /* 0x000000030e087210 */ /* 0x040fe20007fde0ff */
[----:B------:R-:W-:Y:S01]  /*6b8c0*/  VIADD R14, R14, UR5 ;  /* 0x000000050e0e7c36 */ /* 0x000fe20008000000 */
[----:B------:R-:W-:Y:S01]  /*6b8d0*/  ISETP.GE.AND P2, PT, R16, UR7, PT ;  /* 0x0000000710007c0c */ /* 0x000fe2000bf46270 */
[----:B------:R-:W-:Y:S01]  /*6b8e0*/  ULDC UR7, c[0x0][0x228] ;  /* 0x00008a0000077ab9 */ /* 0x000fe20000000800 */
[----:B------:R-:W-:Y:S01]  /*6b8f0*/  PRMT R19, R6, 0x7772, RZ ;  /* 0x0000777206137816 */ /* 0x000fe200000000ff */
[----:B------:R-:W-:Y:S01]  /*6b900*/  IMAD.X R9, R17, 0x1, R28, P6 ;  /* 0x0000000111097824 */ /* 0x000fe200030e061c */
[----:B------:R-:W-:Y:S01]  /*6b910*/  IADD3 R12, P6, R14, R0, RZ ;  /* 0x000000000e0c7210 */ /* 0x000fe20007fde0ff */
[----:B0-----:R-:W-:Y:S01]  /*6b920*/  VIADD R10, R20, 0x78 ;  /* 0x00000078140a7836 */ /* 0x001fe20000000000 */
[----:B------:R-:W-:Y:S01]  /*6b930*/  PRMT R11, R6, 0x7771, RZ ;  /* 0x00007771060b7816 */ /* 0x000fe200000000ff */
[----:B------:R-:W-:Y:S01]  /*6b940*/  ULDC UR5, c[0x0][0x248] ;  /* 0x0000920000057ab9 */ /* 0x000fe20000000800 */
[----:B-1----:R-:W-:-:S02]  /*6b950*/  SHF.R.S32.HI R5, RZ, 0x1f, R14 ;  /* 0x0000001fff057819 */ /* 0x002fc4000001140e */
[----:B------:R-:W-:Y:S01]  /*6b960*/  ISETP.LT.AND P5, PT, R18, UR7, !P3 ;  /* 0x0000000712007c0c */ /* 0x000fe2000dfa1270 */
[----:B------:R-:W-:Y:S01]  /*6b970*/  @P4 STG.E.U8 desc[UR32][R8.64], R11 ;  /* 0x0000000b08004986 */ /* 0x000fe2000c101120 */
[----:B------:R-:W-:Y:S01]  /*6b980*/  ISETP.LT.AND P3, PT, R29, UR6, !P3 ;  /* 0x000000061d007c0c */ /* 0x000fe2000df61270 */
[C---:B------:R-:W-:Y:S01]  /*6b990*/  IMAD.X R13, R5.reuse, 0x1, R2, P6 ;  /* 0x00000001050d7824 */ /* 0x040fe200030e0602 */
[----:B------:R-:W-:Y:S01]  /*6b9a0*/  ISETP.GE.AND P4, PT, R10, UR13, PT ;  /* 0x0000000d0a007c0c */ /* 0x000fe2000bf86270 */
[----:B------:R-:W-:Y:S01]  /*6b9b0*/  ULDC UR6, c[0x0][0x228] ;  /* 0x00008a0000067ab9 */ /* 0x000fe20000000800 */
[----:B------:R-:W-:Y:S01]  /*6b9c0*/  IADD3 R4, P6, R14, R3, RZ ;  /* 0x000000030e047210 */ /* 0x000fe20007fde0ff */
[----:B------:R-:W0:Y:S01]  /*6b9d0*/  LDS.128 R8, [R22+0x400] ;  /* 0x0004000016087984 */ /* 0x000e220000000c00 */
[----:B------:R-:W-:Y:S01]  /*6b9e0*/  PRMT R15, R6, 0x7773, RZ ;  /* 0x00007773060f7816 */ /* 0x000fe200000000ff */
[----:B------:R-:W-:Y:S01]  /*6b9f0*/  VIADD R14, R14, UR5 ;  /* 0x000000050e0e7c36 */ /* 0x000fe20008000000 */
[----:B------:R-:W-:Y:S01]  /*6ba00*/  ULDC UR5, c[0x0][0x248] ;  /* 0x0000920000057ab9 */ /* 0x000fe20000000800 */
[----:B------:R-:W-:Y:S01]  /*6ba10*/  IMAD.X R5, R5, 0x1, R28, P6 ;  /* 0x0000000105057824 */ /* 0x000fe200030e061c */
[----:B------:R-:W-:Y:S01]  /*6ba20*/  ULDC UR7, c[0x0][0x228] ;  /* 0x00008a0000077ab9 */ /* 0x000fe20000000800 */
[----:B------:R-:W-:Y:S01]  /*6ba30*/  @P5 STG.E.U8 desc[UR32][R12.64], R19 ;  /* 0x000000130c005986 */ /* 0x000fe2000c101120 */
[----:B------:R-:W-:Y:S01]  /*6ba40*/  ISETP.LT.AND P5, PT, R18, UR6, !P2 ;  /* 0x0000000612007c0c */ /* 0x000fe2000d7a1270 */
[----:B------:R-:W-:Y:S01]  /*6ba50*/  ULDC UR6, c[0x0][0x228] ;  /* 0x00008a0000067ab9 */ /* 0x000fe20000000800 */
[----:B------:R-:W-:Y:S01]  /*6ba60*/  SHF.R.S32.HI R21, RZ, 0x1f, R14 ;  /* 0x0000001fff157819 */ /* 0x000fe2000001140e */
[----:B------:R1:W-:Y:S01]  /*6ba70*/  @P3 STG.E.U8 desc[UR32][R4.64], R15 ;  /* 0x0000000f04003986 */ /* 0x0003e2000c101120 */
[----:B------:R-:W-:-:S02]  /*6ba80*/  IADD3 R16, P3, R14, R0, RZ ;  /* 0x000000000e107210 */ /* 0x000fc40007f7e0ff */
[----:B------:R-:W-:Y:S01]  /*6ba90*/  ISETP.LT.AND P2, PT, R29, UR6, !P2 ;  /* 0x000000061d007c0c */ /* 0x000fe2000d741270 */
[----:B------:R-:W-:Y:S02]  /*6baa0*/  ULDC UR6, c[0x0][0x228] ;  /* 0x00008a0000067ab9 */ /* 0x000fe40000000800 */
[----:B------:R-:W-:Y:S01]  /*6bab0*/  IMAD.X R17, R21, 0x1, R2, P3 ;  /* 0x0000000115117824 */ /* 0x000fe200018e0602 */
[----:B------:R-:W-:Y:S01]  /*6bac0*/  ISETP.LT.AND P6, PT, R18, UR7, !P1 ;  /* 0x0000000712007c0c */ /* 0x000fe2000cfc1270 */
[----:B------:R-:W-:Y:S01]  /*6bad0*/  ULDC UR7, c[0x0][0x228] ;  /* 0x00008a0000077ab9 */ /* 0x000fe20000000800 */
[C---:B-1----:R-:W-:Y:S01]  /*6bae0*/  VIADD R5, R14.reuse, UR5 ;  /* 0x000000050e057c36 */ /* 0x042fe20008000000 */
[----:B------:R-:W-:Y:S01]  /*6baf0*/  IADD3 R14, P3, R14, R3, RZ ;  /* 0x000000030e0e7210 */ /* 0x000fe20007f7e0ff */
[----:B------:R1:W-:Y:S01]  /*6bb00*/  @P5 STG.E.U8 desc[UR32][R16.64], R23 ;  /* 0x0000001710005986 */ /* 0x0003e2000c101120 */
[----:B------:R-:W-:Y:S01]  /*6bb10*/  VIADD R4, R20, 0x79 ;  /* 0x0000007914047836 */ /* 0x000fe20000000000 */
[----:B------:R-:W-:Y:S01]  /*6bb20*/  ISETP.LT.AND P1, PT, R29, UR6, !P1 ;  /* 0x000000061d007c0c */ /* 0x000fe2000cf21270 */
[----:B------:R-:W-:Y:S01]  /*6bb30*/  ULDC UR5, c[0x0][0x248] ;  /* 0x0000920000057ab9 */ /* 0x000fe20000000800 */
[----:B------:R-:W-:Y:S01]  /*6bb40*/  IMAD.X R15, R21, 0x1, R28, P3 ;  /* 0x00000001150f7824 */ /* 0x000fe200018e061c */
[----:B------:R-:W-:Y:S01]  /*6bb50*/  PRMT R21, R7, 0x7771, RZ ;  /* 0x0000777107157816 */ /* 0x000fe200000000ff */
[----:B------:R-:W-:Y:S01]  /*6bb60*/  ULDC UR6, c[0x0][0x228] ;  /* 0x00008a0000067ab9 */ /* 0x000fe20000000800 */
[----:B------:R-:W-:-:S02]  /*6bb70*/  SHF.R.S32.HI R25, RZ, 0x1f, R5 ;  /* 0x0000001fff197819 */ /* 0x000fc40000011405 */
[CC--:B------:R-:W-:Y:S01]  /*6bb80*/  IADD3 R12, P5, R5.reuse, R0.reuse, RZ ;  /* 0x00000000050c7210 */ /* 0x0c0fe20007fbe0ff */
[----:B------:R2:W-:Y:S01]  /*6bb90*/  @P2 STG.E.U8 desc[UR32][R14.64], R21 ;  /* 0x000000150e002986 */ /* 0x0005e2000c101120 */
[----:B------:R-:W-:Y:S01]  /*6bba0*/  ISETP.GE.AND P3, PT, R4, UR19, PT ;  /* 0x0000001304007c0c */ /* 0x000fe2000bf66270 */
[----:B-1----:R-:W-:Y:S01]  /*6bbb0*/  VIADD R16, R5, UR5 ;  /* 0x0000000505107c36 */ /* 0x002fe20008000000 */
[----:B------:R-:W-:Y:S01]  /*6bbc0*/  PRMT R19, R7, 0x7772, RZ ;  /* 0x0000777207137816 */ /* 0x000fe200000000ff */
[----:B------:R-:W-:Y:S01]  /*6bbd0*/  IMAD.X R13, R25, 0x1, R2, P5 ;  /* 0x00000001190d7824 */ /* 0x000fe200028e0602 */
[----:B------:R-:W-:Y:S01]  /*6bbe0*/  IADD3 R4, P2, R5, R3, RZ ;  /* 0x0000000305047210 */ /* 0x000fe20007f5e0ff */
[----:B------:R-:W-:Y:S01]  /*6bbf0*/  VIADD R17, R20, 0x7a ;  /* 0x0000007a14117836 */ /* 0x000fe20000000000 */
[----:B------:R-:W-:Y:S01]  /*6bc00*/  ISETP.LT.AND P5, PT, R18, UR7, !P4 ;  /* 0x0000000712007c0c */ /* 0x000fe2000e7a1270 */
[----:B------:R-:W-:Y:S01]  /*6bc10*/  ULDC UR5, c[0x0][0x248] ;  /* 0x0000920000057ab9 */ /* 0x000fe20000000800 */
[----:B------:R1:W-:Y:S01]  /*6bc20*/  @P6 STG.E.U8 desc[UR32][R12.64], R19 ;  /* 0x000000130c006986 */ /* 0x0003e2000c101120 */
[----:B------:R-:W-:Y:S01]  /*6bc30*/  IMAD.X R5, R25, 0x1, R28, P2 ;  /* 0x0000000119057824 */ /* 0x000fe200010e061c */
[----:B------:R-:W-:Y:S01]  /*6bc40*/  IADD3 R6, P6, R16, R0, RZ ;  /* 0x0000000010067210 */ /* 0x000fe20007fde0ff */
[----:B------:R-:W-:Y:S01]  /*6bc50*/  ULDC UR7, c[0x0][0x228] ;  /* 0x00008a0000077ab9 */ /* 0x000fe20000000800 */
[----:B--2---:R-:W-:-:S02]  /*6bc60*/  PRMT R15, R7, 0x7773, RZ ;  /* 0x00007773070f7816 */ /* 0x004fc400000000ff */
[----:B------:R-:W-:Y:S02]  /*6bc70*/  SHF.R.S32.HI R21, RZ, 0x1f, R16 ;  /* 0x0000001fff157819 */ /* 0x000fe40000011410 */
[----:B------:R-:W-:Y:S01]  /*6bc80*/  ISETP.LT.AND P4, PT, R29, UR6, !P4 ;  /* 0x000000061d007c0c */ /* 0x000fe2000e781270 */
[----:B-1----:R-:W-:Y:S01]  /*6bc90*/  VIADD R12, R20, 0x7b ;  /* 0x0000007b140c7836 */ /* 0x002fe20000000000 */
[----:B------:R1:W-:Y:S01]  /*6bca0*/  @P1 STG.E.U8 desc[UR32][R4.64], R15 ;  /* 0x0000000f04001986 */ /* 0x0003e2000c101120 */
[----:B------:R-:W-:Y:S01]  /*6bcb0*/  ISETP.GE.AND P2, PT, R17, UR17, PT ;  /* 0x0000001111007c0c */ /* 0x000fe2000bf46270 */
[C---:B------:R-:W-:Y:S01]  /*6bcc0*/  IMAD.X R7, R21.reuse, 0x1, R2, P6 ;  /* 0x0000000115077824 */ /* 0x040fe200030e0602 */
[----:B0-----:R-:W-:Y:S01]  /*6bcd0*/  PRMT R17, R8, 0x7770, RZ ;  /* 0x0000777008117816 */ /* 0x001fe200000000ff */
[----:B------:R-:W-:Y:S01]  /*6bce0*/  ULDC UR6, c[0x0][0x228] ;  /* 0x00008a0000067ab9 */ /* 0x000fe20000000800 */
[----:B------:R-:W-:Y:S02]  /*6bcf0*/  ISETP.GE.AND P1, PT, R12, UR23, PT ;  /* 0x000000170c007c0c */ /* 0x000fe4000bf26270 */
[C---:B------:R-:W-:Y:S01]  /*6bd00*/  IADD3 R12, P6, R16.reuse, R3, RZ ;  /* 0x00000003100c7210 */ /* 0x040fe20007fde0ff */
[----:B------:R-:W-:Y:S01]  /*6bd10*/  VIADD R16, R16, UR5 ;  /* 0x0000000510107c36 */ /* 0x000fe20008000000 */
[----:B------:R0:W-:Y:S01]  /*6bd20*/  @P5 STG.E.U8 desc[UR32][R6.64], R17 ;  /* 0x0000001106005986 */ /* 0x0001e2000c101120 */
[----:B------:R-:W-:Y:S01]  /*6bd30*/  ISETP.LT.AND P5, PT, R18, UR7, !P3 ;  /* 0x0000000712007c0c */ /* 0x000fe2000dfa1270 */
[----:B------:R-:W-:Y:S01]  /*6bd40*/  ULDC UR5, c[0x0][0x248] ;  /* 0x0000920000057ab9 */ /* 0x000fe20000000800 */
[----:B------:R-:W-:Y:S01]  /*6bd50*/  IMAD.X R13, R21, 0x1, R28, P6 ;  /* 0x00000001150d7824 */ /* 0x000fe200030e061c */
[----:B-1----:R-:W-:Y:S01]  /*6bd60*/  PRMT R15, R8, 0x7771, RZ ;  /* 0x00007771080f7816 */ /* 0x002fe200000000ff */
[----:B------:R-:W-:Y:S01]  /*6bd70*/  VIADD R4, R20, 0x7c ;  /* 0x0000007c14047836 */ /* 0x000fe20000000000 */
[----:B------:R-:W-:Y:S01]  /*6bd80*/  SHF.R.S32.HI R5, RZ, 0x1f, R16 ;  /* 0x0000001fff057819 */ /* 0x000fe20000011410 */
[----:B------:R-:W-:Y:S01]  /*6bd90*/  ULDC UR7, c[0x0][0x228] ;  /* 0x00008a0000077ab9 */ /* 0x000fe20000000800 */
[----:B------:R-:W-:-:S02]  /*6bda0*/  ISETP.LT.AND P3, PT, R29, UR6, !P3 ;  /* 0x000000061d007c0c */ /* 0x000fc4000df61270 */
[-C--:B0-----:R-:W-:Y:S01]  /*6bdb0*/  IADD3 R6, P6, R16, R0.reuse, RZ ;  /* 0x0000000010067210 */ /* 0x081fe20007fde0ff */
[----:B------:R0:W-:Y:S01]  /*6bdc0*/  @P4 STG.E.U8 desc[UR32][R12.64], R15 ;  /* 0x0000000f0c004986 */ /* 0x0001e2000c101120 */
[----:B------:R-:W-:Y:S01]  /*6bdd0*/  ISETP.GE.AND P4, PT, R4, UR21, PT ;  /* 0x0000001504007c0c */ /* 0x000fe2000bf86270 */
[----:B------:R-:W-:Y:S02]  /*6bde0*/  ULDC UR6, c[0x0][0x228] ;  /* 0x00008a0000067ab9 */ /* 0x000fe40000000800 */
[C---:B------:R-:W-:Y:S01]  /*6bdf0*/  IMAD.X R7, R5.reuse, 0x1, R2, P6 ;  /* 0x0000000105077824 */ /* 0x040fe200030e0602 */
[----:B------:R-:W-:Y:S02]  /*6be00*/  IADD3 R4, P6, R16, R3, RZ ;  /* 0x0000000310047210 */ /* 0x000fe40007fde0ff */
[----:B------:R-:W-:Y:S01]  /*6be10*/  PRMT R19, R8, 0x7772, RZ ;  /* 0x0000777208137816 */ /* 0x000fe200000000ff */
[----:B------:R-:W-:Y:S01]  /*6be20*/  VIADD R16, R16, UR5 ;  /* 0x0000000510107c36 */ /* 0x000fe20008000000 */
[----:B------:R-:W-:Y:S01]  /*6be30*/  PRMT R17, R8, 0x7773, RZ ;  /* 0x0000777308117816 */ /* 0x000fe200000000ff */
[----:B------:R-:W-:Y:S01]  /*6be40*/  IMAD.X R5, R5, 0x1, R28, P6 ;  /* 0x0000000105057824 */ /* 0x000fe200030e061c */
[----:B------:R-:W-:Y:S01]  /*6be50*/  ULDC UR5, c[0x0][0x248] ;  /* 0x0000920000057ab9 */ /* 0x000fe20000000800 */
[----:B------:R1:W-:Y:S01]  /*6be60*/  @P5 STG.E.U8 desc[UR32][R6.64], R19 ;  /* 0x0000001306005986 */ /* 0x0003e2000c101120 */
[----:B------:R-:W-:Y:S01]  /*6be70*/  ISETP.LT.AND P5, PT, R18, UR6, !P2 ;  /* 0x0000000612007c0c */ /* 0x000fe2000d7a1270 */
[----:B------:R-:W-:Y:S01]  /*6be80*/  ULDC UR6, c[0x0][0x228] ;  /* 0x00008a0000067ab9 */ /* 0x000fe20000000800 */
[----:B0-----:R-:W-:Y:S01]  /*6be90*/  SHF.R.S32.HI R13, RZ, 0x1f, R16 ;  /* 0x0000001fff0d7819 */ /* 0x001fe20000011410 */
[----:B------:R0:W-:Y:S01]  /*6bea0*/  @P3 STG.E.U8 desc[UR32][R4.64], R17 ;  /* 0x0000001104003986 */ /* 0x0001e2000c101120 */
[C---:B------:R-:W-:Y:S01]  /*6beb0*/  IADD3 R14, P3, R16.reuse, R0, RZ ;  /* 0x00000000100e7210 */ /* 0x040fe20007f7e0ff */
[----:B------:R-:W-:Y:S01]  /*6bec0*/  VIADD R8, R16, UR5 ;  /* 0x0000000510087c36 */ /* 0x000fe20008000000 */
[----:B------:R-:W-:Y:S01]  /*6bed0*/  PRMT R21, R9, 0x7770, RZ ;  /* 0x0000777009157816 */ /* 0x000fe200000000ff */
[----:B------:R-:W-:-:S02]  /*6bee0*/  ULDC UR5, c[0x0][0x248] ;  /* 0x0000920000057ab9 */ /* 0x000fc40000000800 */
[----:B------:R-:W-:Y:S01]  /*6bef0*/  IMAD.X R15, R13, 0x1, R2, P3 ;  /* 0x000000010d0f7824 */ /* 0x000fe200018e0602 */
[----:B------:R-:W-:Y:S01]  /*6bf00*/  ISETP.LT.AND P3, PT, R29, UR6, !P2 ;  /* 0x000000061d007c0c */ /* 0x000fe2000d761270 */
[----:B------:R-:W-:Y:S01]  /*6bf10*/  ULDC UR6, c[0x0][0x228] ;  /* 0x00008a0000067ab9 */ /* 0x000fe20000000800 */
[----:B------:R-:W-:Y:S01]  /*6bf20*/  ISETP.LT.AND P6, PT, R18, UR7, !P1 ;  /* 0x0000000712007c0c */ /* 0x000fe2000cfc1270 */
[----:B------:R-:W-:Y:S01]  /*6bf30*/  ULDC UR7, c[0x0][0x228] ;  /* 0x00008a0000077ab9 */ /* 0x000fe20000000800 */
[----:B------:R2:W-:Y:S01]  /*6bf40*/  @P5 STG.E.U8 desc[UR32][R14.64], R21 ;  /* 0x000000150e005986 */ /* 0x0005e2000c101120 */
[----:B-1----:R-:W-:Y:S02]  /*6bf50*/  IADD3 R6, P2, R16, R3, RZ ;  /* 0x0000000310067210 */ /* 0x002fe40007f5e0ff */
[----:B0-----:R-:W-:Y:S02]  /*6bf60*/  SHF.R.S32.HI R5, RZ, 0x1f, R8 ;  /* 0x0000001fff057819 */ /* 0x001fe40000011408 */
[----:B------:R-:W-:Y:S01]  /*6bf70*/  IADD3 R12, P5, R8, R0, RZ ;  /* 0x00000000080c7210 */ /* 0x000fe20007fbe0ff */
[----:B------:R-:W-:Y:S01]  /*6bf80*/  IMAD.X R7, R13, 0x1, R28, P2 ;  /* 0x000000010d077824 */ /* 0x000fe200010e061c */
[----:B------:R-:W-:-:S02]  /*6bf90*/  PRMT R19, R9, 0x7771, RZ ;  /* 0x0000777109137816 */ /* 0x000fc400000000ff */
[----:B------:R-:W-:Y:S01]  /*6bfa0*/  PRMT R17, R9, 0x7772, RZ ;  /* 0x0000777209117816 */ /* 0x000fe200000000ff */
[----:B------:R-:W-:Y:S02]  /*6bfb0*/  IMAD.X R13, R5, 0x1, R2, P5 ;  /* 0x00000001050d7824 */ /* 0x000fe400028e0602 */
[----:B--2---:R-:W-:Y:S01]  /*6bfc0*/  VIADD R14, R8, UR5 ;  /* 0x00000005080e7c36 */ /* 0x004fe20008000000 */
[----:B------:R0:W-:Y:S01]  /*6bfd0*/  @P3 STG.E.U8 desc[UR32][R6.64], R19 ;  /* 0x0000001306003986 */ /* 0x0001e2000c101120 */
[C---:B------:R-:W-:Y:S01]  /*6bfe0*/  VIADD R4, R20.reuse, 0x7d ;  /* 0x0000007d14047836 */ /* 0x040fe20000000000 */
[----:B------:R-:W-:Y:S01]  /*6bff0*/  ISETP.LT.AND P1, PT, R29, UR6, !P1 ;  /* 0x000000061d007c0c */ /* 0x000fe2000cf21270 */
[----:B------:R-:W-:Y:S01]  /*6c000*/  VIADD R15, R20, 0x7e ;  /* 0x0000007e140f7836 */ /* 0x000fe20000000000 */
[----:B------:R1:W-:Y:S01]  /*6c010*/  @P6 STG.E.U8 desc[UR32][R12.64], R17 ;  /* 0x000000110c006986 */ /* 0x0003e2000c101120 */
[----:B------:R-:W-:Y:S01]  /*6c020*/  ISETP.LT.AND P5, PT, R18, UR7, !P4 ;  /* 0x0000000712007c0c */ /* 0x000fe2000e7a1270 */
[----:B------:R-:W-:Y:S01]  /*6c030*/  ULDC UR5, c[0x0][0x248] ;  /* 0x0000920000057ab9 */ /* 0x000fe20000000800 */
[----:B------:R-:W-:Y:S01]  /*6c040*/  ISETP.GE.AND P2, PT, R4, UR27, PT ;  /* 0x0000001b04007c0c */ /* 0x000fe2000bf46270 */
[----:B------:R-:W-:Y:S01]  /*6c050*/  ULDC UR6, c[0x0][0x248] ;  /* 0x0000920000067ab9 */ /* 0x000fe20000000800 */
[----:B------:R-:W-:Y:S01]  /*6c060*/  IADD3 R4, P6, R8, R3, RZ ;  /* 0x0000000308047210 */ /* 0x000fe20007fde0ff */
[----:B------:R-:W-:Y:S01]  /*6c070*/  ULDC UR7, c[0x0][0x228] ;  /* 0x00008a0000077ab9 */ /* 0x000fe20000000800 */
[----:B0-----:R-:W-:-:S02]  /*6c080*/  SHF.R.S32.HI R7, RZ, 0x1f, R14 ;  /* 0x0000001fff077819 */ /* 0x001fc4000001140e */
[CC--:B-1----:R-:W-:Y:S02]  /*6c090*/  IADD3 R12, P3, R14.reuse, R0.reuse, RZ ;  /* 0x000000000e0c7210 */ /* 0x0c2fe40007f7e0ff */
[----:B------:R-:W-:Y:S01]  /*6c0a0*/  ISETP.LT.AND P4, PT, R29, UR8, !P4 ;  /* 0x000000081d007c0c */ /* 0x000fe2000e781270 */
[----:B------:R-:W-:Y:S02]  /*6c0b0*/  IMAD.X R5, R5, 0x1, R28, P6 ;  /* 0x0000000105057824 */ /* 0x000fe400030e061c */
[----:B------:R-:W-:Y:S01]  /*6c0c0*/  IMAD.X R13, R7, 0x1, R2, P3 ;  /* 0x00000001070d7824 */ /* 0x000fe200018e0602 */
[C---:B------:R-:W-:Y:S01]  /*6c0d0*/  IADD3 R6, P3, R14.reuse, R3, RZ ;  /* 0x000000030e067210 */ /* 0x040fe20007f7e0ff */
[----:B------:R-:W-:Y:S01]  /*6c0e0*/  VIADD R14, R14, UR5 ;  /* 0x000000050e0e7c36 */ /* 0x000fe20008000000 */
[----:B------:R-:W-:Y:S01]  /*6c0f0*/  ISETP.GE.AND P6, PT, R15, UR25, PT ;  /* 0x000000190f007c0c */ /* 0x000fe2000bfc6270 */
[----:B------:R-:W-:Y:S01]  /*6c100*/  ULDC UR5, c[0x0][0x248] ;  /* 0x0000920000057ab9 */ /* 0x000fe20000000800 */
[----:B------:R-:W-:Y:S01]  /*6c110*/  PRMT R17, R9, 0x7773, RZ ;  /* 0x0000777309117816 */ /* 0x000fe200000000ff */
[----:B------:R-:W-:Y:S01]  /*6c120*/  IMAD.X R7, R7, 0x1, R28, P3 ;  /* 0x0000000107077824 */ /* 0x000fe200018e061c */
[C---:B------:R-:W-:Y:S01]  /*6c130*/  PRMT R15, R10.reuse, 0x7770, RZ ;  /* 0x000077700a0f7816 */ /* 0x040fe200000000ff */
[----:B------:R-:W-:Y:S01]  /*6c140*/  ULDC UR8, c[0x0][0x228] ;  /* 0x00008a0000087ab9 */ /* 0x000fe20000000800 */
[----:B------:R-:W-:Y:S01]  /*6c150*/  PRMT R9, R10, 0x7771, RZ ;  /* 0x000077710a097816 */ /* 0x000fe200000000ff */
[----:B------:R0:W-:Y:S01]  /*6c160*/  @P1 STG.E.U8 desc[UR32][R4.64], R17 ;  /* 0x0000001104001986 */ /* 0x0001e2000c101120 */
[----:B------:R-:W-:Y:S01]  /*6c170*/  VIADD R16, R14, UR5 ;  /* 0x000000050e107c36 */ /* 0x000fe20008000000 */
[----:B------:R-:W-:Y:S01]  /*6c180*/  SHF.R.S32.HI R19, RZ, 0x1f, R14 ;  /* 0x0000001fff137819 */ /* 0x000fe2000001140e */
[----:B------:R-:W-:Y:S01]  /*6c190*/  ULDC UR5, c[0x0][0x228] ;  /* 0x00008a0000057ab9 */ /* 0x000fe20000000800 */
[----:B------:R-:W-:Y:S04]  /*6c1a0*/  @P5 STG.E.U8 desc[UR32][R12.64], R15 ;  /* 0x0000000f0c005986 */ /* 0x000fe8000c101120 */
[----:B------:R1:W-:Y:S01]  /*6c1b0*/  @P4 STG.E.U8 desc[UR32][R6.64], R9 ;  /* 0x0000000906004986 */ /* 0x0003e2000c101120 */
[----:B------:R-:W-:-:S02]  /*6c1c0*/  IADD3 R8, P5, R16, R0, RZ ;  /* 0x0000000010087210 */ /* 0x000fc40007fbe0ff */
[CC--:B0-----:R-:W-:Y:S02]  /*6c1d0*/  IADD3 R4, P3, R14.reuse, R0.reuse, RZ ;  /* 0x000000000e047210 */ /* 0x0c1fe40007f7e0ff */
[----:B------:R-:W-:Y:S02]  /*6c1e0*/  SHF.R.S32.HI R17, RZ, 0x1f, R16 ;  /* 0x0000001fff117819 */ /* 0x000fe40000011410 */
[----:B-1----:R-:W-:Y:S01]  /*6c1f0*/  IADD3 R6, P4, R14, R3, RZ ;  /* 0x000000030e067210 */ /* 0x002fe20007f9e0ff */
[----:B------:R-:W-:Y:S01]  /*6c200*/  VIADD R14, R16, UR6 ;  /* 0x00000006100e7c36 */ /* 0x000fe20008000000 */
[----:B------:R-:W-:Y:S01]  /*6c210*/  ULDC UR6, c[0x0][0x228] ;  /* 0x00008a0000067ab9 */ /* 0x000fe20000000800 */
[C---:B------:R-:W-:Y:S02]  /*6c220*/  IMAD.X R5, R19.reuse, 0x1, R2, P3 ;  /* 0x0000000113057824 */ /* 0x040fe400018e0602 */
[----:B------:R-:W-:Y:S01]  /*6c230*/  IMAD.X R7, R19, 0x1, R28, P4 ;  /* 0x0000000113077824 */ /* 0x000fe200020e061c */
[----:B------:R-:W-:-:S02]  /*6c240*/  IADD3 R12, P4, R14, R0, RZ ;  /* 0x000000000e0c7210 */ /* 0x000fc40007f9e0ff */
[----:B------:R-:W-:Y:S01]  /*6c250*/  SHF.R.S32.HI R15, RZ, 0x1f, R14 ;  /* 0x0000001fff0f7819 */ /* 0x000fe2000001140e */
[--C-:B------:R-:W-:Y:S01]  /*6c260*/  IMAD.X R9, R17, 0x1, R2.reuse, P5 ;  /* 0x0000000111097824 */ /* 0x100fe200028e0602 */
[-C--:B------:R-:W-:Y:S02]  /*6c270*/  IADD3 R14, P3, R14, R3.reuse, RZ ;  /* 0x000000030e0e7210 */ /* 0x080fe40007f7e0ff */
[C---:B------:R-:W-:Y:S01]  /*6c280*/  ISETP.LT.AND P5, PT, R18.reuse, UR7, !P2 ;  /* 0x0000000712007c0c */ /* 0x040fe2000d7a1270 */
[----:B------:R-:W-:Y:S01]  /*6c290*/  IMAD.X R13, R15, 0x1, R2, P4 ;  /* 0x000000010f0d7824 */ /* 0x000fe200020e0602 */
[----:B------:R-:W-:Y:S01]  /*6c2a0*/  ISETP.LT.AND P2, PT, R29, UR5, !P2 ;  /* 0x000000051d007c0c */ /* 0x000fe2000d741270 */
[----:B------:R-:W-:Y:S01]  /*6c2b0*/  ULDC UR5, c[0x0][0x228] ;  /* 0x00008a0000057ab9 */ /* 0x000fe20000000800 */
[----:B------:R-:W-:Y:S01]  /*6c2c0*/  ISETP.LT.AND P4, PT, R18, UR8, !P6 ;  /* 0x0000000812007c0c */ /* 0x000fe2000f781270 */
[----:B------:R-:W-:Y:S01]  /*6c2d0*/  IMAD.X R15, R15, 0x1, R28, P3 ;  /* 0x000000010f0f7824 */ /* 0x000fe200018e061c */
[----:B------:R-:W-:-:S02]  /*6c2e0*/  IADD3 R2, P3, R16, R3, RZ ;  /* 0x0000000310027210 */ /* 0x000fc40007f7e0ff */
[C---:B------:R-:W-:Y:S02]  /*6c2f0*/  ISETP.LT.AND P6, PT, R29.reuse, UR5, !P6 ;  /* 0x000000051d007c0c */ /* 0x040fe4000f7c1270 */
[----:B------:R-:W-:Y:S02]  /*6c300*/  ISETP.LT.AND P1, PT, R18, UR10, !P0 ;  /* 0x0000000a12007c0c */ /* 0x000fe4000c721270 */
[----:B------:R-:W-:Y:S01]  /*6c310*/  ISETP.LT.AND P0, PT, R29, UR6, !P0 ;  /* 0x000000061d007c0c */ /* 0x000fe2000c701270 */
[----:B------:R-:W-:Y:S01]  /*6c320*/  IMAD.X R3, R17, 0x1, R28, P3 ;  /* 0x0000000111037824 */ /* 0x000fe200018e061c */
[C---:B------:R-:W-:Y:S02]  /*6c330*/  PRMT R25, R10.reuse, 0x7772, RZ ;  /* 0x000077720a197816 */ /* 0x040fe400000000ff */
[----:B------:R-:W-:Y:S02]  /*6c340*/  PRMT R23, R10, 0x7773, RZ ;  /* 0x000077730a177816 */ /* 0x000fe400000000ff */
[----:B------:R-:W-:-:S02]  /*6c350*/  PRMT R17, R11, 0x7773, RZ ;  /* 0x000077730b117816 */ /* 0x000fc400000000ff */
[C---:B------:R-:W-:Y:S02]  /*6c360*/  PRMT R19, R11.reuse, 0x7772, RZ ;  /* 0x000077720b137816 */ /* 0x040fe400000000ff */
[C---:B------:R-:W-:Y:S02]  /*6c370*/  PRMT R21, R11.reuse, 0x7771, RZ ;  /* 0x000077710b157816 */ /* 0x040fe400000000ff */
[----:B------:R-:W-:Y:S01]  /*6c380*/  PRMT R11, R11, 0x7770, RZ ;  /* 0x000077700b0b7816 */ /* 0x000fe200000000ff */
[----:B------:R0:W-:Y:S04]  /*6c390*/  @P5 STG.E.U8 desc[UR32][R4.64], R25 ;  /* 0x0000001904005986 */ /* 0x0001e8000c101120 */
[----:B------:R0:W-:Y:S04]  /*6c3a0*/  @P2 STG.E.U8 desc[UR32][R6.64], R23 ;  /* 0x0000001706002986 */ /* 0x0001e8000c101120 */
[----:B------:R0:W-:Y:S04]  /*6c3b0*/  @P4 STG.E.U8 desc[UR32][R8.64], R11 ;  /* 0x0000000b08004986 */ /* 0x0001e8000c101120 */
[----:B------:R0:W-:Y:S04]  /*6c3c0*/  @P6 STG.E.U8 desc[UR32][R2.64], R21 ;  /* 0x0000001502006986 */ /* 0x0001e8000c101120 */
[----:B------:R0:W-:Y:S01]  /*6c3d0*/  @P1 STG.E.U8 desc[UR32][R12.64], R19 ;  /* 0x000000130c001986 */ /* 0x0001e2000c101120 */
[----:B------:R-:W-:Y:S05]  /*6c3e0*/  @!P0 EXIT ;  /* 0x000000000000894d */ /* 0x000fea0003800000 */
[----:B------:R-:W-:Y:S01]  /*6c3f0*/  STG.E.U8 desc[UR32][R14.64], R17 ;  /* 0x000000110e007986 */ /* 0x000fe2000c101120 */
[----:B------:R-:W-:Y:S05]  /*6c400*/  EXIT ;  /* 0x000000000000794d */ /* 0x000fea0003800000 */
.L_x_3:
[----:B------:R-:W-:-:S00]  /*6c410*/  BRA `(.L_x_3) ;  /* 0xfffffffc00fc7947 */ /* 0x000fc0000383ffff */
[----:B------:R-:W-:-:S00]  /*6c420*/  NOP ;  /* 0x0000000000007918 */ /* 0x000fc00000000000 */
        /* <DEDUP_REMOVED lines=13> */
.L_x_4:


//--------------------- .nv.shared.matmul_kernel  --------------------------
	.section	.nv.shared.matmul_kernel,"aw",@nobits
	.sectionflags	@""
	.align	16
	.zero		1024


//--------------------- .nv.shared.reserved.0     --------------------------
	.section	.nv.shared.reserved.0,"aw",@nobits
	.weak		__nv_reservedSMEM_offset_0_alias
	.size		__nv_reservedSMEM_offset_0_alias, 0, 0
	.other		__nv_reservedSMEM_offset_0_alias,@"STO_CUDA_RESERVED_SHARED STV_DEFAULT"
__nv_reservedSMEM_offset_0_alias:
	.zero		0


//--------------------- .nv.constant0.matmul_kernel --------------------------
	.section	.nv.constant0.matmul_kernel,"a",@progbits
	.sectionflags	@""
	.align	4
.nv.constant0.matmul_kernel:
	.zero		608


//--------------------- SYMBOLS --------------------------

	.type		.nv.reservedSmem.offset0,@object
	.size		.nv.reservedSmem.offset0,0x4
